//
// Generated by NVIDIA NVVM Compiler
//
// Compiler Build ID: CL-36424714
// Cuda compilation tools, release 13.0, V13.0.88
// Based on NVVM 20.0.0
//

.version 9.0
.target sm_100
.address_size 64

	// .globl	_Z3addiPfS_S_
.global .align 4 .b8 precalc_xorwow_matrix[102400];
.global .align 4 .b8 precalc_xorwow_offset_matrix[102400];
.global .align 4 .b8 mrg32k3aM1[2304];
.global .align 4 .b8 mrg32k3aM2[2304];
.global .align 4 .b8 mrg32k3aM1SubSeq[2016];
.global .align 4 .b8 mrg32k3aM2SubSeq[2016];
.global .align 4 .b8 mrg32k3aM1Seq[2304];
.global .align 4 .b8 mrg32k3aM2Seq[2304];
.const .align 8 .b8 __cr_lgamma_table[72];
// _ZZ6matmuliiPfS_S_E6a_tile has been demoted
// _ZZ6matmuliiPfS_S_E6b_tile has been demoted

.visible .entry _Z3addiPfS_S_(
	.param .u32 _Z3addiPfS_S__param_0,
	.param .u64 .ptr .align 1 _Z3addiPfS_S__param_1,
	.param .u64 .ptr .align 1 _Z3addiPfS_S__param_2,
	.param .u64 .ptr .align 1 _Z3addiPfS_S__param_3
)
{
	.reg .pred 	%p<2>;
	.reg .b32 	%r<6>;
	.reg .b32 	%f<4>;
	.reg .b64 	%rd<11>;

	ld.param.u32 	%r2, [_Z3addiPfS_S__param_0];
	ld.param.u64 	%rd1, [_Z3addiPfS_S__param_1];
	ld.param.u64 	%rd2, [_Z3addiPfS_S__param_2];
	ld.param.u64 	%rd3, [_Z3addiPfS_S__param_3];
	mov.u32 	%r3, %ctaid.x;
	mov.u32 	%r4, %ntid.x;
	mov.u32 	%r5, %tid.x;
	mad.lo.s32 	%r1, %r3, %r4, %r5;
	setp.ge.s32 	%p1, %r1, %r2;
	@%p1 bra 	$L__BB0_2;
	cvta.to.global.u64 	%rd4, %rd1;
	cvta.to.global.u64 	%rd5, %rd2;
	cvta.to.global.u64 	%rd6, %rd3;
	mul.wide.s32 	%rd7, %r1, 4;
	add.s64 	%rd8, %rd4, %rd7;
	ld.global.f32 	%f1, [%rd8];
	add.s64 	%rd9, %rd5, %rd7;
	ld.global.f32 	%f2, [%rd9];
	add.f32 	%f3, %f1, %f2;
	add.s64 	%rd10, %rd6, %rd7;
	st.global.f32 	[%rd10], %f3;
$L__BB0_2:
	ret;

}
	// .globl	_Z7forwardiiiPfS_S_S_
.visible .entry _Z7forwardiiiPfS_S_S_(
	.param .u32 _Z7forwardiiiPfS_S_S__param_0,
	.param .u32 _Z7forwardiiiPfS_S_S__param_1,
	.param .u32 _Z7forwardiiiPfS_S_S__param_2,
	.param .u64 .ptr .align 1 _Z7forwardiiiPfS_S_S__param_3,
	.param .u64 .ptr .align 1 _Z7forwardiiiPfS_S_S__param_4,
	.param .u64 .ptr .align 1 _Z7forwardiiiPfS_S_S__param_5,
	.param .u64 .ptr .align 1 _Z7forwardiiiPfS_S_S__param_6
)
{
	.reg .pred 	%p<13>;
	.reg .b32 	%r<41>;
	.reg .b32 	%f<55>;
	.reg .b64 	%rd<57>;

	ld.param.u32 	%r20, [_Z7forwardiiiPfS_S_S__param_0];
	ld.param.u32 	%r18, [_Z7forwardiiiPfS_S_S__param_1];
	ld.param.u32 	%r19, [_Z7forwardiiiPfS_S_S__param_2];
	ld.param.u64 	%rd9, [_Z7forwardiiiPfS_S_S__param_3];
	ld.param.u64 	%rd10, [_Z7forwardiiiPfS_S_S__param_4];
	ld.param.u64 	%rd7, [_Z7forwardiiiPfS_S_S__param_5];
	ld.param.u64 	%rd8, [_Z7forwardiiiPfS_S_S__param_6];
	cvta.to.global.u64 	%rd1, %rd9;
	cvta.to.global.u64 	%rd2, %rd10;
	mov.u32 	%r21, %ctaid.x;
	mov.u32 	%r22, %ntid.x;
	mov.u32 	%r23, %tid.x;
	mad.lo.s32 	%r1, %r21, %r22, %r23;
	mov.u32 	%r24, %ctaid.y;
	mov.u32 	%r25, %ntid.y;
	mov.u32 	%r26, %tid.y;
	mad.lo.s32 	%r2, %r24, %r25, %r26;
	setp.ge.s32 	%p1, %r2, %r20;
	setp.ge.s32 	%p2, %r1, %r19;
	or.pred  	%p3, %p1, %p2;
	@%p3 bra 	$L__BB1_13;
	cvta.to.global.u64 	%rd11, %rd8;
	cvta.to.global.u64 	%rd12, %rd7;
	mul.wide.s32 	%rd13, %r1, 4;
	add.s64 	%rd14, %rd12, %rd13;
	ld.global.f32 	%f52, [%rd14];
	mad.lo.s32 	%r27, %r19, %r2, %r1;
	mul.wide.s32 	%rd15, %r27, 4;
	add.s64 	%rd3, %rd11, %rd15;
	st.global.f32 	[%rd3], %f52;
	setp.lt.s32 	%p4, %r18, 1;
	@%p4 bra 	$L__BB1_13;
	mul.lo.s32 	%r3, %r18, %r2;
	and.b32  	%r4, %r18, 7;
	setp.lt.u32 	%p5, %r18, 8;
	mov.b32 	%r39, 0;
	@%p5 bra 	$L__BB1_5;
	and.b32  	%r39, %r18, 2147483640;
	neg.s32 	%r37, %r39;
	shl.b32 	%r7, %r19, 3;
	mul.wide.u32 	%rd16, %r3, 4;
	add.s64 	%rd17, %rd16, %rd1;
	add.s64 	%rd56, %rd17, 16;
	mul.wide.s32 	%rd20, %r19, 4;
	mov.u32 	%r36, %r1;
$L__BB1_4:
	.pragma "nounroll";
	mul.wide.s32 	%rd18, %r36, 4;
	add.s64 	%rd19, %rd2, %rd18;
	ld.global.f32 	%f9, [%rd19];
	ld.global.f32 	%f10, [%rd56+-16];
	fma.rn.f32 	%f11, %f9, %f10, %f52;
	st.global.f32 	[%rd3], %f11;
	add.s64 	%rd21, %rd19, %rd20;
	ld.global.f32 	%f12, [%rd21];
	ld.global.f32 	%f13, [%rd56+-12];
	fma.rn.f32 	%f14, %f12, %f13, %f11;
	st.global.f32 	[%rd3], %f14;
	add.s64 	%rd22, %rd21, %rd20;
	ld.global.f32 	%f15, [%rd22];
	ld.global.f32 	%f16, [%rd56+-8];
	fma.rn.f32 	%f17, %f15, %f16, %f14;
	st.global.f32 	[%rd3], %f17;
	add.s64 	%rd23, %rd22, %rd20;
	ld.global.f32 	%f18, [%rd23];
	ld.global.f32 	%f19, [%rd56+-4];
	fma.rn.f32 	%f20, %f18, %f19, %f17;
	st.global.f32 	[%rd3], %f20;
	add.s64 	%rd24, %rd23, %rd20;
	ld.global.f32 	%f21, [%rd24];
	ld.global.f32 	%f22, [%rd56];
	fma.rn.f32 	%f23, %f21, %f22, %f20;
	st.global.f32 	[%rd3], %f23;
	add.s64 	%rd25, %rd24, %rd20;
	ld.global.f32 	%f24, [%rd25];
	ld.global.f32 	%f25, [%rd56+4];
	fma.rn.f32 	%f26, %f24, %f25, %f23;
	st.global.f32 	[%rd3], %f26;
	add.s64 	%rd26, %rd25, %rd20;
	ld.global.f32 	%f27, [%rd26];
	ld.global.f32 	%f28, [%rd56+8];
	fma.rn.f32 	%f29, %f27, %f28, %f26;
	st.global.f32 	[%rd3], %f29;
	add.s64 	%rd27, %rd26, %rd20;
	ld.global.f32 	%f30, [%rd27];
	ld.global.f32 	%f31, [%rd56+12];
	fma.rn.f32 	%f52, %f30, %f31, %f29;
	st.global.f32 	[%rd3], %f52;
	add.s32 	%r37, %r37, 8;
	add.s32 	%r36, %r36, %r7;
	add.s64 	%rd56, %rd56, 32;
	setp.ne.s32 	%p6, %r37, 0;
	@%p6 bra 	$L__BB1_4;
$L__BB1_5:
	setp.eq.s32 	%p7, %r4, 0;
	@%p7 bra 	$L__BB1_13;
	and.b32  	%r13, %r18, 3;
	setp.lt.u32 	%p8, %r4, 4;
	@%p8 bra 	$L__BB1_8;
	mad.lo.s32 	%r29, %r39, %r19, %r1;
	mul.wide.s32 	%rd28, %r29, 4;
	add.s64 	%rd29, %rd2, %rd28;
	ld.global.f32 	%f32, [%rd29];
	add.s32 	%r30, %r39, %r3;
	mul.wide.u32 	%rd30, %r30, 4;
	add.s64 	%rd31, %rd1, %rd30;
	ld.global.f32 	%f33, [%rd31];
	fma.rn.f32 	%f34, %f32, %f33, %f52;
	st.global.f32 	[%rd3], %f34;
	mul.wide.s32 	%rd32, %r19, 4;
	add.s64 	%rd33, %rd29, %rd32;
	ld.global.f32 	%f35, [%rd33];
	cvt.u64.u32 	%rd34, %r3;
	cvt.u64.u32 	%rd35, %r39;
	add.s64 	%rd36, %rd35, %rd34;
	shl.b64 	%rd37, %rd36, 2;
	add.s64 	%rd38, %rd1, %rd37;
	ld.global.f32 	%f36, [%rd38+4];
	fma.rn.f32 	%f37, %f35, %f36, %f34;
	st.global.f32 	[%rd3], %f37;
	add.s64 	%rd39, %rd33, %rd32;
	ld.global.f32 	%f38, [%rd39];
	ld.global.f32 	%f39, [%rd38+8];
	fma.rn.f32 	%f40, %f38, %f39, %f37;
	st.global.f32 	[%rd3], %f40;
	add.s64 	%rd40, %rd39, %rd32;
	ld.global.f32 	%f41, [%rd40];
	ld.global.f32 	%f42, [%rd38+12];
	fma.rn.f32 	%f52, %f41, %f42, %f40;
	st.global.f32 	[%rd3], %f52;
	add.s32 	%r39, %r39, 4;
$L__BB1_8:
	setp.eq.s32 	%p9, %r13, 0;
	@%p9 bra 	$L__BB1_13;
	setp.eq.s32 	%p10, %r13, 1;
	@%p10 bra 	$L__BB1_11;
	mad.lo.s32 	%r31, %r39, %r19, %r1;
	mul.wide.s32 	%rd41, %r31, 4;
	add.s64 	%rd42, %rd2, %rd41;
	ld.global.f32 	%f43, [%rd42];
	add.s32 	%r32, %r39, %r3;
	mul.wide.u32 	%rd43, %r32, 4;
	add.s64 	%rd44, %rd1, %rd43;
	ld.global.f32 	%f44, [%rd44];
	fma.rn.f32 	%f45, %f43, %f44, %f52;
	st.global.f32 	[%rd3], %f45;
	mul.wide.s32 	%rd45, %r19, 4;
	add.s64 	%rd46, %rd42, %rd45;
	ld.global.f32 	%f46, [%rd46];
	cvt.u64.u32 	%rd47, %r3;
	cvt.u64.u32 	%rd48, %r39;
	add.s64 	%rd49, %rd48, %rd47;
	shl.b64 	%rd50, %rd49, 2;
	add.s64 	%rd51, %rd1, %rd50;
	ld.global.f32 	%f47, [%rd51+4];
	fma.rn.f32 	%f52, %f46, %f47, %f45;
	st.global.f32 	[%rd3], %f52;
	add.s32 	%r39, %r39, 2;
$L__BB1_11:
	and.b32  	%r33, %r18, 1;
	setp.eq.b32 	%p11, %r33, 1;
	not.pred 	%p12, %p11;
	@%p12 bra 	$L__BB1_13;
	mad.lo.s32 	%r34, %r39, %r19, %r1;
	mul.wide.s32 	%rd52, %r34, 4;
	add.s64 	%rd53, %rd2, %rd52;
	ld.global.f32 	%f48, [%rd53];
	add.s32 	%r35, %r39, %r3;
	mul.wide.u32 	%rd54, %r35, 4;
	add.s64 	%rd55, %rd1, %rd54;
	ld.global.f32 	%f49, [%rd55];
	fma.rn.f32 	%f50, %f48, %f49, %f52;
	st.global.f32 	[%rd3], %f50;
$L__BB1_13:
	ret;

}
	// .globl	_Z6matmuliiPfS_S_
.visible .entry _Z6matmuliiPfS_S_(
	.param .u32 _Z6matmuliiPfS_S__param_0,
	.param .u32 _Z6matmuliiPfS_S__param_1,
	.param .u64 .ptr .align 1 _Z6matmuliiPfS_S__param_2,
	.param .u64 .ptr .align 1 _Z6matmuliiPfS_S__param_3,
	.param .u64 .ptr .align 1 _Z6matmuliiPfS_S__param_4
)
{
	.reg .pred 	%p<26>;
	.reg .b32 	%r<70>;
	.reg .b32 	%f<109>;
	.reg .b64 	%rd<20>;
	// demoted variable
	.shared .align 4 .b8 _ZZ6matmuliiPfS_S_E6a_tile[256];
	// demoted variable
	.shared .align 4 .b8 _ZZ6matmuliiPfS_S_E6b_tile[256];
	ld.param.u32 	%r36, [_Z6matmuliiPfS_S__param_0];
	ld.param.u32 	%r37, [_Z6matmuliiPfS_S__param_1];
	ld.param.u64 	%rd5, [_Z6matmuliiPfS_S__param_2];
	ld.param.u64 	%rd6, [_Z6matmuliiPfS_S__param_3];
	cvta.to.global.u64 	%rd1, %rd6;
	cvta.to.global.u64 	%rd2, %rd5;
	mov.u32 	%r38, %ctaid.x;
	shl.b32 	%r1, %r38, 3;
	mov.u32 	%r2, %tid.x;
	add.s32 	%r3, %r1, %r2;
	mov.u32 	%r39, %ctaid.y;
	shl.b32 	%r40, %r39, 3;
	mov.u32 	%r4, %tid.y;
	add.s32 	%r5, %r40, %r4;
	max.s32 	%r6, %r36, %r37;
	setp.lt.s32 	%p1, %r6, 1;
	mov.f32 	%f108, 0f00000000;
	@%p1 bra 	$L__BB2_19;
	mul.lo.s32 	%r7, %r5, %r36;
	shl.b32 	%r42, %r4, 5;
	mov.u32 	%r43, _ZZ6matmuliiPfS_S_E6a_tile;
	add.s32 	%r8, %r43, %r42;
	shl.b32 	%r44, %r2, 2;
	add.s32 	%r9, %r8, %r44;
	mov.u32 	%r45, _ZZ6matmuliiPfS_S_E6b_tile;
	add.s32 	%r11, %r45, %r44;
	add.s32 	%r10, %r11, %r42;
	add.s32 	%r12, %r6, -1;
	setp.lt.u32 	%p2, %r6, 9;
	mov.f32 	%f108, 0f00000000;
	mov.b32 	%r69, 0;
	@%p2 bra 	$L__BB2_13;
	shr.u32 	%r47, %r12, 3;
	add.s32 	%r48, %r47, 1;
	add.s32 	%r49, %r4, 8;
	mad.lo.s32 	%r50, %r37, %r49, %r2;
	add.s32 	%r66, %r50, %r1;
	shl.b32 	%r14, %r37, 4;
	mad.lo.s32 	%r51, %r4, %r37, %r2;
	add.s32 	%r65, %r51, %r1;
	add.s32 	%r64, %r2, %r7;
	and.b32  	%r52, %r48, 1073741822;
	neg.s32 	%r62, %r52;
	mov.f32 	%f108, 0f00000000;
	mov.b32 	%r68, 8;
	mov.u32 	%r63, %r2;
	mov.u32 	%r67, %r4;
$L__BB2_3:
	setp.ge.s32 	%p3, %r5, %r37;
	setp.ge.s32 	%p4, %r63, %r36;
	mul.wide.s32 	%rd7, %r64, 4;
	add.s64 	%rd3, %rd2, %rd7;
	mov.f32 	%f100, 0f00000000;
	or.pred  	%p5, %p4, %p3;
	@%p5 bra 	$L__BB2_5;
	ld.global.f32 	%f100, [%rd3];
$L__BB2_5:
	setp.ge.s32 	%p6, %r3, %r36;
	st.shared.f32 	[%r9], %f100;
	setp.ge.s32 	%p7, %r67, %r37;
	mov.f32 	%f101, 0f00000000;
	or.pred  	%p8, %p6, %p7;
	@%p8 bra 	$L__BB2_7;
	mul.wide.s32 	%rd8, %r65, 4;
	add.s64 	%rd9, %rd1, %rd8;
	ld.global.f32 	%f101, [%rd9];
$L__BB2_7:
	st.shared.f32 	[%r10], %f101;
	bar.sync 	0;
	ld.shared.f32 	%f27, [%r8];
	ld.shared.f32 	%f28, [%r11];
	fma.rn.f32 	%f29, %f27, %f28, %f108;
	ld.shared.f32 	%f30, [%r8+4];
	ld.shared.f32 	%f31, [%r11+32];
	fma.rn.f32 	%f32, %f30, %f31, %f29;
	ld.shared.f32 	%f33, [%r8+8];
	ld.shared.f32 	%f34, [%r11+64];
	fma.rn.f32 	%f35, %f33, %f34, %f32;
	ld.shared.f32 	%f36, [%r8+12];
	ld.shared.f32 	%f37, [%r11+96];
	fma.rn.f32 	%f38, %f36, %f37, %f35;
	ld.shared.f32 	%f39, [%r8+16];
	ld.shared.f32 	%f40, [%r11+128];
	fma.rn.f32 	%f41, %f39, %f40, %f38;
	ld.shared.f32 	%f42, [%r8+20];
	ld.shared.f32 	%f43, [%r11+160];
	fma.rn.f32 	%f44, %f42, %f43, %f41;
	ld.shared.f32 	%f45, [%r8+24];
	ld.shared.f32 	%f46, [%r11+192];
	fma.rn.f32 	%f47, %f45, %f46, %f44;
	ld.shared.f32 	%f48, [%r8+28];
	ld.shared.f32 	%f49, [%r11+224];
	fma.rn.f32 	%f6, %f48, %f49, %f47;
	bar.sync 	0;
	add.s32 	%r55, %r63, 8;
	setp.ge.s32 	%p10, %r55, %r36;
	mov.f32 	%f102, 0f00000000;
	or.pred  	%p11, %p10, %p3;
	@%p11 bra 	$L__BB2_9;
	ld.global.f32 	%f102, [%rd3+32];
$L__BB2_9:
	st.shared.f32 	[%r9], %f102;
	add.s32 	%r56, %r67, 8;
	setp.ge.s32 	%p13, %r56, %r37;
	mov.f32 	%f103, 0f00000000;
	or.pred  	%p14, %p6, %p13;
	@%p14 bra 	$L__BB2_11;
	mul.wide.s32 	%rd10, %r66, 4;
	add.s64 	%rd11, %rd1, %rd10;
	ld.global.f32 	%f103, [%rd11];
$L__BB2_11:
	st.shared.f32 	[%r10], %f103;
	bar.sync 	0;
	ld.shared.f32 	%f51, [%r8];
	ld.shared.f32 	%f52, [%r11];
	fma.rn.f32 	%f53, %f51, %f52, %f6;
	ld.shared.f32 	%f54, [%r8+4];
	ld.shared.f32 	%f55, [%r11+32];
	fma.rn.f32 	%f56, %f54, %f55, %f53;
	ld.shared.f32 	%f57, [%r8+8];
	ld.shared.f32 	%f58, [%r11+64];
	fma.rn.f32 	%f59, %f57, %f58, %f56;
	ld.shared.f32 	%f60, [%r8+12];
	ld.shared.f32 	%f61, [%r11+96];
	fma.rn.f32 	%f62, %f60, %f61, %f59;
	ld.shared.f32 	%f63, [%r8+16];
	ld.shared.f32 	%f64, [%r11+128];
	fma.rn.f32 	%f65, %f63, %f64, %f62;
	ld.shared.f32 	%f66, [%r8+20];
	ld.shared.f32 	%f67, [%r11+160];
	fma.rn.f32 	%f68, %f66, %f67, %f65;
	ld.shared.f32 	%f69, [%r8+24];
	ld.shared.f32 	%f70, [%r11+192];
	fma.rn.f32 	%f71, %f69, %f70, %f68;
	ld.shared.f32 	%f72, [%r8+28];
	ld.shared.f32 	%f73, [%r11+224];
	fma.rn.f32 	%f108, %f72, %f73, %f71;
	bar.sync 	0;
	add.s32 	%r68, %r68, 16;
	add.s32 	%r67, %r67, 16;
	add.s32 	%r66, %r66, %r14;
	add.s32 	%r65, %r65, %r14;
	add.s32 	%r64, %r64, 16;
	add.s32 	%r63, %r63, 16;
	add.s32 	%r62, %r62, 2;
	setp.ne.s32 	%p15, %r62, 0;
	@%p15 bra 	$L__BB2_3;
	add.s32 	%r69, %r68, -8;
$L__BB2_13:
	and.b32  	%r57, %r12, 8;
	setp.ne.s32 	%p16, %r57, 0;
	@%p16 bra 	$L__BB2_19;
	setp.ge.s32 	%p17, %r5, %r37;
	add.s32 	%r34, %r69, %r2;
	setp.ge.s32 	%p18, %r34, %r36;
	mov.f32 	%f106, 0f00000000;
	or.pred  	%p19, %p18, %p17;
	@%p19 bra 	$L__BB2_16;
	add.s32 	%r59, %r34, %r7;
	mul.wide.s32 	%rd12, %r59, 4;
	add.s64 	%rd13, %rd2, %rd12;
	ld.global.f32 	%f106, [%rd13];
$L__BB2_16:
	setp.ge.s32 	%p20, %r3, %r36;
	st.shared.f32 	[%r9], %f106;
	add.s32 	%r35, %r69, %r4;
	setp.ge.s32 	%p21, %r35, %r37;
	mov.f32 	%f107, 0f00000000;
	or.pred  	%p22, %p20, %p21;
	@%p22 bra 	$L__BB2_18;
	mad.lo.s32 	%r60, %r35, %r37, %r3;
	mul.wide.s32 	%rd14, %r60, 4;
	add.s64 	%rd15, %rd1, %rd14;
	ld.global.f32 	%f107, [%rd15];
$L__BB2_18:
	st.shared.f32 	[%r10], %f107;
	bar.sync 	0;
	ld.shared.f32 	%f76, [%r8];
	ld.shared.f32 	%f77, [%r11];
	fma.rn.f32 	%f78, %f76, %f77, %f108;
	ld.shared.f32 	%f79, [%r8+4];
	ld.shared.f32 	%f80, [%r11+32];
	fma.rn.f32 	%f81, %f79, %f80, %f78;
	ld.shared.f32 	%f82, [%r8+8];
	ld.shared.f32 	%f83, [%r11+64];
	fma.rn.f32 	%f84, %f82, %f83, %f81;
	ld.shared.f32 	%f85, [%r8+12];
	ld.shared.f32 	%f86, [%r11+96];
	fma.rn.f32 	%f87, %f85, %f86, %f84;
	ld.shared.f32 	%f88, [%r8+16];
	ld.shared.f32 	%f89, [%r11+128];
	fma.rn.f32 	%f90, %f88, %f89, %f87;
	ld.shared.f32 	%f91, [%r8+20];
	ld.shared.f32 	%f92, [%r11+160];
	fma.rn.f32 	%f93, %f91, %f92, %f90;
	ld.shared.f32 	%f94, [%r8+24];
	ld.shared.f32 	%f95, [%r11+192];
	fma.rn.f32 	%f96, %f94, %f95, %f93;
	ld.shared.f32 	%f97, [%r8+28];
	ld.shared.f32 	%f98, [%r11+224];
	fma.rn.f32 	%f108, %f97, %f98, %f96;
	bar.sync 	0;
$L__BB2_19:
	setp.ge.s32 	%p23, %r5, %r37;
	setp.ge.s32 	%p24, %r3, %r36;
	or.pred  	%p25, %p24, %p23;
	@%p25 bra 	$L__BB2_21;
	ld.param.u64 	%rd19, [_Z6matmuliiPfS_S__param_4];
	mad.lo.s32 	%r61, %r5, %r36, %r3;
	cvta.to.global.u64 	%rd16, %rd19;
	mul.wide.s32 	%rd17, %r61, 4;
	add.s64 	%rd18, %rd16, %rd17;
	st.global.f32 	[%rd18], %f108;
$L__BB2_21:
	ret;

}
	// .globl	_Z4reluiiPfS_
.visible .entry _Z4reluiiPfS_(
	.param .u32 _Z4reluiiPfS__param_0,
	.param .u32 _Z4reluiiPfS__param_1,
	.param .u64 .ptr .align 1 _Z4reluiiPfS__param_2,
	.param .u64 .ptr .align 1 _Z4reluiiPfS__param_3
)
{
	.reg .pred 	%p<4>;
	.reg .b32 	%r<12>;
	.reg .b32 	%f<3>;
	.reg .b64 	%rd<8>;

	ld.param.u32 	%r3, [_Z4reluiiPfS__param_0];
	ld.param.u32 	%r4, [_Z4reluiiPfS__param_1];
	ld.param.u64 	%rd1, [_Z4reluiiPfS__param_2];
	ld.param.u64 	%rd2, [_Z4reluiiPfS__param_3];
	mov.u32 	%r5, %ctaid.x;
	mov.u32 	%r6, %ntid.x;
	mov.u32 	%r7, %tid.x;
	mad.lo.s32 	%r1, %r5, %r6, %r7;
	mov.u32 	%r8, %ctaid.y;
	mov.u32 	%r9, %ntid.y;
	mov.u32 	%r10, %tid.y;
	mad.lo.s32 	%r2, %r8, %r9, %r10;
	setp.ge.s32 	%p1, %r2, %r4;
	setp.ge.s32 	%p2, %r1, %r3;
	or.pred  	%p3, %p2, %p1;
	@%p3 bra 	$L__BB3_2;
	cvta.to.global.u64 	%rd3, %rd1;
	cvta.to.global.u64 	%rd4, %rd2;
	mad.lo.s32 	%r11, %r2, %r3, %r1;
	mul.wide.s32 	%rd5, %r11, 4;
	add.s64 	%rd6, %rd3, %rd5;
	ld.global.f32 	%f1, [%rd6];
	max.f32 	%f2, %f1, 0f00000000;
	add.s64 	%rd7, %rd4, %rd5;
	st.global.f32 	[%rd7], %f2;
$L__BB3_2:
	ret;

}
	// .globl	_Z7softmaxiiPfS_
.visible .entry _Z7softmaxiiPfS_(
	.param .u32 _Z7softmaxiiPfS__param_0,
	.param .u32 _Z7softmaxiiPfS__param_1,
	.param .u64 .ptr .align 1 _Z7softmaxiiPfS__param_2,
	.param .u64 .ptr .align 1 _Z7softmaxiiPfS__param_3
)
{
	.reg .pred 	%p<22>;
	.reg .b32 	%r<97>;
	.reg .b32 	%f<306>;
	.reg .b64 	%rd<58>;

	ld.param.u32 	%r33, [_Z7softmaxiiPfS__param_0];
	ld.param.u32 	%r34, [_Z7softmaxiiPfS__param_1];
	ld.param.u64 	%rd13, [_Z7softmaxiiPfS__param_2];
	ld.param.u64 	%rd12, [_Z7softmaxiiPfS__param_3];
	cvta.to.global.u64 	%rd1, %rd13;
	mov.u32 	%r35, %ctaid.x;
	mov.u32 	%r36, %ntid.x;
	mov.u32 	%r37, %tid.x;
	mad.lo.s32 	%r1, %r35, %r36, %r37;
	mov.u32 	%r38, %ctaid.y;
	mov.u32 	%r39, %ntid.y;
	mov.u32 	%r40, %tid.y;
	mad.lo.s32 	%r2, %r38, %r39, %r40;
	setp.ge.s32 	%p1, %r2, %r34;
	setp.ge.s32 	%p2, %r1, %r33;
	or.pred  	%p3, %p2, %p1;
	@%p3 bra 	$L__BB4_28;
	mul.lo.s32 	%r3, %r2, %r33;
	mul.wide.s32 	%rd14, %r3, 4;
	add.s64 	%rd2, %rd1, %rd14;
	ld.global.f32 	%f296, [%rd2];
	setp.lt.s32 	%p4, %r33, 2;
	@%p4 bra 	$L__BB4_15;
	add.s32 	%r4, %r33, -1;
	add.s32 	%r42, %r33, -2;
	and.b32  	%r5, %r4, 15;
	setp.lt.u32 	%p5, %r42, 15;
	mov.b32 	%r88, 1;
	@%p5 bra 	$L__BB4_6;
	and.b32  	%r44, %r4, -16;
	neg.s32 	%r92, %r44;
	add.s32 	%r45, %r3, 1;
	mul.wide.u32 	%rd15, %r45, 4;
	add.s64 	%rd16, %rd15, %rd1;
	add.s64 	%rd56, %rd16, 32;
	mov.b32 	%r91, 0;
$L__BB4_4:
	.pragma "nounroll";
	ld.global.f32 	%f28, [%rd56+-32];
	max.f32 	%f29, %f296, %f28;
	ld.global.f32 	%f30, [%rd56+-28];
	max.f32 	%f31, %f29, %f30;
	ld.global.f32 	%f32, [%rd56+-24];
	max.f32 	%f33, %f31, %f32;
	ld.global.f32 	%f34, [%rd56+-20];
	max.f32 	%f35, %f33, %f34;
	ld.global.f32 	%f36, [%rd56+-16];
	max.f32 	%f37, %f35, %f36;
	ld.global.f32 	%f38, [%rd56+-12];
	max.f32 	%f39, %f37, %f38;
	ld.global.f32 	%f40, [%rd56+-8];
	max.f32 	%f41, %f39, %f40;
	ld.global.f32 	%f42, [%rd56+-4];
	max.f32 	%f43, %f41, %f42;
	ld.global.f32 	%f44, [%rd56];
	max.f32 	%f45, %f43, %f44;
	ld.global.f32 	%f46, [%rd56+4];
	max.f32 	%f47, %f45, %f46;
	ld.global.f32 	%f48, [%rd56+8];
	max.f32 	%f49, %f47, %f48;
	ld.global.f32 	%f50, [%rd56+12];
	max.f32 	%f51, %f49, %f50;
	ld.global.f32 	%f52, [%rd56+16];
	max.f32 	%f53, %f51, %f52;
	ld.global.f32 	%f54, [%rd56+20];
	max.f32 	%f55, %f53, %f54;
	ld.global.f32 	%f56, [%rd56+24];
	max.f32 	%f57, %f55, %f56;
	ld.global.f32 	%f58, [%rd56+28];
	max.f32 	%f296, %f57, %f58;
	add.s32 	%r92, %r92, 16;
	add.s32 	%r91, %r91, 16;
	add.s64 	%rd56, %rd56, 64;
	setp.eq.s32 	%p6, %r92, 0;
	@%p6 bra 	$L__BB4_5;
	bra.uni 	$L__BB4_4;
$L__BB4_5:
	add.s32 	%r88, %r91, 1;
$L__BB4_6:
	setp.eq.s32 	%p7, %r5, 0;
	@%p7 bra 	$L__BB4_15;
	and.b32  	%r9, %r4, 7;
	setp.lt.u32 	%p8, %r5, 8;
	@%p8 bra 	$L__BB4_9;
	add.s32 	%r46, %r88, %r3;
	mul.wide.u32 	%rd17, %r46, 4;
	add.s64 	%rd18, %rd1, %rd17;
	ld.global.f32 	%f60, [%rd18];
	max.f32 	%f61, %f296, %f60;
	cvt.u64.u32 	%rd19, %r3;
	cvt.u64.u32 	%rd20, %r88;
	add.s64 	%rd21, %rd20, %rd19;
	shl.b64 	%rd22, %rd21, 2;
	add.s64 	%rd23, %rd1, %rd22;
	ld.global.f32 	%f62, [%rd23+4];
	max.f32 	%f63, %f61, %f62;
	ld.global.f32 	%f64, [%rd23+8];
	max.f32 	%f65, %f63, %f64;
	ld.global.f32 	%f66, [%rd23+12];
	max.f32 	%f67, %f65, %f66;
	ld.global.f32 	%f68, [%rd23+16];
	max.f32 	%f69, %f67, %f68;
	ld.global.f32 	%f70, [%rd23+20];
	max.f32 	%f71, %f69, %f70;
	ld.global.f32 	%f72, [%rd23+24];
	max.f32 	%f73, %f71, %f72;
	ld.global.f32 	%f74, [%rd23+28];
	max.f32 	%f296, %f73, %f74;
	add.s32 	%r88, %r88, 8;
$L__BB4_9:
	setp.eq.s32 	%p9, %r9, 0;
	@%p9 bra 	$L__BB4_15;
	and.b32  	%r12, %r4, 3;
	setp.lt.u32 	%p10, %r9, 4;
	@%p10 bra 	$L__BB4_12;
	add.s32 	%r47, %r88, %r3;
	mul.wide.u32 	%rd24, %r47, 4;
	add.s64 	%rd25, %rd1, %rd24;
	ld.global.f32 	%f76, [%rd25];
	max.f32 	%f77, %f296, %f76;
	cvt.u64.u32 	%rd26, %r3;
	cvt.u64.u32 	%rd27, %r88;
	add.s64 	%rd28, %rd27, %rd26;
	shl.b64 	%rd29, %rd28, 2;
	add.s64 	%rd30, %rd1, %rd29;
	ld.global.f32 	%f78, [%rd30+4];
	max.f32 	%f79, %f77, %f78;
	ld.global.f32 	%f80, [%rd30+8];
	max.f32 	%f81, %f79, %f80;
	ld.global.f32 	%f82, [%rd30+12];
	max.f32 	%f296, %f81, %f82;
	add.s32 	%r88, %r88, 4;
$L__BB4_12:
	setp.eq.s32 	%p11, %r12, 0;
	@%p11 bra 	$L__BB4_15;
	add.s32 	%r48, %r88, %r3;
	mul.wide.u32 	%rd31, %r48, 4;
	add.s64 	%rd55, %rd1, %rd31;
	neg.s32 	%r90, %r12;
$L__BB4_14:
	.pragma "nounroll";
	ld.global.f32 	%f83, [%rd55];
	max.f32 	%f296, %f296, %f83;
	add.s64 	%rd55, %rd55, 4;
	add.s32 	%r90, %r90, 1;
	setp.ne.s32 	%p12, %r90, 0;
	@%p12 bra 	$L__BB4_14;
$L__BB4_15:
	setp.lt.s32 	%p13, %r33, 1;
	mov.f32 	%f305, 0f00000000;
	@%p13 bra 	$L__BB4_27;
	and.b32  	%r18, %r33, 7;
	setp.lt.u32 	%p14, %r33, 8;
	mov.f32 	%f305, 0f00000000;
	mov.b32 	%r94, 0;
	@%p14 bra 	$L__BB4_19;
	and.b32  	%r94, %r33, 2147483640;
	neg.s32 	%r93, %r94;
	mul.wide.u32 	%rd32, %r3, 4;
	add.s64 	%rd33, %rd32, %rd1;
	add.s64 	%rd57, %rd33, 16;
	mov.f32 	%f305, 0f00000000;
$L__BB4_18:
	.pragma "nounroll";
	ld.global.f32 	%f88, [%rd57+-16];
	sub.f32 	%f89, %f88, %f296;
	fma.rn.f32 	%f90, %f89, 0f3BBB989D, 0f3F000000;
	cvt.sat.f32.f32 	%f91, %f90;
	mov.f32 	%f92, 0f4B400001;
	mov.f32 	%f93, 0f437C0000;
	fma.rm.f32 	%f94, %f91, %f93, %f92;
	add.f32 	%f95, %f94, 0fCB40007F;
	neg.f32 	%f96, %f95;
	fma.rn.f32 	%f97, %f89, 0f3FB8AA3B, %f96;
	fma.rn.f32 	%f98, %f89, 0f32A57060, %f97;
	mov.b32 	%r50, %f94;
	shl.b32 	%r51, %r50, 23;
	mov.b32 	%f99, %r51;
	ex2.approx.ftz.f32 	%f100, %f98;
	fma.rn.f32 	%f101, %f100, %f99, %f305;
	ld.global.f32 	%f102, [%rd57+-12];
	sub.f32 	%f103, %f102, %f296;
	fma.rn.f32 	%f104, %f103, 0f3BBB989D, 0f3F000000;
	cvt.sat.f32.f32 	%f105, %f104;
	fma.rm.f32 	%f106, %f105, %f93, %f92;
	add.f32 	%f107, %f106, 0fCB40007F;
	neg.f32 	%f108, %f107;
	fma.rn.f32 	%f109, %f103, 0f3FB8AA3B, %f108;
	fma.rn.f32 	%f110, %f103, 0f32A57060, %f109;
	mov.b32 	%r52, %f106;
	shl.b32 	%r53, %r52, 23;
	mov.b32 	%f111, %r53;
	ex2.approx.ftz.f32 	%f112, %f110;
	fma.rn.f32 	%f113, %f112, %f111, %f101;
	ld.global.f32 	%f114, [%rd57+-8];
	sub.f32 	%f115, %f114, %f296;
	fma.rn.f32 	%f116, %f115, 0f3BBB989D, 0f3F000000;
	cvt.sat.f32.f32 	%f117, %f116;
	fma.rm.f32 	%f118, %f117, %f93, %f92;
	add.f32 	%f119, %f118, 0fCB40007F;
	neg.f32 	%f120, %f119;
	fma.rn.f32 	%f121, %f115, 0f3FB8AA3B, %f120;
	fma.rn.f32 	%f122, %f115, 0f32A57060, %f121;
	mov.b32 	%r54, %f118;
	shl.b32 	%r55, %r54, 23;
	mov.b32 	%f123, %r55;
	ex2.approx.ftz.f32 	%f124, %f122;
	fma.rn.f32 	%f125, %f124, %f123, %f113;
	ld.global.f32 	%f126, [%rd57+-4];
	sub.f32 	%f127, %f126, %f296;
	fma.rn.f32 	%f128, %f127, 0f3BBB989D, 0f3F000000;
	cvt.sat.f32.f32 	%f129, %f128;
	fma.rm.f32 	%f130, %f129, %f93, %f92;
	add.f32 	%f131, %f130, 0fCB40007F;
	neg.f32 	%f132, %f131;
	fma.rn.f32 	%f133, %f127, 0f3FB8AA3B, %f132;
	fma.rn.f32 	%f134, %f127, 0f32A57060, %f133;
	mov.b32 	%r56, %f130;
	shl.b32 	%r57, %r56, 23;
	mov.b32 	%f135, %r57;
	ex2.approx.ftz.f32 	%f136, %f134;
	fma.rn.f32 	%f137, %f136, %f135, %f125;
	ld.global.f32 	%f138, [%rd57];
	sub.f32 	%f139, %f138, %f296;
	fma.rn.f32 	%f140, %f139, 0f3BBB989D, 0f3F000000;
	cvt.sat.f32.f32 	%f141, %f140;
	fma.rm.f32 	%f142, %f141, %f93, %f92;
	add.f32 	%f143, %f142, 0fCB40007F;
	neg.f32 	%f144, %f143;
	fma.rn.f32 	%f145, %f139, 0f3FB8AA3B, %f144;
	fma.rn.f32 	%f146, %f139, 0f32A57060, %f145;
	mov.b32 	%r58, %f142;
	shl.b32 	%r59, %r58, 23;
	mov.b32 	%f147, %r59;
	ex2.approx.ftz.f32 	%f148, %f146;
	fma.rn.f32 	%f149, %f148, %f147, %f137;
	ld.global.f32 	%f150, [%rd57+4];
	sub.f32 	%f151, %f150, %f296;
	fma.rn.f32 	%f152, %f151, 0f3BBB989D, 0f3F000000;
	cvt.sat.f32.f32 	%f153, %f152;
	fma.rm.f32 	%f154, %f153, %f93, %f92;
	add.f32 	%f155, %f154, 0fCB40007F;
	neg.f32 	%f156, %f155;
	fma.rn.f32 	%f157, %f151, 0f3FB8AA3B, %f156;
	fma.rn.f32 	%f158, %f151, 0f32A57060, %f157;
	mov.b32 	%r60, %f154;
	shl.b32 	%r61, %r60, 23;
	mov.b32 	%f159, %r61;
	ex2.approx.ftz.f32 	%f160, %f158;
	fma.rn.f32 	%f161, %f160, %f159, %f149;
	ld.global.f32 	%f162, [%rd57+8];
	sub.f32 	%f163, %f162, %f296;
	fma.rn.f32 	%f164, %f163, 0f3BBB989D, 0f3F000000;
	cvt.sat.f32.f32 	%f165, %f164;
	fma.rm.f32 	%f166, %f165, %f93, %f92;
	add.f32 	%f167, %f166, 0fCB40007F;
	neg.f32 	%f168, %f167;
	fma.rn.f32 	%f169, %f163, 0f3FB8AA3B, %f168;
	fma.rn.f32 	%f170, %f163, 0f32A57060, %f169;
	mov.b32 	%r62, %f166;
	shl.b32 	%r63, %r62, 23;
	mov.b32 	%f171, %r63;
	ex2.approx.ftz.f32 	%f172, %f170;
	fma.rn.f32 	%f173, %f172, %f171, %f161;
	ld.global.f32 	%f174, [%rd57+12];
	sub.f32 	%f175, %f174, %f296;
	fma.rn.f32 	%f176, %f175, 0f3BBB989D, 0f3F000000;
	cvt.sat.f32.f32 	%f177, %f176;
	fma.rm.f32 	%f178, %f177, %f93, %f92;
	add.f32 	%f179, %f178, 0fCB40007F;
	neg.f32 	%f180, %f179;
	fma.rn.f32 	%f181, %f175, 0f3FB8AA3B, %f180;
	fma.rn.f32 	%f182, %f175, 0f32A57060, %f181;
	mov.b32 	%r64, %f178;
	shl.b32 	%r65, %r64, 23;
	mov.b32 	%f183, %r65;
	ex2.approx.ftz.f32 	%f184, %f182;
	fma.rn.f32 	%f305, %f184, %f183, %f173;
	add.s32 	%r93, %r93, 8;
	add.s64 	%rd57, %rd57, 32;
	setp.ne.s32 	%p15, %r93, 0;
	@%p15 bra 	$L__BB4_18;
$L__BB4_19:
	setp.eq.s32 	%p16, %r18, 0;
	@%p16 bra 	$L__BB4_27;
	and.b32  	%r28, %r33, 3;
	setp.lt.u32 	%p17, %r18, 4;
	@%p17 bra 	$L__BB4_22;
	add.s32 	%r66, %r94, %r3;
	mul.wide.u32 	%rd34, %r66, 4;
	add.s64 	%rd35, %rd1, %rd34;
	ld.global.f32 	%f186, [%rd35];
	sub.f32 	%f187, %f186, %f296;
	fma.rn.f32 	%f188, %f187, 0f3BBB989D, 0f3F000000;
	cvt.sat.f32.f32 	%f189, %f188;
	mov.f32 	%f190, 0f4B400001;
	mov.f32 	%f191, 0f437C0000;
	fma.rm.f32 	%f192, %f189, %f191, %f190;
	add.f32 	%f193, %f192, 0fCB40007F;
	neg.f32 	%f194, %f193;
	fma.rn.f32 	%f195, %f187, 0f3FB8AA3B, %f194;
	fma.rn.f32 	%f196, %f187, 0f32A57060, %f195;
	mov.b32 	%r67, %f192;
	shl.b32 	%r68, %r67, 23;
	mov.b32 	%f197, %r68;
	ex2.approx.ftz.f32 	%f198, %f196;
	fma.rn.f32 	%f199, %f198, %f197, %f305;
	cvt.u64.u32 	%rd36, %r3;
	cvt.u64.u32 	%rd37, %r94;
	add.s64 	%rd38, %rd37, %rd36;
	shl.b64 	%rd39, %rd38, 2;
	add.s64 	%rd40, %rd1, %rd39;
	ld.global.f32 	%f200, [%rd40+4];
	sub.f32 	%f201, %f200, %f296;
	fma.rn.f32 	%f202, %f201, 0f3BBB989D, 0f3F000000;
	cvt.sat.f32.f32 	%f203, %f202;
	fma.rm.f32 	%f204, %f203, %f191, %f190;
	add.f32 	%f205, %f204, 0fCB40007F;
	neg.f32 	%f206, %f205;
	fma.rn.f32 	%f207, %f201, 0f3FB8AA3B, %f206;
	fma.rn.f32 	%f208, %f201, 0f32A57060, %f207;
	mov.b32 	%r69, %f204;
	shl.b32 	%r70, %r69, 23;
	mov.b32 	%f209, %r70;
	ex2.approx.ftz.f32 	%f210, %f208;
	fma.rn.f32 	%f211, %f210, %f209, %f199;
	ld.global.f32 	%f212, [%rd40+8];
	sub.f32 	%f213, %f212, %f296;
	fma.rn.f32 	%f214, %f213, 0f3BBB989D, 0f3F000000;
	cvt.sat.f32.f32 	%f215, %f214;
	fma.rm.f32 	%f216, %f215, %f191, %f190;
	add.f32 	%f217, %f216, 0fCB40007F;
	neg.f32 	%f218, %f217;
	fma.rn.f32 	%f219, %f213, 0f3FB8AA3B, %f218;
	fma.rn.f32 	%f220, %f213, 0f32A57060, %f219;
	mov.b32 	%r71, %f216;
	shl.b32 	%r72, %r71, 23;
	mov.b32 	%f221, %r72;
	ex2.approx.ftz.f32 	%f222, %f220;
	fma.rn.f32 	%f223, %f222, %f221, %f211;
	ld.global.f32 	%f224, [%rd40+12];
	sub.f32 	%f225, %f224, %f296;
	fma.rn.f32 	%f226, %f225, 0f3BBB989D, 0f3F000000;
	cvt.sat.f32.f32 	%f227, %f226;
	fma.rm.f32 	%f228, %f227, %f191, %f190;
	add.f32 	%f229, %f228, 0fCB40007F;
	neg.f32 	%f230, %f229;
	fma.rn.f32 	%f231, %f225, 0f3FB8AA3B, %f230;
	fma.rn.f32 	%f232, %f225, 0f32A57060, %f231;
	mov.b32 	%r73, %f228;
	shl.b32 	%r74, %r73, 23;
	mov.b32 	%f233, %r74;
	ex2.approx.ftz.f32 	%f234, %f232;
	fma.rn.f32 	%f305, %f234, %f233, %f223;
	add.s32 	%r94, %r94, 4;
$L__BB4_22:
	setp.eq.s32 	%p18, %r28, 0;
	@%p18 bra 	$L__BB4_27;
	setp.eq.s32 	%p19, %r28, 1;
	@%p19 bra 	$L__BB4_25;
	add.s32 	%r75, %r94, %r3;
	mul.wide.u32 	%rd41, %r75, 4;
	add.s64 	%rd42, %rd1, %rd41;
	ld.global.f32 	%f236, [%rd42];
	sub.f32 	%f237, %f236, %f296;
	fma.rn.f32 	%f238, %f237, 0f3BBB989D, 0f3F000000;
	cvt.sat.f32.f32 	%f239, %f238;
	mov.f32 	%f240, 0f4B400001;
	mov.f32 	%f241, 0f437C0000;
	fma.rm.f32 	%f242, %f239, %f241, %f240;
	add.f32 	%f243, %f242, 0fCB40007F;
	neg.f32 	%f244, %f243;
	fma.rn.f32 	%f245, %f237, 0f3FB8AA3B, %f244;
	fma.rn.f32 	%f246, %f237, 0f32A57060, %f245;
	mov.b32 	%r76, %f242;
	shl.b32 	%r77, %r76, 23;
	mov.b32 	%f247, %r77;
	ex2.approx.ftz.f32 	%f248, %f246;
	fma.rn.f32 	%f249, %f248, %f247, %f305;
	cvt.u64.u32 	%rd43, %r3;
	cvt.u64.u32 	%rd44, %r94;
	add.s64 	%rd45, %rd44, %rd43;
	shl.b64 	%rd46, %rd45, 2;
	add.s64 	%rd47, %rd1, %rd46;
	ld.global.f32 	%f250, [%rd47+4];
	sub.f32 	%f251, %f250, %f296;
	fma.rn.f32 	%f252, %f251, 0f3BBB989D, 0f3F000000;
	cvt.sat.f32.f32 	%f253, %f252;
	fma.rm.f32 	%f254, %f253, %f241, %f240;
	add.f32 	%f255, %f254, 0fCB40007F;
	neg.f32 	%f256, %f255;
	fma.rn.f32 	%f257, %f251, 0f3FB8AA3B, %f256;
	fma.rn.f32 	%f258, %f251, 0f32A57060, %f257;
	mov.b32 	%r78, %f254;
	shl.b32 	%r79, %r78, 23;
	mov.b32 	%f259, %r79;
	ex2.approx.ftz.f32 	%f260, %f258;
	fma.rn.f32 	%f305, %f260, %f259, %f249;
	add.s32 	%r94, %r94, 2;
$L__BB4_25:
	and.b32  	%r80, %r33, 1;
	setp.eq.b32 	%p20, %r80, 1;
	not.pred 	%p21, %p20;
	@%p21 bra 	$L__BB4_27;
	add.s32 	%r81, %r94, %r3;
	mul.wide.u32 	%rd48, %r81, 4;
	add.s64 	%rd49, %rd1, %rd48;
	ld.global.f32 	%f261, [%rd49];
	sub.f32 	%f262, %f261, %f296;
	fma.rn.f32 	%f263, %f262, 0f3BBB989D, 0f3F000000;
	cvt.sat.f32.f32 	%f264, %f263;
	mov.f32 	%f265, 0f4B400001;
	mov.f32 	%f266, 0f437C0000;
	fma.rm.f32 	%f267, %f264, %f266, %f265;
	add.f32 	%f268, %f267, 0fCB40007F;
	neg.f32 	%f269, %f268;
	fma.rn.f32 	%f270, %f262, 0f3FB8AA3B, %f269;
	fma.rn.f32 	%f271, %f262, 0f32A57060, %f270;
	mov.b32 	%r82, %f267;
	shl.b32 	%r83, %r82, 23;
	mov.b32 	%f272, %r83;
	ex2.approx.ftz.f32 	%f273, %f271;
	fma.rn.f32 	%f305, %f273, %f272, %f305;
$L__BB4_27:
	add.s32 	%r84, %r3, %r1;
	mul.wide.s32 	%rd50, %r1, 4;
	add.s64 	%rd51, %rd2, %rd50;
	ld.global.f32 	%f274, [%rd51];
	sub.f32 	%f275, %f274, %f296;
	fma.rn.f32 	%f276, %f275, 0f3BBB989D, 0f3F000000;
	cvt.sat.f32.f32 	%f277, %f276;
	mov.f32 	%f278, 0f4B400001;
	mov.f32 	%f279, 0f437C0000;
	fma.rm.f32 	%f280, %f277, %f279, %f278;
	add.f32 	%f281, %f280, 0fCB40007F;
	neg.f32 	%f282, %f281;
	fma.rn.f32 	%f283, %f275, 0f3FB8AA3B, %f282;
	fma.rn.f32 	%f284, %f275, 0f32A57060, %f283;
	mov.b32 	%r85, %f280;
	shl.b32 	%r86, %r85, 23;
	mov.b32 	%f285, %r86;
	ex2.approx.ftz.f32 	%f286, %f284;
	mul.f32 	%f287, %f286, %f285;
	div.rn.f32 	%f288, %f287, %f305;
	cvta.to.global.u64 	%rd52, %rd12;
	mul.wide.s32 	%rd53, %r84, 4;
	add.s64 	%rd54, %rd52, %rd53;
	st.global.f32 	[%rd54], %f288;
$L__BB4_28:
	ret;

}
	// .globl	_Z13cross_entropyiiPfS_S_
.visible .entry _Z13cross_entropyiiPfS_S_(
	.param .u32 _Z13cross_entropyiiPfS_S__param_0,
	.param .u32 _Z13cross_entropyiiPfS_S__param_1,
	.param .u64 .ptr .align 1 _Z13cross_entropyiiPfS_S__param_2,
	.param .u64 .ptr .align 1 _Z13cross_entropyiiPfS_S__param_3,
	.param .u64 .ptr .align 1 _Z13cross_entropyiiPfS_S__param_4
)
{
	.reg .pred 	%p<16>;
	.reg .b32 	%r<54>;
	.reg .b32 	%f<172>;
	.reg .b64 	%rd<20>;

	ld.param.u32 	%r13, [_Z13cross_entropyiiPfS_S__param_0];
	ld.param.u32 	%r14, [_Z13cross_entropyiiPfS_S__param_1];
	ld.param.u64 	%rd6, [_Z13cross_entropyiiPfS_S__param_2];
	ld.param.u64 	%rd7, [_Z13cross_entropyiiPfS_S__param_3];
	ld.param.u64 	%rd5, [_Z13cross_entropyiiPfS_S__param_4];
	cvta.to.global.u64 	%rd1, %rd6;
	cvta.to.global.u64 	%rd2, %rd7;
	mov.u32 	%r15, %ctaid.x;
	mov.u32 	%r16, %ntid.x;
	mov.u32 	%r17, %tid.x;
	mad.lo.s32 	%r1, %r15, %r16, %r17;
	setp.ge.s32 	%p1, %r1, %r14;
	@%p1 bra 	$L__BB5_11;
	setp.lt.s32 	%p2, %r13, 1;
	mov.f32 	%f171, 0f00000000;
	@%p2 bra 	$L__BB5_10;
	mul.lo.s32 	%r2, %r1, %r13;
	and.b32  	%r3, %r13, 3;
	setp.lt.u32 	%p3, %r13, 4;
	mov.f32 	%f171, 0f00000000;
	mov.b32 	%r53, 0;
	@%p3 bra 	$L__BB5_5;
	and.b32  	%r53, %r13, 2147483644;
	neg.s32 	%r51, %r53;
	add.s64 	%rd3, %rd2, 8;
	add.s64 	%rd4, %rd1, 8;
	mov.f32 	%f171, 0f00000000;
	mov.u32 	%r50, %r2;
$L__BB5_4:
	.pragma "nounroll";
	mul.wide.s32 	%rd8, %r50, 4;
	add.s64 	%rd9, %rd3, %rd8;
	add.s64 	%rd10, %rd4, %rd8;
	ld.global.f32 	%f14, [%rd9+-8];
	ld.global.f32 	%f15, [%rd10+-8];
	max.f32 	%f16, %f15, 0f358637BD;
	mov.b32 	%r19, %f16;
	add.s32 	%r20, %r19, -1059760811;
	and.b32  	%r21, %r20, -8388608;
	sub.s32 	%r22, %r19, %r21;
	mov.b32 	%f17, %r22;
	cvt.rn.f32.s32 	%f18, %r21;
	fma.rn.f32 	%f19, %f18, 0f34000000, 0f00000000;
	add.f32 	%f20, %f17, 0fBF800000;
	fma.rn.f32 	%f21, %f20, 0fBE055027, 0f3E1039F6;
	fma.rn.f32 	%f22, %f21, %f20, 0fBDF8CDCC;
	fma.rn.f32 	%f23, %f22, %f20, 0f3E0F2955;
	fma.rn.f32 	%f24, %f23, %f20, 0fBE2AD8B9;
	fma.rn.f32 	%f25, %f24, %f20, 0f3E4CED0B;
	fma.rn.f32 	%f26, %f25, %f20, 0fBE7FFF22;
	fma.rn.f32 	%f27, %f26, %f20, 0f3EAAAA78;
	fma.rn.f32 	%f28, %f27, %f20, 0fBF000000;
	mul.f32 	%f29, %f20, %f28;
	fma.rn.f32 	%f30, %f29, %f20, %f20;
	fma.rn.f32 	%f31, %f19, 0f3F317218, %f30;
	setp.gt.u32 	%p4, %r19, 2139095039;
	fma.rn.f32 	%f32, %f16, 0f7F800000, 0f7F800000;
	selp.f32 	%f33, %f32, %f31, %p4;
	mul.f32 	%f34, %f14, %f33;
	sub.f32 	%f35, %f171, %f34;
	ld.global.f32 	%f36, [%rd9+-4];
	ld.global.f32 	%f37, [%rd10+-4];
	max.f32 	%f38, %f37, 0f358637BD;
	mov.b32 	%r23, %f38;
	add.s32 	%r24, %r23, -1059760811;
	and.b32  	%r25, %r24, -8388608;
	sub.s32 	%r26, %r23, %r25;
	mov.b32 	%f39, %r26;
	cvt.rn.f32.s32 	%f40, %r25;
	fma.rn.f32 	%f41, %f40, 0f34000000, 0f00000000;
	add.f32 	%f42, %f39, 0fBF800000;
	fma.rn.f32 	%f43, %f42, 0fBE055027, 0f3E1039F6;
	fma.rn.f32 	%f44, %f43, %f42, 0fBDF8CDCC;
	fma.rn.f32 	%f45, %f44, %f42, 0f3E0F2955;
	fma.rn.f32 	%f46, %f45, %f42, 0fBE2AD8B9;
	fma.rn.f32 	%f47, %f46, %f42, 0f3E4CED0B;
	fma.rn.f32 	%f48, %f47, %f42, 0fBE7FFF22;
	fma.rn.f32 	%f49, %f48, %f42, 0f3EAAAA78;
	fma.rn.f32 	%f50, %f49, %f42, 0fBF000000;
	mul.f32 	%f51, %f42, %f50;
	fma.rn.f32 	%f52, %f51, %f42, %f42;
	fma.rn.f32 	%f53, %f41, 0f3F317218, %f52;
	setp.gt.u32 	%p5, %r23, 2139095039;
	fma.rn.f32 	%f54, %f38, 0f7F800000, 0f7F800000;
	selp.f32 	%f55, %f54, %f53, %p5;
	mul.f32 	%f56, %f36, %f55;
	sub.f32 	%f57, %f35, %f56;
	ld.global.f32 	%f58, [%rd9];
	ld.global.f32 	%f59, [%rd10];
	max.f32 	%f60, %f59, 0f358637BD;
	mov.b32 	%r27, %f60;
	add.s32 	%r28, %r27, -1059760811;
	and.b32  	%r29, %r28, -8388608;
	sub.s32 	%r30, %r27, %r29;
	mov.b32 	%f61, %r30;
	cvt.rn.f32.s32 	%f62, %r29;
	fma.rn.f32 	%f63, %f62, 0f34000000, 0f00000000;
	add.f32 	%f64, %f61, 0fBF800000;
	fma.rn.f32 	%f65, %f64, 0fBE055027, 0f3E1039F6;
	fma.rn.f32 	%f66, %f65, %f64, 0fBDF8CDCC;
	fma.rn.f32 	%f67, %f66, %f64, 0f3E0F2955;
	fma.rn.f32 	%f68, %f67, %f64, 0fBE2AD8B9;
	fma.rn.f32 	%f69, %f68, %f64, 0f3E4CED0B;
	fma.rn.f32 	%f70, %f69, %f64, 0fBE7FFF22;
	fma.rn.f32 	%f71, %f70, %f64, 0f3EAAAA78;
	fma.rn.f32 	%f72, %f71, %f64, 0fBF000000;
	mul.f32 	%f73, %f64, %f72;
	fma.rn.f32 	%f74, %f73, %f64, %f64;
	fma.rn.f32 	%f75, %f63, 0f3F317218, %f74;
	setp.gt.u32 	%p6, %r27, 2139095039;
	fma.rn.f32 	%f76, %f60, 0f7F800000, 0f7F800000;
	selp.f32 	%f77, %f76, %f75, %p6;
	mul.f32 	%f78, %f58, %f77;
	sub.f32 	%f79, %f57, %f78;
	ld.global.f32 	%f80, [%rd9+4];
	ld.global.f32 	%f81, [%rd10+4];
	max.f32 	%f82, %f81, 0f358637BD;
	mov.b32 	%r31, %f82;
	add.s32 	%r32, %r31, -1059760811;
	and.b32  	%r33, %r32, -8388608;
	sub.s32 	%r34, %r31, %r33;
	mov.b32 	%f83, %r34;
	cvt.rn.f32.s32 	%f84, %r33;
	fma.rn.f32 	%f85, %f84, 0f34000000, 0f00000000;
	add.f32 	%f86, %f83, 0fBF800000;
	fma.rn.f32 	%f87, %f86, 0fBE055027, 0f3E1039F6;
	fma.rn.f32 	%f88, %f87, %f86, 0fBDF8CDCC;
	fma.rn.f32 	%f89, %f88, %f86, 0f3E0F2955;
	fma.rn.f32 	%f90, %f89, %f86, 0fBE2AD8B9;
	fma.rn.f32 	%f91, %f90, %f86, 0f3E4CED0B;
	fma.rn.f32 	%f92, %f91, %f86, 0fBE7FFF22;
	fma.rn.f32 	%f93, %f92, %f86, 0f3EAAAA78;
	fma.rn.f32 	%f94, %f93, %f86, 0fBF000000;
	mul.f32 	%f95, %f86, %f94;
	fma.rn.f32 	%f96, %f95, %f86, %f86;
	fma.rn.f32 	%f97, %f85, 0f3F317218, %f96;
	setp.gt.u32 	%p7, %r31, 2139095039;
	fma.rn.f32 	%f98, %f82, 0f7F800000, 0f7F800000;
	selp.f32 	%f99, %f98, %f97, %p7;
	mul.f32 	%f100, %f80, %f99;
	sub.f32 	%f171, %f79, %f100;
	add.s32 	%r51, %r51, 4;
	add.s32 	%r50, %r50, 4;
	setp.ne.s32 	%p8, %r51, 0;
	@%p8 bra 	$L__BB5_4;
$L__BB5_5:
	setp.eq.s32 	%p9, %r3, 0;
	@%p9 bra 	$L__BB5_10;
	setp.eq.s32 	%p10, %r3, 1;
	@%p10 bra 	$L__BB5_8;
	add.s32 	%r35, %r53, %r2;
	mul.wide.s32 	%rd11, %r35, 4;
	add.s64 	%rd12, %rd2, %rd11;
	ld.global.f32 	%f102, [%rd12];
	add.s64 	%rd13, %rd1, %rd11;
	ld.global.f32 	%f103, [%rd13];
	max.f32 	%f104, %f103, 0f358637BD;
	mov.b32 	%r36, %f104;
	add.s32 	%r37, %r36, -1059760811;
	and.b32  	%r38, %r37, -8388608;
	sub.s32 	%r39, %r36, %r38;
	mov.b32 	%f105, %r39;
	cvt.rn.f32.s32 	%f106, %r38;
	fma.rn.f32 	%f107, %f106, 0f34000000, 0f00000000;
	add.f32 	%f108, %f105, 0fBF800000;
	fma.rn.f32 	%f109, %f108, 0fBE055027, 0f3E1039F6;
	fma.rn.f32 	%f110, %f109, %f108, 0fBDF8CDCC;
	fma.rn.f32 	%f111, %f110, %f108, 0f3E0F2955;
	fma.rn.f32 	%f112, %f111, %f108, 0fBE2AD8B9;
	fma.rn.f32 	%f113, %f112, %f108, 0f3E4CED0B;
	fma.rn.f32 	%f114, %f113, %f108, 0fBE7FFF22;
	fma.rn.f32 	%f115, %f114, %f108, 0f3EAAAA78;
	fma.rn.f32 	%f116, %f115, %f108, 0fBF000000;
	mul.f32 	%f117, %f108, %f116;
	fma.rn.f32 	%f118, %f117, %f108, %f108;
	fma.rn.f32 	%f119, %f107, 0f3F317218, %f118;
	setp.gt.u32 	%p11, %r36, 2139095039;
	fma.rn.f32 	%f120, %f104, 0f7F800000, 0f7F800000;
	selp.f32 	%f121, %f120, %f119, %p11;
	mul.f32 	%f122, %f102, %f121;
	sub.f32 	%f123, %f171, %f122;
	ld.global.f32 	%f124, [%rd12+4];
	ld.global.f32 	%f125, [%rd13+4];
	max.f32 	%f126, %f125, 0f358637BD;
	mov.b32 	%r40, %f126;
	add.s32 	%r41, %r40, -1059760811;
	and.b32  	%r42, %r41, -8388608;
	sub.s32 	%r43, %r40, %r42;
	mov.b32 	%f127, %r43;
	cvt.rn.f32.s32 	%f128, %r42;
	fma.rn.f32 	%f129, %f128, 0f34000000, 0f00000000;
	add.f32 	%f130, %f127, 0fBF800000;
	fma.rn.f32 	%f131, %f130, 0fBE055027, 0f3E1039F6;
	fma.rn.f32 	%f132, %f131, %f130, 0fBDF8CDCC;
	fma.rn.f32 	%f133, %f132, %f130, 0f3E0F2955;
	fma.rn.f32 	%f134, %f133, %f130, 0fBE2AD8B9;
	fma.rn.f32 	%f135, %f134, %f130, 0f3E4CED0B;
	fma.rn.f32 	%f136, %f135, %f130, 0fBE7FFF22;
	fma.rn.f32 	%f137, %f136, %f130, 0f3EAAAA78;
	fma.rn.f32 	%f138, %f137, %f130, 0fBF000000;
	mul.f32 	%f139, %f130, %f138;
	fma.rn.f32 	%f140, %f139, %f130, %f130;
	fma.rn.f32 	%f141, %f129, 0f3F317218, %f140;
	setp.gt.u32 	%p12, %r40, 2139095039;
	fma.rn.f32 	%f142, %f126, 0f7F800000, 0f7F800000;
	selp.f32 	%f143, %f142, %f141, %p12;
	mul.f32 	%f144, %f124, %f143;
	sub.f32 	%f171, %f123, %f144;
	add.s32 	%r53, %r53, 2;
$L__BB5_8:
	and.b32  	%r44, %r13, 1;
	setp.eq.b32 	%p13, %r44, 1;
	not.pred 	%p14, %p13;
	@%p14 bra 	$L__BB5_10;
	add.s32 	%r45, %r53, %r2;
	mul.wide.s32 	%rd14, %r45, 4;
	add.s64 	%rd15, %rd2, %rd14;
	ld.global.f32 	%f145, [%rd15];
	add.s64 	%rd16, %rd1, %rd14;
	ld.global.f32 	%f146, [%rd16];
	max.f32 	%f147, %f146, 0f358637BD;
	mov.b32 	%r46, %f147;
	add.s32 	%r47, %r46, -1059760811;
	and.b32  	%r48, %r47, -8388608;
	sub.s32 	%r49, %r46, %r48;
	mov.b32 	%f148, %r49;
	cvt.rn.f32.s32 	%f149, %r48;
	fma.rn.f32 	%f150, %f149, 0f34000000, 0f00000000;
	add.f32 	%f151, %f148, 0fBF800000;
	fma.rn.f32 	%f152, %f151, 0fBE055027, 0f3E1039F6;
	fma.rn.f32 	%f153, %f152, %f151, 0fBDF8CDCC;
	fma.rn.f32 	%f154, %f153, %f151, 0f3E0F2955;
	fma.rn.f32 	%f155, %f154, %f151, 0fBE2AD8B9;
	fma.rn.f32 	%f156, %f155, %f151, 0f3E4CED0B;
	fma.rn.f32 	%f157, %f156, %f151, 0fBE7FFF22;
	fma.rn.f32 	%f158, %f157, %f151, 0f3EAAAA78;
	fma.rn.f32 	%f159, %f158, %f151, 0fBF000000;
	mul.f32 	%f160, %f151, %f159;
	fma.rn.f32 	%f161, %f160, %f151, %f151;
	fma.rn.f32 	%f162, %f150, 0f3F317218, %f161;
	setp.gt.u32 	%p15, %r46, 2139095039;
	fma.rn.f32 	%f163, %f147, 0f7F800000, 0f7F800000;
	selp.f32 	%f164, %f163, %f162, %p15;
	mul.f32 	%f165, %f145, %f164;
	sub.f32 	%f171, %f171, %f165;
$L__BB5_10:
	cvta.to.global.u64 	%rd17, %rd5;
	mul.wide.s32 	%rd18, %r1, 4;
	add.s64 	%rd19, %rd17, %rd18;
	st.global.f32 	[%rd19], %f171;
$L__BB5_11:
	ret;

}
	// .globl	_Z12init_weightsiiPf
.visible .entry _Z12init_weightsiiPf(
	.param .u32 _Z12init_weightsiiPf_param_0,
	.param .u32 _Z12init_weightsiiPf_param_1,
	.param .u64 .ptr .align 1 _Z12init_weightsiiPf_param_2
)
{
	.local .align 8 .b8 	__local_depot6[48];
	.reg .b64 	%SP;
	.reg .b64 	%SPL;
	.reg .pred 	%p<66>;
	.reg .b32 	%r<1199>;
	.reg .b32 	%f<9>;
	.reg .b64 	%rd<27>;

	mov.u64 	%SPL, __local_depot6;
	ld.param.u32 	%r539, [_Z12init_weightsiiPf_param_0];
	ld.param.u32 	%r540, [_Z12init_weightsiiPf_param_1];
	ld.param.u64 	%rd10, [_Z12init_weightsiiPf_param_2];
	mov.u32 	%r541, %ctaid.x;
	mov.u32 	%r542, %ntid.x;
	mov.u32 	%r543, %tid.x;
	mad.lo.s32 	%r1, %r541, %r542, %r543;
	mov.u32 	%r544, %ctaid.y;
	mov.u32 	%r545, %ntid.y;
	mov.u32 	%r546, %tid.y;
	mad.lo.s32 	%r2, %r544, %r545, %r546;
	setp.ge.s32 	%p1, %r2, %r540;
	setp.ge.s32 	%p2, %r1, %r539;
	or.pred  	%p3, %p2, %p1;
	@%p3 bra 	$L__BB6_117;
	add.u64 	%rd1, %SPL, 0;
	mad.lo.s32 	%r549, %r2, %r539, %r1;
	cvt.s64.s32 	%rd2, %r549;
	mov.b32 	%r935, -9920396;
	mov.b32 	%r550, -771510409;
	st.local.v2.u32 	[%rd1], {%r550, %r935};
	mov.b32 	%r551, -123459836;
	mov.b32 	%r552, -308902214;
	st.local.v2.u32 	[%rd1+8], {%r552, %r551};
	mov.b32 	%r931, -127593864;
	mov.b32 	%r553, -589760388;
	st.local.v2.u32 	[%rd1+16], {%r553, %r931};
	setp.eq.s32 	%p4, %r549, 0;
	@%p4 bra 	$L__BB6_116;
	mov.b32 	%r918, 0;
	mov.b32 	%r935, -9920396;
	mov.b32 	%r931, -127593864;
	mov.u64 	%rd13, precalc_xorwow_matrix;
	mov.u64 	%rd26, %rd2;
$L__BB6_3:
	mov.u64 	%rd3, %rd26;
	and.b64  	%rd4, %rd3, 3;
	setp.eq.s64 	%p5, %rd4, 0;
	@%p5 bra 	$L__BB6_115;
	mul.wide.u32 	%rd12, %r918, 3200;
	add.s64 	%rd5, %rd13, %rd12;
	mov.b32 	%r931, 0;
	mov.u32 	%r932, %r931;
	mov.u32 	%r933, %r931;
	mov.u32 	%r934, %r931;
	mov.u32 	%r935, %r931;
	mov.u32 	%r924, %r931;
$L__BB6_5:
	mul.wide.u32 	%rd14, %r924, 4;
	add.s64 	%rd15, %rd1, %rd14;
	ld.local.u32 	%r12, [%rd15+4];
	shl.b32 	%r13, %r924, 5;
	mov.b32 	%r930, 0;
$L__BB6_6:
	.pragma "nounroll";
	shr.u32 	%r559, %r12, %r930;
	and.b32  	%r560, %r559, 1;
	setp.eq.b32 	%p6, %r560, 1;
	not.pred 	%p7, %p6;
	add.s32 	%r561, %r13, %r930;
	mul.lo.s32 	%r562, %r561, 5;
	mul.wide.u32 	%rd16, %r562, 4;
	add.s64 	%rd6, %rd5, %rd16;
	@%p7 bra 	$L__BB6_8;
	ld.global.u32 	%r563, [%rd6];
	xor.b32  	%r935, %r935, %r563;
	ld.global.u32 	%r564, [%rd6+4];
	xor.b32  	%r934, %r934, %r564;
	ld.global.u32 	%r565, [%rd6+8];
	xor.b32  	%r933, %r933, %r565;
	ld.global.u32 	%r566, [%rd6+12];
	xor.b32  	%r932, %r932, %r566;
	ld.global.u32 	%r567, [%rd6+16];
	xor.b32  	%r931, %r931, %r567;
$L__BB6_8:
	and.b32  	%r569, %r559, 2;
	setp.eq.s32 	%p8, %r569, 0;
	@%p8 bra 	$L__BB6_10;
	ld.global.u32 	%r570, [%rd6+20];
	xor.b32  	%r935, %r935, %r570;
	ld.global.u32 	%r571, [%rd6+24];
	xor.b32  	%r934, %r934, %r571;
	ld.global.u32 	%r572, [%rd6+28];
	xor.b32  	%r933, %r933, %r572;
	ld.global.u32 	%r573, [%rd6+32];
	xor.b32  	%r932, %r932, %r573;
	ld.global.u32 	%r574, [%rd6+36];
	xor.b32  	%r931, %r931, %r574;
$L__BB6_10:
	and.b32  	%r576, %r559, 4;
	setp.eq.s32 	%p9, %r576, 0;
	@%p9 bra 	$L__BB6_12;
	ld.global.u32 	%r577, [%rd6+40];
	xor.b32  	%r935, %r935, %r577;
	ld.global.u32 	%r578, [%rd6+44];
	xor.b32  	%r934, %r934, %r578;
	ld.global.u32 	%r579, [%rd6+48];
	xor.b32  	%r933, %r933, %r579;
	ld.global.u32 	%r580, [%rd6+52];
	xor.b32  	%r932, %r932, %r580;
	ld.global.u32 	%r581, [%rd6+56];
	xor.b32  	%r931, %r931, %r581;
$L__BB6_12:
	and.b32  	%r583, %r559, 8;
	setp.eq.s32 	%p10, %r583, 0;
	@%p10 bra 	$L__BB6_14;
	ld.global.u32 	%r584, [%rd6+60];
	xor.b32  	%r935, %r935, %r584;
	ld.global.u32 	%r585, [%rd6+64];
	xor.b32  	%r934, %r934, %r585;
	ld.global.u32 	%r586, [%rd6+68];
	xor.b32  	%r933, %r933, %r586;
	ld.global.u32 	%r587, [%rd6+72];
	xor.b32  	%r932, %r932, %r587;
	ld.global.u32 	%r588, [%rd6+76];
	xor.b32  	%r931, %r931, %r588;
$L__BB6_14:
	and.b32  	%r590, %r559, 16;
	setp.eq.s32 	%p11, %r590, 0;
	@%p11 bra 	$L__BB6_16;
	ld.global.u32 	%r591, [%rd6+80];
	xor.b32  	%r935, %r935, %r591;
	ld.global.u32 	%r592, [%rd6+84];
	xor.b32  	%r934, %r934, %r592;
	ld.global.u32 	%r593, [%rd6+88];
	xor.b32  	%r933, %r933, %r593;
	ld.global.u32 	%r594, [%rd6+92];
	xor.b32  	%r932, %r932, %r594;
	ld.global.u32 	%r595, [%rd6+96];
	xor.b32  	%r931, %r931, %r595;
$L__BB6_16:
	and.b32  	%r597, %r559, 32;
	setp.eq.s32 	%p12, %r597, 0;
	@%p12 bra 	$L__BB6_18;
	ld.global.u32 	%r598, [%rd6+100];
	xor.b32  	%r935, %r935, %r598;
	ld.global.u32 	%r599, [%rd6+104];
	xor.b32  	%r934, %r934, %r599;
	ld.global.u32 	%r600, [%rd6+108];
	xor.b32  	%r933, %r933, %r600;
	ld.global.u32 	%r601, [%rd6+112];
	xor.b32  	%r932, %r932, %r601;
	ld.global.u32 	%r602, [%rd6+116];
	xor.b32  	%r931, %r931, %r602;
$L__BB6_18:
	and.b32  	%r604, %r559, 64;
	setp.eq.s32 	%p13, %r604, 0;
	@%p13 bra 	$L__BB6_20;
	ld.global.u32 	%r605, [%rd6+120];
	xor.b32  	%r935, %r935, %r605;
	ld.global.u32 	%r606, [%rd6+124];
	xor.b32  	%r934, %r934, %r606;
	ld.global.u32 	%r607, [%rd6+128];
	xor.b32  	%r933, %r933, %r607;
	ld.global.u32 	%r608, [%rd6+132];
	xor.b32  	%r932, %r932, %r608;
	ld.global.u32 	%r609, [%rd6+136];
	xor.b32  	%r931, %r931, %r609;
$L__BB6_20:
	and.b32  	%r611, %r559, 128;
	setp.eq.s32 	%p14, %r611, 0;
	@%p14 bra 	$L__BB6_22;
	ld.global.u32 	%r612, [%rd6+140];
	xor.b32  	%r935, %r935, %r612;
	ld.global.u32 	%r613, [%rd6+144];
	xor.b32  	%r934, %r934, %r613;
	ld.global.u32 	%r614, [%rd6+148];
	xor.b32  	%r933, %r933, %r614;
	ld.global.u32 	%r615, [%rd6+152];
	xor.b32  	%r932, %r932, %r615;
	ld.global.u32 	%r616, [%rd6+156];
	xor.b32  	%r931, %r931, %r616;
$L__BB6_22:
	and.b32  	%r618, %r559, 256;
	setp.eq.s32 	%p15, %r618, 0;
	@%p15 bra 	$L__BB6_24;
	ld.global.u32 	%r619, [%rd6+160];
	xor.b32  	%r935, %r935, %r619;
	ld.global.u32 	%r620, [%rd6+164];
	xor.b32  	%r934, %r934, %r620;
	ld.global.u32 	%r621, [%rd6+168];
	xor.b32  	%r933, %r933, %r621;
	ld.global.u32 	%r622, [%rd6+172];
	xor.b32  	%r932, %r932, %r622;
	ld.global.u32 	%r623, [%rd6+176];
	xor.b32  	%r931, %r931, %r623;
$L__BB6_24:
	and.b32  	%r625, %r559, 512;
	setp.eq.s32 	%p16, %r625, 0;
	@%p16 bra 	$L__BB6_26;
	ld.global.u32 	%r626, [%rd6+180];
	xor.b32  	%r935, %r935, %r626;
	ld.global.u32 	%r627, [%rd6+184];
	xor.b32  	%r934, %r934, %r627;
	ld.global.u32 	%r628, [%rd6+188];
	xor.b32  	%r933, %r933, %r628;
	ld.global.u32 	%r629, [%rd6+192];
	xor.b32  	%r932, %r932, %r629;
	ld.global.u32 	%r630, [%rd6+196];
	xor.b32  	%r931, %r931, %r630;
$L__BB6_26:
	and.b32  	%r632, %r559, 1024;
	setp.eq.s32 	%p17, %r632, 0;
	@%p17 bra 	$L__BB6_28;
	ld.global.u32 	%r633, [%rd6+200];
	xor.b32  	%r935, %r935, %r633;
	ld.global.u32 	%r634, [%rd6+204];
	xor.b32  	%r934, %r934, %r634;
	ld.global.u32 	%r635, [%rd6+208];
	xor.b32  	%r933, %r933, %r635;
	ld.global.u32 	%r636, [%rd6+212];
	xor.b32  	%r932, %r932, %r636;
	ld.global.u32 	%r637, [%rd6+216];
	xor.b32  	%r931, %r931, %r637;
$L__BB6_28:
	and.b32  	%r639, %r559, 2048;
	setp.eq.s32 	%p18, %r639, 0;
	@%p18 bra 	$L__BB6_30;
	ld.global.u32 	%r640, [%rd6+220];
	xor.b32  	%r935, %r935, %r640;
	ld.global.u32 	%r641, [%rd6+224];
	xor.b32  	%r934, %r934, %r641;
	ld.global.u32 	%r642, [%rd6+228];
	xor.b32  	%r933, %r933, %r642;
	ld.global.u32 	%r643, [%rd6+232];
	xor.b32  	%r932, %r932, %r643;
	ld.global.u32 	%r644, [%rd6+236];
	xor.b32  	%r931, %r931, %r644;
$L__BB6_30:
	and.b32  	%r646, %r559, 4096;
	setp.eq.s32 	%p19, %r646, 0;
	@%p19 bra 	$L__BB6_32;
	ld.global.u32 	%r647, [%rd6+240];
	xor.b32  	%r935, %r935, %r647;
	ld.global.u32 	%r648, [%rd6+244];
	xor.b32  	%r934, %r934, %r648;
	ld.global.u32 	%r649, [%rd6+248];
	xor.b32  	%r933, %r933, %r649;
	ld.global.u32 	%r650, [%rd6+252];
	xor.b32  	%r932, %r932, %r650;
	ld.global.u32 	%r651, [%rd6+256];
	xor.b32  	%r931, %r931, %r651;
$L__BB6_32:
	and.b32  	%r653, %r559, 8192;
	setp.eq.s32 	%p20, %r653, 0;
	@%p20 bra 	$L__BB6_34;
	ld.global.u32 	%r654, [%rd6+260];
	xor.b32  	%r935, %r935, %r654;
	ld.global.u32 	%r655, [%rd6+264];
	xor.b32  	%r934, %r934, %r655;
	ld.global.u32 	%r656, [%rd6+268];
	xor.b32  	%r933, %r933, %r656;
	ld.global.u32 	%r657, [%rd6+272];
	xor.b32  	%r932, %r932, %r657;
	ld.global.u32 	%r658, [%rd6+276];
	xor.b32  	%r931, %r931, %r658;
$L__BB6_34:
	and.b32  	%r660, %r559, 16384;
	setp.eq.s32 	%p21, %r660, 0;
	@%p21 bra 	$L__BB6_36;
	ld.global.u32 	%r661, [%rd6+280];
	xor.b32  	%r935, %r935, %r661;
	ld.global.u32 	%r662, [%rd6+284];
	xor.b32  	%r934, %r934, %r662;
	ld.global.u32 	%r663, [%rd6+288];
	xor.b32  	%r933, %r933, %r663;
	ld.global.u32 	%r664, [%rd6+292];
	xor.b32  	%r932, %r932, %r664;
	ld.global.u32 	%r665, [%rd6+296];
	xor.b32  	%r931, %r931, %r665;
$L__BB6_36:
	and.b32  	%r667, %r559, 32768;
	setp.eq.s32 	%p22, %r667, 0;
	@%p22 bra 	$L__BB6_38;
	ld.global.u32 	%r668, [%rd6+300];
	xor.b32  	%r935, %r935, %r668;
	ld.global.u32 	%r669, [%rd6+304];
	xor.b32  	%r934, %r934, %r669;
	ld.global.u32 	%r670, [%rd6+308];
	xor.b32  	%r933, %r933, %r670;
	ld.global.u32 	%r671, [%rd6+312];
	xor.b32  	%r932, %r932, %r671;
	ld.global.u32 	%r672, [%rd6+316];
	xor.b32  	%r931, %r931, %r672;
$L__BB6_38:
	add.s32 	%r930, %r930, 16;
	setp.ne.s32 	%p23, %r930, 32;
	@%p23 bra 	$L__BB6_6;
	mad.lo.s32 	%r673, %r924, -31, %r13;
	add.s32 	%r924, %r673, 1;
	setp.ne.s32 	%p24, %r924, 5;
	@%p24 bra 	$L__BB6_5;
	st.local.u32 	[%rd1+4], %r935;
	st.local.v2.u32 	[%rd1+8], {%r934, %r933};
	st.local.v2.u32 	[%rd1+16], {%r932, %r931};
	setp.eq.s64 	%p25, %rd4, 1;
	@%p25 bra 	$L__BB6_115;
	mov.b32 	%r931, 0;
	mov.u32 	%r1024, %r931;
	mov.u32 	%r1025, %r931;
	mov.u32 	%r1026, %r931;
	mov.u32 	%r935, %r931;
	mov.u32 	%r1016, %r931;
$L__BB6_42:
	mul.wide.u32 	%rd17, %r1016, 4;
	add.s64 	%rd18, %rd1, %rd17;
	ld.local.u32 	%r188, [%rd18+4];
	shl.b32 	%r189, %r1016, 5;
	mov.b32 	%r1022, 0;
$L__BB6_43:
	.pragma "nounroll";
	shr.u32 	%r676, %r188, %r1022;
	and.b32  	%r677, %r676, 1;
	setp.eq.b32 	%p26, %r677, 1;
	not.pred 	%p27, %p26;
	add.s32 	%r678, %r189, %r1022;
	mul.lo.s32 	%r679, %r678, 5;
	mul.wide.u32 	%rd19, %r679, 4;
	add.s64 	%rd7, %rd5, %rd19;
	@%p27 bra 	$L__BB6_45;
	ld.global.u32 	%r680, [%rd7];
	xor.b32  	%r935, %r935, %r680;
	ld.global.u32 	%r681, [%rd7+4];
	xor.b32  	%r1026, %r1026, %r681;
	ld.global.u32 	%r682, [%rd7+8];
	xor.b32  	%r1025, %r1025, %r682;
	ld.global.u32 	%r683, [%rd7+12];
	xor.b32  	%r1024, %r1024, %r683;
	ld.global.u32 	%r684, [%rd7+16];
	xor.b32  	%r931, %r931, %r684;
$L__BB6_45:
	and.b32  	%r686, %r676, 2;
	setp.eq.s32 	%p28, %r686, 0;
	@%p28 bra 	$L__BB6_47;
	ld.global.u32 	%r687, [%rd7+20];
	xor.b32  	%r935, %r935, %r687;
	ld.global.u32 	%r688, [%rd7+24];
	xor.b32  	%r1026, %r1026, %r688;
	ld.global.u32 	%r689, [%rd7+28];
	xor.b32  	%r1025, %r1025, %r689;
	ld.global.u32 	%r690, [%rd7+32];
	xor.b32  	%r1024, %r1024, %r690;
	ld.global.u32 	%r691, [%rd7+36];
	xor.b32  	%r931, %r931, %r691;
$L__BB6_47:
	and.b32  	%r693, %r676, 4;
	setp.eq.s32 	%p29, %r693, 0;
	@%p29 bra 	$L__BB6_49;
	ld.global.u32 	%r694, [%rd7+40];
	xor.b32  	%r935, %r935, %r694;
	ld.global.u32 	%r695, [%rd7+44];
	xor.b32  	%r1026, %r1026, %r695;
	ld.global.u32 	%r696, [%rd7+48];
	xor.b32  	%r1025, %r1025, %r696;
	ld.global.u32 	%r697, [%rd7+52];
	xor.b32  	%r1024, %r1024, %r697;
	ld.global.u32 	%r698, [%rd7+56];
	xor.b32  	%r931, %r931, %r698;
$L__BB6_49:
	and.b32  	%r700, %r676, 8;
	setp.eq.s32 	%p30, %r700, 0;
	@%p30 bra 	$L__BB6_51;
	ld.global.u32 	%r701, [%rd7+60];
	xor.b32  	%r935, %r935, %r701;
	ld.global.u32 	%r702, [%rd7+64];
	xor.b32  	%r1026, %r1026, %r702;
	ld.global.u32 	%r703, [%rd7+68];
	xor.b32  	%r1025, %r1025, %r703;
	ld.global.u32 	%r704, [%rd7+72];
	xor.b32  	%r1024, %r1024, %r704;
	ld.global.u32 	%r705, [%rd7+76];
	xor.b32  	%r931, %r931, %r705;
$L__BB6_51:
	and.b32  	%r707, %r676, 16;
	setp.eq.s32 	%p31, %r707, 0;
	@%p31 bra 	$L__BB6_53;
	ld.global.u32 	%r708, [%rd7+80];
	xor.b32  	%r935, %r935, %r708;
	ld.global.u32 	%r709, [%rd7+84];
	xor.b32  	%r1026, %r1026, %r709;
	ld.global.u32 	%r710, [%rd7+88];
	xor.b32  	%r1025, %r1025, %r710;
	ld.global.u32 	%r711, [%rd7+92];
	xor.b32  	%r1024, %r1024, %r711;
	ld.global.u32 	%r712, [%rd7+96];
	xor.b32  	%r931, %r931, %r712;
$L__BB6_53:
	and.b32  	%r714, %r676, 32;
	setp.eq.s32 	%p32, %r714, 0;
	@%p32 bra 	$L__BB6_55;
	ld.global.u32 	%r715, [%rd7+100];
	xor.b32  	%r935, %r935, %r715;
	ld.global.u32 	%r716, [%rd7+104];
	xor.b32  	%r1026, %r1026, %r716;
	ld.global.u32 	%r717, [%rd7+108];
	xor.b32  	%r1025, %r1025, %r717;
	ld.global.u32 	%r718, [%rd7+112];
	xor.b32  	%r1024, %r1024, %r718;
	ld.global.u32 	%r719, [%rd7+116];
	xor.b32  	%r931, %r931, %r719;
$L__BB6_55:
	and.b32  	%r721, %r676, 64;
	setp.eq.s32 	%p33, %r721, 0;
	@%p33 bra 	$L__BB6_57;
	ld.global.u32 	%r722, [%rd7+120];
	xor.b32  	%r935, %r935, %r722;
	ld.global.u32 	%r723, [%rd7+124];
	xor.b32  	%r1026, %r1026, %r723;
	ld.global.u32 	%r724, [%rd7+128];
	xor.b32  	%r1025, %r1025, %r724;
	ld.global.u32 	%r725, [%rd7+132];
	xor.b32  	%r1024, %r1024, %r725;
	ld.global.u32 	%r726, [%rd7+136];
	xor.b32  	%r931, %r931, %r726;
$L__BB6_57:
	and.b32  	%r728, %r676, 128;
	setp.eq.s32 	%p34, %r728, 0;
	@%p34 bra 	$L__BB6_59;
	ld.global.u32 	%r729, [%rd7+140];
	xor.b32  	%r935, %r935, %r729;
	ld.global.u32 	%r730, [%rd7+144];
	xor.b32  	%r1026, %r1026, %r730;
	ld.global.u32 	%r731, [%rd7+148];
	xor.b32  	%r1025, %r1025, %r731;
	ld.global.u32 	%r732, [%rd7+152];
	xor.b32  	%r1024, %r1024, %r732;
	ld.global.u32 	%r733, [%rd7+156];
	xor.b32  	%r931, %r931, %r733;
$L__BB6_59:
	and.b32  	%r735, %r676, 256;
	setp.eq.s32 	%p35, %r735, 0;
	@%p35 bra 	$L__BB6_61;
	ld.global.u32 	%r736, [%rd7+160];
	xor.b32  	%r935, %r935, %r736;
	ld.global.u32 	%r737, [%rd7+164];
	xor.b32  	%r1026, %r1026, %r737;
	ld.global.u32 	%r738, [%rd7+168];
	xor.b32  	%r1025, %r1025, %r738;
	ld.global.u32 	%r739, [%rd7+172];
	xor.b32  	%r1024, %r1024, %r739;
	ld.global.u32 	%r740, [%rd7+176];
	xor.b32  	%r931, %r931, %r740;
$L__BB6_61:
	and.b32  	%r742, %r676, 512;
	setp.eq.s32 	%p36, %r742, 0;
	@%p36 bra 	$L__BB6_63;
	ld.global.u32 	%r743, [%rd7+180];
	xor.b32  	%r935, %r935, %r743;
	ld.global.u32 	%r744, [%rd7+184];
	xor.b32  	%r1026, %r1026, %r744;
	ld.global.u32 	%r745, [%rd7+188];
	xor.b32  	%r1025, %r1025, %r745;
	ld.global.u32 	%r746, [%rd7+192];
	xor.b32  	%r1024, %r1024, %r746;
	ld.global.u32 	%r747, [%rd7+196];
	xor.b32  	%r931, %r931, %r747;
$L__BB6_63:
	and.b32  	%r749, %r676, 1024;
	setp.eq.s32 	%p37, %r749, 0;
	@%p37 bra 	$L__BB6_65;
	ld.global.u32 	%r750, [%rd7+200];
	xor.b32  	%r935, %r935, %r750;
	ld.global.u32 	%r751, [%rd7+204];
	xor.b32  	%r1026, %r1026, %r751;
	ld.global.u32 	%r752, [%rd7+208];
	xor.b32  	%r1025, %r1025, %r752;
	ld.global.u32 	%r753, [%rd7+212];
	xor.b32  	%r1024, %r1024, %r753;
	ld.global.u32 	%r754, [%rd7+216];
	xor.b32  	%r931, %r931, %r754;
$L__BB6_65:
	and.b32  	%r756, %r676, 2048;
	setp.eq.s32 	%p38, %r756, 0;
	@%p38 bra 	$L__BB6_67;
	ld.global.u32 	%r757, [%rd7+220];
	xor.b32  	%r935, %r935, %r757;
	ld.global.u32 	%r758, [%rd7+224];
	xor.b32  	%r1026, %r1026, %r758;
	ld.global.u32 	%r759, [%rd7+228];
	xor.b32  	%r1025, %r1025, %r759;
	ld.global.u32 	%r760, [%rd7+232];
	xor.b32  	%r1024, %r1024, %r760;
	ld.global.u32 	%r761, [%rd7+236];
	xor.b32  	%r931, %r931, %r761;
$L__BB6_67:
	and.b32  	%r763, %r676, 4096;
	setp.eq.s32 	%p39, %r763, 0;
	@%p39 bra 	$L__BB6_69;
	ld.global.u32 	%r764, [%rd7+240];
	xor.b32  	%r935, %r935, %r764;
	ld.global.u32 	%r765, [%rd7+244];
	xor.b32  	%r1026, %r1026, %r765;
	ld.global.u32 	%r766, [%rd7+248];
	xor.b32  	%r1025, %r1025, %r766;
	ld.global.u32 	%r767, [%rd7+252];
	xor.b32  	%r1024, %r1024, %r767;
	ld.global.u32 	%r768, [%rd7+256];
	xor.b32  	%r931, %r931, %r768;
$L__BB6_69:
	and.b32  	%r770, %r676, 8192;
	setp.eq.s32 	%p40, %r770, 0;
	@%p40 bra 	$L__BB6_71;
	ld.global.u32 	%r771, [%rd7+260];
	xor.b32  	%r935, %r935, %r771;
	ld.global.u32 	%r772, [%rd7+264];
	xor.b32  	%r1026, %r1026, %r772;
	ld.global.u32 	%r773, [%rd7+268];
	xor.b32  	%r1025, %r1025, %r773;
	ld.global.u32 	%r774, [%rd7+272];
	xor.b32  	%r1024, %r1024, %r774;
	ld.global.u32 	%r775, [%rd7+276];
	xor.b32  	%r931, %r931, %r775;
$L__BB6_71:
	and.b32  	%r777, %r676, 16384;
	setp.eq.s32 	%p41, %r777, 0;
	@%p41 bra 	$L__BB6_73;
	ld.global.u32 	%r778, [%rd7+280];
	xor.b32  	%r935, %r935, %r778;
	ld.global.u32 	%r779, [%rd7+284];
	xor.b32  	%r1026, %r1026, %r779;
	ld.global.u32 	%r780, [%rd7+288];
	xor.b32  	%r1025, %r1025, %r780;
	ld.global.u32 	%r781, [%rd7+292];
	xor.b32  	%r1024, %r1024, %r781;
	ld.global.u32 	%r782, [%rd7+296];
	xor.b32  	%r931, %r931, %r782;
$L__BB6_73:
	and.b32  	%r784, %r676, 32768;
	setp.eq.s32 	%p42, %r784, 0;
	@%p42 bra 	$L__BB6_75;
	ld.global.u32 	%r785, [%rd7+300];
	xor.b32  	%r935, %r935, %r785;
	ld.global.u32 	%r786, [%rd7+304];
	xor.b32  	%r1026, %r1026, %r786;
	ld.global.u32 	%r787, [%rd7+308];
	xor.b32  	%r1025, %r1025, %r787;
	ld.global.u32 	%r788, [%rd7+312];
	xor.b32  	%r1024, %r1024, %r788;
	ld.global.u32 	%r789, [%rd7+316];
	xor.b32  	%r931, %r931, %r789;
$L__BB6_75:
	add.s32 	%r1022, %r1022, 16;
	setp.ne.s32 	%p43, %r1022, 32;
	@%p43 bra 	$L__BB6_43;
	mad.lo.s32 	%r790, %r1016, -31, %r189;
	add.s32 	%r1016, %r790, 1;
	setp.ne.s32 	%p44, %r1016, 5;
	@%p44 bra 	$L__BB6_42;
	st.local.u32 	[%rd1+4], %r935;
	st.local.v2.u32 	[%rd1+8], {%r1026, %r1025};
	st.local.v2.u32 	[%rd1+16], {%r1024, %r931};
	setp.ne.s64 	%p45, %rd4, 3;
	@%p45 bra 	$L__BB6_115;
	mov.b32 	%r931, 0;
	mov.u32 	%r1116, %r931;
	mov.u32 	%r1117, %r931;
	mov.u32 	%r1118, %r931;
	mov.u32 	%r935, %r931;
	mov.u32 	%r1108, %r931;
$L__BB6_79:
	mul.wide.u32 	%rd20, %r1108, 4;
	add.s64 	%rd21, %rd1, %rd20;
	ld.local.u32 	%r364, [%rd21+4];
	shl.b32 	%r365, %r1108, 5;
	mov.b32 	%r1114, 0;
$L__BB6_80:
	.pragma "nounroll";
	shr.u32 	%r793, %r364, %r1114;
	and.b32  	%r794, %r793, 1;
	setp.eq.b32 	%p46, %r794, 1;
	not.pred 	%p47, %p46;
	add.s32 	%r795, %r365, %r1114;
	mul.lo.s32 	%r796, %r795, 5;
	mul.wide.u32 	%rd22, %r796, 4;
	add.s64 	%rd8, %rd5, %rd22;
	@%p47 bra 	$L__BB6_82;
	ld.global.u32 	%r797, [%rd8];
	xor.b32  	%r935, %r935, %r797;
	ld.global.u32 	%r798, [%rd8+4];
	xor.b32  	%r1118, %r1118, %r798;
	ld.global.u32 	%r799, [%rd8+8];
	xor.b32  	%r1117, %r1117, %r799;
	ld.global.u32 	%r800, [%rd8+12];
	xor.b32  	%r1116, %r1116, %r800;
	ld.global.u32 	%r801, [%rd8+16];
	xor.b32  	%r931, %r931, %r801;
$L__BB6_82:
	and.b32  	%r803, %r793, 2;
	setp.eq.s32 	%p48, %r803, 0;
	@%p48 bra 	$L__BB6_84;
	ld.global.u32 	%r804, [%rd8+20];
	xor.b32  	%r935, %r935, %r804;
	ld.global.u32 	%r805, [%rd8+24];
	xor.b32  	%r1118, %r1118, %r805;
	ld.global.u32 	%r806, [%rd8+28];
	xor.b32  	%r1117, %r1117, %r806;
	ld.global.u32 	%r807, [%rd8+32];
	xor.b32  	%r1116, %r1116, %r807;
	ld.global.u32 	%r808, [%rd8+36];
	xor.b32  	%r931, %r931, %r808;
$L__BB6_84:
	and.b32  	%r810, %r793, 4;
	setp.eq.s32 	%p49, %r810, 0;
	@%p49 bra 	$L__BB6_86;
	ld.global.u32 	%r811, [%rd8+40];
	xor.b32  	%r935, %r935, %r811;
	ld.global.u32 	%r812, [%rd8+44];
	xor.b32  	%r1118, %r1118, %r812;
	ld.global.u32 	%r813, [%rd8+48];
	xor.b32  	%r1117, %r1117, %r813;
	ld.global.u32 	%r814, [%rd8+52];
	xor.b32  	%r1116, %r1116, %r814;
	ld.global.u32 	%r815, [%rd8+56];
	xor.b32  	%r931, %r931, %r815;
$L__BB6_86:
	and.b32  	%r817, %r793, 8;
	setp.eq.s32 	%p50, %r817, 0;
	@%p50 bra 	$L__BB6_88;
	ld.global.u32 	%r818, [%rd8+60];
	xor.b32  	%r935, %r935, %r818;
	ld.global.u32 	%r819, [%rd8+64];
	xor.b32  	%r1118, %r1118, %r819;
	ld.global.u32 	%r820, [%rd8+68];
	xor.b32  	%r1117, %r1117, %r820;
	ld.global.u32 	%r821, [%rd8+72];
	xor.b32  	%r1116, %r1116, %r821;
	ld.global.u32 	%r822, [%rd8+76];
	xor.b32  	%r931, %r931, %r822;
$L__BB6_88:
	and.b32  	%r824, %r793, 16;
	setp.eq.s32 	%p51, %r824, 0;
	@%p51 bra 	$L__BB6_90;
	ld.global.u32 	%r825, [%rd8+80];
	xor.b32  	%r935, %r935, %r825;
	ld.global.u32 	%r826, [%rd8+84];
	xor.b32  	%r1118, %r1118, %r826;
	ld.global.u32 	%r827, [%rd8+88];
	xor.b32  	%r1117, %r1117, %r827;
	ld.global.u32 	%r828, [%rd8+92];
	xor.b32  	%r1116, %r1116, %r828;
	ld.global.u32 	%r829, [%rd8+96];
	xor.b32  	%r931, %r931, %r829;
$L__BB6_90:
	and.b32  	%r831, %r793, 32;
	setp.eq.s32 	%p52, %r831, 0;
	@%p52 bra 	$L__BB6_92;
	ld.global.u32 	%r832, [%rd8+100];
	xor.b32  	%r935, %r935, %r832;
	ld.global.u32 	%r833, [%rd8+104];
	xor.b32  	%r1118, %r1118, %r833;
	ld.global.u32 	%r834, [%rd8+108];
	xor.b32  	%r1117, %r1117, %r834;
	ld.global.u32 	%r835, [%rd8+112];
	xor.b32  	%r1116, %r1116, %r835;
	ld.global.u32 	%r836, [%rd8+116];
	xor.b32  	%r931, %r931, %r836;
$L__BB6_92:
	and.b32  	%r838, %r793, 64;
	setp.eq.s32 	%p53, %r838, 0;
	@%p53 bra 	$L__BB6_94;
	ld.global.u32 	%r839, [%rd8+120];
	xor.b32  	%r935, %r935, %r839;
	ld.global.u32 	%r840, [%rd8+124];
	xor.b32  	%r1118, %r1118, %r840;
	ld.global.u32 	%r841, [%rd8+128];
	xor.b32  	%r1117, %r1117, %r841;
	ld.global.u32 	%r842, [%rd8+132];
	xor.b32  	%r1116, %r1116, %r842;
	ld.global.u32 	%r843, [%rd8+136];
	xor.b32  	%r931, %r931, %r843;
$L__BB6_94:
	and.b32  	%r845, %r793, 128;
	setp.eq.s32 	%p54, %r845, 0;
	@%p54 bra 	$L__BB6_96;
	ld.global.u32 	%r846, [%rd8+140];
	xor.b32  	%r935, %r935, %r846;
	ld.global.u32 	%r847, [%rd8+144];
	xor.b32  	%r1118, %r1118, %r847;
	ld.global.u32 	%r848, [%rd8+148];
	xor.b32  	%r1117, %r1117, %r848;
	ld.global.u32 	%r849, [%rd8+152];
	xor.b32  	%r1116, %r1116, %r849;
	ld.global.u32 	%r850, [%rd8+156];
	xor.b32  	%r931, %r931, %r850;
$L__BB6_96:
	and.b32  	%r852, %r793, 256;
	setp.eq.s32 	%p55, %r852, 0;
	@%p55 bra 	$L__BB6_98;
	ld.global.u32 	%r853, [%rd8+160];
	xor.b32  	%r935, %r935, %r853;
	ld.global.u32 	%r854, [%rd8+164];
	xor.b32  	%r1118, %r1118, %r854;
	ld.global.u32 	%r855, [%rd8+168];
	xor.b32  	%r1117, %r1117, %r855;
	ld.global.u32 	%r856, [%rd8+172];
	xor.b32  	%r1116, %r1116, %r856;
	ld.global.u32 	%r857, [%rd8+176];
	xor.b32  	%r931, %r931, %r857;
$L__BB6_98:
	and.b32  	%r859, %r793, 512;
	setp.eq.s32 	%p56, %r859, 0;
	@%p56 bra 	$L__BB6_100;
	ld.global.u32 	%r860, [%rd8+180];
	xor.b32  	%r935, %r935, %r860;
	ld.global.u32 	%r861, [%rd8+184];
	xor.b32  	%r1118, %r1118, %r861;
	ld.global.u32 	%r862, [%rd8+188];
	xor.b32  	%r1117, %r1117, %r862;
	ld.global.u32 	%r863, [%rd8+192];
	xor.b32  	%r1116, %r1116, %r863;
	ld.global.u32 	%r864, [%rd8+196];
	xor.b32  	%r931, %r931, %r864;
$L__BB6_100:
	and.b32  	%r866, %r793, 1024;
	setp.eq.s32 	%p57, %r866, 0;
	@%p57 bra 	$L__BB6_102;
	ld.global.u32 	%r867, [%rd8+200];
	xor.b32  	%r935, %r935, %r867;
	ld.global.u32 	%r868, [%rd8+204];
	xor.b32  	%r1118, %r1118, %r868;
	ld.global.u32 	%r869, [%rd8+208];
	xor.b32  	%r1117, %r1117, %r869;
	ld.global.u32 	%r870, [%rd8+212];
	xor.b32  	%r1116, %r1116, %r870;
	ld.global.u32 	%r871, [%rd8+216];
	xor.b32  	%r931, %r931, %r871;
$L__BB6_102:
	and.b32  	%r873, %r793, 2048;
	setp.eq.s32 	%p58, %r873, 0;
	@%p58 bra 	$L__BB6_104;
	ld.global.u32 	%r874, [%rd8+220];
	xor.b32  	%r935, %r935, %r874;
	ld.global.u32 	%r875, [%rd8+224];
	xor.b32  	%r1118, %r1118, %r875;
	ld.global.u32 	%r876, [%rd8+228];
	xor.b32  	%r1117, %r1117, %r876;
	ld.global.u32 	%r877, [%rd8+232];
	xor.b32  	%r1116, %r1116, %r877;
	ld.global.u32 	%r878, [%rd8+236];
	xor.b32  	%r931, %r931, %r878;
$L__BB6_104:
	and.b32  	%r880, %r793, 4096;
	setp.eq.s32 	%p59, %r880, 0;
	@%p59 bra 	$L__BB6_106;
	ld.global.u32 	%r881, [%rd8+240];
	xor.b32  	%r935, %r935, %r881;
	ld.global.u32 	%r882, [%rd8+244];
	xor.b32  	%r1118, %r1118, %r882;
	ld.global.u32 	%r883, [%rd8+248];
	xor.b32  	%r1117, %r1117, %r883;
	ld.global.u32 	%r884, [%rd8+252];
	xor.b32  	%r1116, %r1116, %r884;
	ld.global.u32 	%r885, [%rd8+256];
	xor.b32  	%r931, %r931, %r885;
$L__BB6_106:
	and.b32  	%r887, %r793, 8192;
	setp.eq.s32 	%p60, %r887, 0;
	@%p60 bra 	$L__BB6_108;
	ld.global.u32 	%r888, [%rd8+260];
	xor.b32  	%r935, %r935, %r888;
	ld.global.u32 	%r889, [%rd8+264];
	xor.b32  	%r1118, %r1118, %r889;
	ld.global.u32 	%r890, [%rd8+268];
	xor.b32  	%r1117, %r1117, %r890;
	ld.global.u32 	%r891, [%rd8+272];
	xor.b32  	%r1116, %r1116, %r891;
	ld.global.u32 	%r892, [%rd8+276];
	xor.b32  	%r931, %r931, %r892;
$L__BB6_108:
	and.b32  	%r894, %r793, 16384;
	setp.eq.s32 	%p61, %r894, 0;
	@%p61 bra 	$L__BB6_110;
	ld.global.u32 	%r895, [%rd8+280];
	xor.b32  	%r935, %r935, %r895;
	ld.global.u32 	%r896, [%rd8+284];
	xor.b32  	%r1118, %r1118, %r896;
	ld.global.u32 	%r897, [%rd8+288];
	xor.b32  	%r1117, %r1117, %r897;
	ld.global.u32 	%r898, [%rd8+292];
	xor.b32  	%r1116, %r1116, %r898;
	ld.global.u32 	%r899, [%rd8+296];
	xor.b32  	%r931, %r931, %r899;
$L__BB6_110:
	and.b32  	%r901, %r793, 32768;
	setp.eq.s32 	%p62, %r901, 0;
	@%p62 bra 	$L__BB6_112;
	ld.global.u32 	%r902, [%rd8+300];
	xor.b32  	%r935, %r935, %r902;
	ld.global.u32 	%r903, [%rd8+304];
	xor.b32  	%r1118, %r1118, %r903;
	ld.global.u32 	%r904, [%rd8+308];
	xor.b32  	%r1117, %r1117, %r904;
	ld.global.u32 	%r905, [%rd8+312];
	xor.b32  	%r1116, %r1116, %r905;
	ld.global.u32 	%r906, [%rd8+316];
	xor.b32  	%r931, %r931, %r906;
$L__BB6_112:
	add.s32 	%r1114, %r1114, 16;
	setp.ne.s32 	%p63, %r1114, 32;
	@%p63 bra 	$L__BB6_80;
	mad.lo.s32 	%r907, %r1108, -31, %r365;
	add.s32 	%r1108, %r907, 1;
	setp.ne.s32 	%p64, %r1108, 5;
	@%p64 bra 	$L__BB6_79;
	st.local.u32 	[%rd1+4], %r935;
	st.local.v2.u32 	[%rd1+8], {%r1118, %r1117};
	st.local.v2.u32 	[%rd1+16], {%r1116, %r931};
$L__BB6_115:
	shr.u64 	%rd26, %rd3, 2;
	add.s32 	%r918, %r918, 1;
	setp.gt.u64 	%p65, %rd3, 3;
	@%p65 bra 	$L__BB6_3;
$L__BB6_116:
	shr.u32 	%r908, %r935, 2;
	xor.b32  	%r909, %r908, %r935;
	shl.b32 	%r910, %r931, 4;
	shl.b32 	%r911, %r909, 1;
	xor.b32  	%r912, %r911, %r910;
	xor.b32  	%r913, %r912, %r909;
	xor.b32  	%r914, %r913, %r931;
	add.s32 	%r915, %r914, -771147972;
	cvt.rn.f32.u32 	%f1, %r915;
	fma.rn.f32 	%f2, %f1, 0f2F800000, 0f2F000000;
	fma.rn.f32 	%f3, %f2, 0f40000000, 0fBF800000;
	cvt.rn.f32.s32 	%f4, %r539;
	mov.f32 	%f5, 0f40000000;
	div.rn.f32 	%f6, %f5, %f4;
	sqrt.rn.f32 	%f7, %f6;
	mul.f32 	%f8, %f7, %f3;
	cvta.to.global.u64 	%rd23, %rd10;
	shl.b64 	%rd24, %rd2, 2;
	add.s64 	%rd25, %rd23, %rd24;
	st.global.f32 	[%rd25], %f8;
$L__BB6_117:
	ret;

}
	// .globl	_Z11init_biasesiPf
.visible .entry _Z11init_biasesiPf(
	.param .u32 _Z11init_biasesiPf_param_0,
	.param .u64 .ptr .align 1 _Z11init_biasesiPf_param_1
)
{
	.local .align 8 .b8 	__local_depot7[48];
	.reg .b64 	%SP;
	.reg .b64 	%SPL;
	.reg .pred 	%p<64>;
	.reg .b32 	%r<1193>;
	.reg .b32 	%f<4>;
	.reg .b64 	%rd<27>;

	mov.u64 	%SPL, __local_depot7;
	ld.param.u32 	%r538, [_Z11init_biasesiPf_param_0];
	ld.param.u64 	%rd10, [_Z11init_biasesiPf_param_1];
	mov.u32 	%r539, %ctaid.x;
	mov.u32 	%r540, %ntid.x;
	mov.u32 	%r541, %tid.x;
	mad.lo.s32 	%r1, %r539, %r540, %r541;
	setp.ge.s32 	%p1, %r1, %r538;
	@%p1 bra 	$L__BB7_117;
	add.u64 	%rd1, %SPL, 0;
	cvt.s64.s32 	%rd2, %r1;
	mov.b32 	%r929, -9920396;
	mov.b32 	%r544, -771510409;
	st.local.v2.u32 	[%rd1], {%r544, %r929};
	mov.b32 	%r545, -123459836;
	mov.b32 	%r546, -308902214;
	st.local.v2.u32 	[%rd1+8], {%r546, %r545};
	mov.b32 	%r925, -127593864;
	mov.b32 	%r547, -589760388;
	st.local.v2.u32 	[%rd1+16], {%r547, %r925};
	setp.eq.s32 	%p2, %r1, 0;
	@%p2 bra 	$L__BB7_116;
	mov.b32 	%r912, 0;
	mov.b32 	%r929, -9920396;
	mov.b32 	%r925, -127593864;
	mov.u64 	%rd13, precalc_xorwow_matrix;
	mov.u64 	%rd26, %rd2;
$L__BB7_3:
	mov.u64 	%rd3, %rd26;
	and.b64  	%rd4, %rd3, 3;
	setp.eq.s64 	%p3, %rd4, 0;
	@%p3 bra 	$L__BB7_115;
	mul.wide.u32 	%rd12, %r912, 3200;
	add.s64 	%rd5, %rd13, %rd12;
	mov.b32 	%r925, 0;
	mov.u32 	%r926, %r925;
	mov.u32 	%r927, %r925;
	mov.u32 	%r928, %r925;
	mov.u32 	%r929, %r925;
	mov.u32 	%r918, %r925;
$L__BB7_5:
	mul.wide.u32 	%rd14, %r918, 4;
	add.s64 	%rd15, %rd1, %rd14;
	ld.local.u32 	%r11, [%rd15+4];
	shl.b32 	%r12, %r918, 5;
	mov.b32 	%r924, 0;
$L__BB7_6:
	.pragma "nounroll";
	shr.u32 	%r553, %r11, %r924;
	and.b32  	%r554, %r553, 1;
	setp.eq.b32 	%p4, %r554, 1;
	not.pred 	%p5, %p4;
	add.s32 	%r555, %r12, %r924;
	mul.lo.s32 	%r556, %r555, 5;
	mul.wide.u32 	%rd16, %r556, 4;
	add.s64 	%rd6, %rd5, %rd16;
	@%p5 bra 	$L__BB7_8;
	ld.global.u32 	%r557, [%rd6];
	xor.b32  	%r929, %r929, %r557;
	ld.global.u32 	%r558, [%rd6+4];
	xor.b32  	%r928, %r928, %r558;
	ld.global.u32 	%r559, [%rd6+8];
	xor.b32  	%r927, %r927, %r559;
	ld.global.u32 	%r560, [%rd6+12];
	xor.b32  	%r926, %r926, %r560;
	ld.global.u32 	%r561, [%rd6+16];
	xor.b32  	%r925, %r925, %r561;
$L__BB7_8:
	and.b32  	%r563, %r553, 2;
	setp.eq.s32 	%p6, %r563, 0;
	@%p6 bra 	$L__BB7_10;
	ld.global.u32 	%r564, [%rd6+20];
	xor.b32  	%r929, %r929, %r564;
	ld.global.u32 	%r565, [%rd6+24];
	xor.b32  	%r928, %r928, %r565;
	ld.global.u32 	%r566, [%rd6+28];
	xor.b32  	%r927, %r927, %r566;
	ld.global.u32 	%r567, [%rd6+32];
	xor.b32  	%r926, %r926, %r567;
	ld.global.u32 	%r568, [%rd6+36];
	xor.b32  	%r925, %r925, %r568;
$L__BB7_10:
	and.b32  	%r570, %r553, 4;
	setp.eq.s32 	%p7, %r570, 0;
	@%p7 bra 	$L__BB7_12;
	ld.global.u32 	%r571, [%rd6+40];
	xor.b32  	%r929, %r929, %r571;
	ld.global.u32 	%r572, [%rd6+44];
	xor.b32  	%r928, %r928, %r572;
	ld.global.u32 	%r573, [%rd6+48];
	xor.b32  	%r927, %r927, %r573;
	ld.global.u32 	%r574, [%rd6+52];
	xor.b32  	%r926, %r926, %r574;
	ld.global.u32 	%r575, [%rd6+56];
	xor.b32  	%r925, %r925, %r575;
$L__BB7_12:
	and.b32  	%r577, %r553, 8;
	setp.eq.s32 	%p8, %r577, 0;
	@%p8 bra 	$L__BB7_14;
	ld.global.u32 	%r578, [%rd6+60];
	xor.b32  	%r929, %r929, %r578;
	ld.global.u32 	%r579, [%rd6+64];
	xor.b32  	%r928, %r928, %r579;
	ld.global.u32 	%r580, [%rd6+68];
	xor.b32  	%r927, %r927, %r580;
	ld.global.u32 	%r581, [%rd6+72];
	xor.b32  	%r926, %r926, %r581;
	ld.global.u32 	%r582, [%rd6+76];
	xor.b32  	%r925, %r925, %r582;
$L__BB7_14:
	and.b32  	%r584, %r553, 16;
	setp.eq.s32 	%p9, %r584, 0;
	@%p9 bra 	$L__BB7_16;
	ld.global.u32 	%r585, [%rd6+80];
	xor.b32  	%r929, %r929, %r585;
	ld.global.u32 	%r586, [%rd6+84];
	xor.b32  	%r928, %r928, %r586;
	ld.global.u32 	%r587, [%rd6+88];
	xor.b32  	%r927, %r927, %r587;
	ld.global.u32 	%r588, [%rd6+92];
	xor.b32  	%r926, %r926, %r588;
	ld.global.u32 	%r589, [%rd6+96];
	xor.b32  	%r925, %r925, %r589;
$L__BB7_16:
	and.b32  	%r591, %r553, 32;
	setp.eq.s32 	%p10, %r591, 0;
	@%p10 bra 	$L__BB7_18;
	ld.global.u32 	%r592, [%rd6+100];
	xor.b32  	%r929, %r929, %r592;
	ld.global.u32 	%r593, [%rd6+104];
	xor.b32  	%r928, %r928, %r593;
	ld.global.u32 	%r594, [%rd6+108];
	xor.b32  	%r927, %r927, %r594;
	ld.global.u32 	%r595, [%rd6+112];
	xor.b32  	%r926, %r926, %r595;
	ld.global.u32 	%r596, [%rd6+116];
	xor.b32  	%r925, %r925, %r596;
$L__BB7_18:
	and.b32  	%r598, %r553, 64;
	setp.eq.s32 	%p11, %r598, 0;
	@%p11 bra 	$L__BB7_20;
	ld.global.u32 	%r599, [%rd6+120];
	xor.b32  	%r929, %r929, %r599;
	ld.global.u32 	%r600, [%rd6+124];
	xor.b32  	%r928, %r928, %r600;
	ld.global.u32 	%r601, [%rd6+128];
	xor.b32  	%r927, %r927, %r601;
	ld.global.u32 	%r602, [%rd6+132];
	xor.b32  	%r926, %r926, %r602;
	ld.global.u32 	%r603, [%rd6+136];
	xor.b32  	%r925, %r925, %r603;
$L__BB7_20:
	and.b32  	%r605, %r553, 128;
	setp.eq.s32 	%p12, %r605, 0;
	@%p12 bra 	$L__BB7_22;
	ld.global.u32 	%r606, [%rd6+140];
	xor.b32  	%r929, %r929, %r606;
	ld.global.u32 	%r607, [%rd6+144];
	xor.b32  	%r928, %r928, %r607;
	ld.global.u32 	%r608, [%rd6+148];
	xor.b32  	%r927, %r927, %r608;
	ld.global.u32 	%r609, [%rd6+152];
	xor.b32  	%r926, %r926, %r609;
	ld.global.u32 	%r610, [%rd6+156];
	xor.b32  	%r925, %r925, %r610;
$L__BB7_22:
	and.b32  	%r612, %r553, 256;
	setp.eq.s32 	%p13, %r612, 0;
	@%p13 bra 	$L__BB7_24;
	ld.global.u32 	%r613, [%rd6+160];
	xor.b32  	%r929, %r929, %r613;
	ld.global.u32 	%r614, [%rd6+164];
	xor.b32  	%r928, %r928, %r614;
	ld.global.u32 	%r615, [%rd6+168];
	xor.b32  	%r927, %r927, %r615;
	ld.global.u32 	%r616, [%rd6+172];
	xor.b32  	%r926, %r926, %r616;
	ld.global.u32 	%r617, [%rd6+176];
	xor.b32  	%r925, %r925, %r617;
$L__BB7_24:
	and.b32  	%r619, %r553, 512;
	setp.eq.s32 	%p14, %r619, 0;
	@%p14 bra 	$L__BB7_26;
	ld.global.u32 	%r620, [%rd6+180];
	xor.b32  	%r929, %r929, %r620;
	ld.global.u32 	%r621, [%rd6+184];
	xor.b32  	%r928, %r928, %r621;
	ld.global.u32 	%r622, [%rd6+188];
	xor.b32  	%r927, %r927, %r622;
	ld.global.u32 	%r623, [%rd6+192];
	xor.b32  	%r926, %r926, %r623;
	ld.global.u32 	%r624, [%rd6+196];
	xor.b32  	%r925, %r925, %r624;
$L__BB7_26:
	and.b32  	%r626, %r553, 1024;
	setp.eq.s32 	%p15, %r626, 0;
	@%p15 bra 	$L__BB7_28;
	ld.global.u32 	%r627, [%rd6+200];
	xor.b32  	%r929, %r929, %r627;
	ld.global.u32 	%r628, [%rd6+204];
	xor.b32  	%r928, %r928, %r628;
	ld.global.u32 	%r629, [%rd6+208];
	xor.b32  	%r927, %r927, %r629;
	ld.global.u32 	%r630, [%rd6+212];
	xor.b32  	%r926, %r926, %r630;
	ld.global.u32 	%r631, [%rd6+216];
	xor.b32  	%r925, %r925, %r631;
$L__BB7_28:
	and.b32  	%r633, %r553, 2048;
	setp.eq.s32 	%p16, %r633, 0;
	@%p16 bra 	$L__BB7_30;
	ld.global.u32 	%r634, [%rd6+220];
	xor.b32  	%r929, %r929, %r634;
	ld.global.u32 	%r635, [%rd6+224];
	xor.b32  	%r928, %r928, %r635;
	ld.global.u32 	%r636, [%rd6+228];
	xor.b32  	%r927, %r927, %r636;
	ld.global.u32 	%r637, [%rd6+232];
	xor.b32  	%r926, %r926, %r637;
	ld.global.u32 	%r638, [%rd6+236];
	xor.b32  	%r925, %r925, %r638;
$L__BB7_30:
	and.b32  	%r640, %r553, 4096;
	setp.eq.s32 	%p17, %r640, 0;
	@%p17 bra 	$L__BB7_32;
	ld.global.u32 	%r641, [%rd6+240];
	xor.b32  	%r929, %r929, %r641;
	ld.global.u32 	%r642, [%rd6+244];
	xor.b32  	%r928, %r928, %r642;
	ld.global.u32 	%r643, [%rd6+248];
	xor.b32  	%r927, %r927, %r643;
	ld.global.u32 	%r644, [%rd6+252];
	xor.b32  	%r926, %r926, %r644;
	ld.global.u32 	%r645, [%rd6+256];
	xor.b32  	%r925, %r925, %r645;
$L__BB7_32:
	and.b32  	%r647, %r553, 8192;
	setp.eq.s32 	%p18, %r647, 0;
	@%p18 bra 	$L__BB7_34;
	ld.global.u32 	%r648, [%rd6+260];
	xor.b32  	%r929, %r929, %r648;
	ld.global.u32 	%r649, [%rd6+264];
	xor.b32  	%r928, %r928, %r649;
	ld.global.u32 	%r650, [%rd6+268];
	xor.b32  	%r927, %r927, %r650;
	ld.global.u32 	%r651, [%rd6+272];
	xor.b32  	%r926, %r926, %r651;
	ld.global.u32 	%r652, [%rd6+276];
	xor.b32  	%r925, %r925, %r652;
$L__BB7_34:
	and.b32  	%r654, %r553, 16384;
	setp.eq.s32 	%p19, %r654, 0;
	@%p19 bra 	$L__BB7_36;
	ld.global.u32 	%r655, [%rd6+280];
	xor.b32  	%r929, %r929, %r655;
	ld.global.u32 	%r656, [%rd6+284];
	xor.b32  	%r928, %r928, %r656;
	ld.global.u32 	%r657, [%rd6+288];
	xor.b32  	%r927, %r927, %r657;
	ld.global.u32 	%r658, [%rd6+292];
	xor.b32  	%r926, %r926, %r658;
	ld.global.u32 	%r659, [%rd6+296];
	xor.b32  	%r925, %r925, %r659;
$L__BB7_36:
	and.b32  	%r661, %r553, 32768;
	setp.eq.s32 	%p20, %r661, 0;
	@%p20 bra 	$L__BB7_38;
	ld.global.u32 	%r662, [%rd6+300];
	xor.b32  	%r929, %r929, %r662;
	ld.global.u32 	%r663, [%rd6+304];
	xor.b32  	%r928, %r928, %r663;
	ld.global.u32 	%r664, [%rd6+308];
	xor.b32  	%r927, %r927, %r664;
	ld.global.u32 	%r665, [%rd6+312];
	xor.b32  	%r926, %r926, %r665;
	ld.global.u32 	%r666, [%rd6+316];
	xor.b32  	%r925, %r925, %r666;
$L__BB7_38:
	add.s32 	%r924, %r924, 16;
	setp.ne.s32 	%p21, %r924, 32;
	@%p21 bra 	$L__BB7_6;
	mad.lo.s32 	%r667, %r918, -31, %r12;
	add.s32 	%r918, %r667, 1;
	setp.ne.s32 	%p22, %r918, 5;
	@%p22 bra 	$L__BB7_5;
	st.local.u32 	[%rd1+4], %r929;
	st.local.v2.u32 	[%rd1+8], {%r928, %r927};
	st.local.v2.u32 	[%rd1+16], {%r926, %r925};
	setp.eq.s64 	%p23, %rd4, 1;
	@%p23 bra 	$L__BB7_115;
	mov.b32 	%r925, 0;
	mov.u32 	%r1018, %r925;
	mov.u32 	%r1019, %r925;
	mov.u32 	%r1020, %r925;
	mov.u32 	%r929, %r925;
	mov.u32 	%r1010, %r925;
$L__BB7_42:
	mul.wide.u32 	%rd17, %r1010, 4;
	add.s64 	%rd18, %rd1, %rd17;
	ld.local.u32 	%r187, [%rd18+4];
	shl.b32 	%r188, %r1010, 5;
	mov.b32 	%r1016, 0;
$L__BB7_43:
	.pragma "nounroll";
	shr.u32 	%r670, %r187, %r1016;
	and.b32  	%r671, %r670, 1;
	setp.eq.b32 	%p24, %r671, 1;
	not.pred 	%p25, %p24;
	add.s32 	%r672, %r188, %r1016;
	mul.lo.s32 	%r673, %r672, 5;
	mul.wide.u32 	%rd19, %r673, 4;
	add.s64 	%rd7, %rd5, %rd19;
	@%p25 bra 	$L__BB7_45;
	ld.global.u32 	%r674, [%rd7];
	xor.b32  	%r929, %r929, %r674;
	ld.global.u32 	%r675, [%rd7+4];
	xor.b32  	%r1020, %r1020, %r675;
	ld.global.u32 	%r676, [%rd7+8];
	xor.b32  	%r1019, %r1019, %r676;
	ld.global.u32 	%r677, [%rd7+12];
	xor.b32  	%r1018, %r1018, %r677;
	ld.global.u32 	%r678, [%rd7+16];
	xor.b32  	%r925, %r925, %r678;
$L__BB7_45:
	and.b32  	%r680, %r670, 2;
	setp.eq.s32 	%p26, %r680, 0;
	@%p26 bra 	$L__BB7_47;
	ld.global.u32 	%r681, [%rd7+20];
	xor.b32  	%r929, %r929, %r681;
	ld.global.u32 	%r682, [%rd7+24];
	xor.b32  	%r1020, %r1020, %r682;
	ld.global.u32 	%r683, [%rd7+28];
	xor.b32  	%r1019, %r1019, %r683;
	ld.global.u32 	%r684, [%rd7+32];
	xor.b32  	%r1018, %r1018, %r684;
	ld.global.u32 	%r685, [%rd7+36];
	xor.b32  	%r925, %r925, %r685;
$L__BB7_47:
	and.b32  	%r687, %r670, 4;
	setp.eq.s32 	%p27, %r687, 0;
	@%p27 bra 	$L__BB7_49;
	ld.global.u32 	%r688, [%rd7+40];
	xor.b32  	%r929, %r929, %r688;
	ld.global.u32 	%r689, [%rd7+44];
	xor.b32  	%r1020, %r1020, %r689;
	ld.global.u32 	%r690, [%rd7+48];
	xor.b32  	%r1019, %r1019, %r690;
	ld.global.u32 	%r691, [%rd7+52];
	xor.b32  	%r1018, %r1018, %r691;
	ld.global.u32 	%r692, [%rd7+56];
	xor.b32  	%r925, %r925, %r692;
$L__BB7_49:
	and.b32  	%r694, %r670, 8;
	setp.eq.s32 	%p28, %r694, 0;
	@%p28 bra 	$L__BB7_51;
	ld.global.u32 	%r695, [%rd7+60];
	xor.b32  	%r929, %r929, %r695;
	ld.global.u32 	%r696, [%rd7+64];
	xor.b32  	%r1020, %r1020, %r696;
	ld.global.u32 	%r697, [%rd7+68];
	xor.b32  	%r1019, %r1019, %r697;
	ld.global.u32 	%r698, [%rd7+72];
	xor.b32  	%r1018, %r1018, %r698;
	ld.global.u32 	%r699, [%rd7+76];
	xor.b32  	%r925, %r925, %r699;
$L__BB7_51:
	and.b32  	%r701, %r670, 16;
	setp.eq.s32 	%p29, %r701, 0;
	@%p29 bra 	$L__BB7_53;
	ld.global.u32 	%r702, [%rd7+80];
	xor.b32  	%r929, %r929, %r702;
	ld.global.u32 	%r703, [%rd7+84];
	xor.b32  	%r1020, %r1020, %r703;
	ld.global.u32 	%r704, [%rd7+88];
	xor.b32  	%r1019, %r1019, %r704;
	ld.global.u32 	%r705, [%rd7+92];
	xor.b32  	%r1018, %r1018, %r705;
	ld.global.u32 	%r706, [%rd7+96];
	xor.b32  	%r925, %r925, %r706;
$L__BB7_53:
	and.b32  	%r708, %r670, 32;
	setp.eq.s32 	%p30, %r708, 0;
	@%p30 bra 	$L__BB7_55;
	ld.global.u32 	%r709, [%rd7+100];
	xor.b32  	%r929, %r929, %r709;
	ld.global.u32 	%r710, [%rd7+104];
	xor.b32  	%r1020, %r1020, %r710;
	ld.global.u32 	%r711, [%rd7+108];
	xor.b32  	%r1019, %r1019, %r711;
	ld.global.u32 	%r712, [%rd7+112];
	xor.b32  	%r1018, %r1018, %r712;
	ld.global.u32 	%r713, [%rd7+116];
	xor.b32  	%r925, %r925, %r713;
$L__BB7_55:
	and.b32  	%r715, %r670, 64;
	setp.eq.s32 	%p31, %r715, 0;
	@%p31 bra 	$L__BB7_57;
	ld.global.u32 	%r716, [%rd7+120];
	xor.b32  	%r929, %r929, %r716;
	ld.global.u32 	%r717, [%rd7+124];
	xor.b32  	%r1020, %r1020, %r717;
	ld.global.u32 	%r718, [%rd7+128];
	xor.b32  	%r1019, %r1019, %r718;
	ld.global.u32 	%r719, [%rd7+132];
	xor.b32  	%r1018, %r1018, %r719;
	ld.global.u32 	%r720, [%rd7+136];
	xor.b32  	%r925, %r925, %r720;
$L__BB7_57:
	and.b32  	%r722, %r670, 128;
	setp.eq.s32 	%p32, %r722, 0;
	@%p32 bra 	$L__BB7_59;
	ld.global.u32 	%r723, [%rd7+140];
	xor.b32  	%r929, %r929, %r723;
	ld.global.u32 	%r724, [%rd7+144];
	xor.b32  	%r1020, %r1020, %r724;
	ld.global.u32 	%r725, [%rd7+148];
	xor.b32  	%r1019, %r1019, %r725;
	ld.global.u32 	%r726, [%rd7+152];
	xor.b32  	%r1018, %r1018, %r726;
	ld.global.u32 	%r727, [%rd7+156];
	xor.b32  	%r925, %r925, %r727;
$L__BB7_59:
	and.b32  	%r729, %r670, 256;
	setp.eq.s32 	%p33, %r729, 0;
	@%p33 bra 	$L__BB7_61;
	ld.global.u32 	%r730, [%rd7+160];
	xor.b32  	%r929, %r929, %r730;
	ld.global.u32 	%r731, [%rd7+164];
	xor.b32  	%r1020, %r1020, %r731;
	ld.global.u32 	%r732, [%rd7+168];
	xor.b32  	%r1019, %r1019, %r732;
	ld.global.u32 	%r733, [%rd7+172];
	xor.b32  	%r1018, %r1018, %r733;
	ld.global.u32 	%r734, [%rd7+176];
	xor.b32  	%r925, %r925, %r734;
$L__BB7_61:
	and.b32  	%r736, %r670, 512;
	setp.eq.s32 	%p34, %r736, 0;
	@%p34 bra 	$L__BB7_63;
	ld.global.u32 	%r737, [%rd7+180];
	xor.b32  	%r929, %r929, %r737;
	ld.global.u32 	%r738, [%rd7+184];
	xor.b32  	%r1020, %r1020, %r738;
	ld.global.u32 	%r739, [%rd7+188];
	xor.b32  	%r1019, %r1019, %r739;
	ld.global.u32 	%r740, [%rd7+192];
	xor.b32  	%r1018, %r1018, %r740;
	ld.global.u32 	%r741, [%rd7+196];
	xor.b32  	%r925, %r925, %r741;
$L__BB7_63:
	and.b32  	%r743, %r670, 1024;
	setp.eq.s32 	%p35, %r743, 0;
	@%p35 bra 	$L__BB7_65;
	ld.global.u32 	%r744, [%rd7+200];
	xor.b32  	%r929, %r929, %r744;
	ld.global.u32 	%r745, [%rd7+204];
	xor.b32  	%r1020, %r1020, %r745;
	ld.global.u32 	%r746, [%rd7+208];
	xor.b32  	%r1019, %r1019, %r746;
	ld.global.u32 	%r747, [%rd7+212];
	xor.b32  	%r1018, %r1018, %r747;
	ld.global.u32 	%r748, [%rd7+216];
	xor.b32  	%r925, %r925, %r748;
$L__BB7_65:
	and.b32  	%r750, %r670, 2048;
	setp.eq.s32 	%p36, %r750, 0;
	@%p36 bra 	$L__BB7_67;
	ld.global.u32 	%r751, [%rd7+220];
	xor.b32  	%r929, %r929, %r751;
	ld.global.u32 	%r752, [%rd7+224];
	xor.b32  	%r1020, %r1020, %r752;
	ld.global.u32 	%r753, [%rd7+228];
	xor.b32  	%r1019, %r1019, %r753;
	ld.global.u32 	%r754, [%rd7+232];
	xor.b32  	%r1018, %r1018, %r754;
	ld.global.u32 	%r755, [%rd7+236];
	xor.b32  	%r925, %r925, %r755;
$L__BB7_67:
	and.b32  	%r757, %r670, 4096;
	setp.eq.s32 	%p37, %r757, 0;
	@%p37 bra 	$L__BB7_69;
	ld.global.u32 	%r758, [%rd7+240];
	xor.b32  	%r929, %r929, %r758;
	ld.global.u32 	%r759, [%rd7+244];
	xor.b32  	%r1020, %r1020, %r759;
	ld.global.u32 	%r760, [%rd7+248];
	xor.b32  	%r1019, %r1019, %r760;
	ld.global.u32 	%r761, [%rd7+252];
	xor.b32  	%r1018, %r1018, %r761;
	ld.global.u32 	%r762, [%rd7+256];
	xor.b32  	%r925, %r925, %r762;
$L__BB7_69:
	and.b32  	%r764, %r670, 8192;
	setp.eq.s32 	%p38, %r764, 0;
	@%p38 bra 	$L__BB7_71;
	ld.global.u32 	%r765, [%rd7+260];
	xor.b32  	%r929, %r929, %r765;
	ld.global.u32 	%r766, [%rd7+264];
	xor.b32  	%r1020, %r1020, %r766;
	ld.global.u32 	%r767, [%rd7+268];
	xor.b32  	%r1019, %r1019, %r767;
	ld.global.u32 	%r768, [%rd7+272];
	xor.b32  	%r1018, %r1018, %r768;
	ld.global.u32 	%r769, [%rd7+276];
	xor.b32  	%r925, %r925, %r769;
$L__BB7_71:
	and.b32  	%r771, %r670, 16384;
	setp.eq.s32 	%p39, %r771, 0;
	@%p39 bra 	$L__BB7_73;
	ld.global.u32 	%r772, [%rd7+280];
	xor.b32  	%r929, %r929, %r772;
	ld.global.u32 	%r773, [%rd7+284];
	xor.b32  	%r1020, %r1020, %r773;
	ld.global.u32 	%r774, [%rd7+288];
	xor.b32  	%r1019, %r1019, %r774;
	ld.global.u32 	%r775, [%rd7+292];
	xor.b32  	%r1018, %r1018, %r775;
	ld.global.u32 	%r776, [%rd7+296];
	xor.b32  	%r925, %r925, %r776;
$L__BB7_73:
	and.b32  	%r778, %r670, 32768;
	setp.eq.s32 	%p40, %r778, 0;
	@%p40 bra 	$L__BB7_75;
	ld.global.u32 	%r779, [%rd7+300];
	xor.b32  	%r929, %r929, %r779;
	ld.global.u32 	%r780, [%rd7+304];
	xor.b32  	%r1020, %r1020, %r780;
	ld.global.u32 	%r781, [%rd7+308];
	xor.b32  	%r1019, %r1019, %r781;
	ld.global.u32 	%r782, [%rd7+312];
	xor.b32  	%r1018, %r1018, %r782;
	ld.global.u32 	%r783, [%rd7+316];
	xor.b32  	%r925, %r925, %r783;
$L__BB7_75:
	add.s32 	%r1016, %r1016, 16;
	setp.ne.s32 	%p41, %r1016, 32;
	@%p41 bra 	$L__BB7_43;
	mad.lo.s32 	%r784, %r1010, -31, %r188;
	add.s32 	%r1010, %r784, 1;
	setp.ne.s32 	%p42, %r1010, 5;
	@%p42 bra 	$L__BB7_42;
	st.local.u32 	[%rd1+4], %r929;
	st.local.v2.u32 	[%rd1+8], {%r1020, %r1019};
	st.local.v2.u32 	[%rd1+16], {%r1018, %r925};
	setp.ne.s64 	%p43, %rd4, 3;
	@%p43 bra 	$L__BB7_115;
	mov.b32 	%r925, 0;
	mov.u32 	%r1110, %r925;
	mov.u32 	%r1111, %r925;
	mov.u32 	%r1112, %r925;
	mov.u32 	%r929, %r925;
	mov.u32 	%r1102, %r925;
$L__BB7_79:
	mul.wide.u32 	%rd20, %r1102, 4;
	add.s64 	%rd21, %rd1, %rd20;
	ld.local.u32 	%r363, [%rd21+4];
	shl.b32 	%r364, %r1102, 5;
	mov.b32 	%r1108, 0;
$L__BB7_80:
	.pragma "nounroll";
	shr.u32 	%r787, %r363, %r1108;
	and.b32  	%r788, %r787, 1;
	setp.eq.b32 	%p44, %r788, 1;
	not.pred 	%p45, %p44;
	add.s32 	%r789, %r364, %r1108;
	mul.lo.s32 	%r790, %r789, 5;
	mul.wide.u32 	%rd22, %r790, 4;
	add.s64 	%rd8, %rd5, %rd22;
	@%p45 bra 	$L__BB7_82;
	ld.global.u32 	%r791, [%rd8];
	xor.b32  	%r929, %r929, %r791;
	ld.global.u32 	%r792, [%rd8+4];
	xor.b32  	%r1112, %r1112, %r792;
	ld.global.u32 	%r793, [%rd8+8];
	xor.b32  	%r1111, %r1111, %r793;
	ld.global.u32 	%r794, [%rd8+12];
	xor.b32  	%r1110, %r1110, %r794;
	ld.global.u32 	%r795, [%rd8+16];
	xor.b32  	%r925, %r925, %r795;
$L__BB7_82:
	and.b32  	%r797, %r787, 2;
	setp.eq.s32 	%p46, %r797, 0;
	@%p46 bra 	$L__BB7_84;
	ld.global.u32 	%r798, [%rd8+20];
	xor.b32  	%r929, %r929, %r798;
	ld.global.u32 	%r799, [%rd8+24];
	xor.b32  	%r1112, %r1112, %r799;
	ld.global.u32 	%r800, [%rd8+28];
	xor.b32  	%r1111, %r1111, %r800;
	ld.global.u32 	%r801, [%rd8+32];
	xor.b32  	%r1110, %r1110, %r801;
	ld.global.u32 	%r802, [%rd8+36];
	xor.b32  	%r925, %r925, %r802;
$L__BB7_84:
	and.b32  	%r804, %r787, 4;
	setp.eq.s32 	%p47, %r804, 0;
	@%p47 bra 	$L__BB7_86;
	ld.global.u32 	%r805, [%rd8+40];
	xor.b32  	%r929, %r929, %r805;
	ld.global.u32 	%r806, [%rd8+44];
	xor.b32  	%r1112, %r1112, %r806;
	ld.global.u32 	%r807, [%rd8+48];
	xor.b32  	%r1111, %r1111, %r807;
	ld.global.u32 	%r808, [%rd8+52];
	xor.b32  	%r1110, %r1110, %r808;
	ld.global.u32 	%r809, [%rd8+56];
	xor.b32  	%r925, %r925, %r809;
$L__BB7_86:
	and.b32  	%r811, %r787, 8;
	setp.eq.s32 	%p48, %r811, 0;
	@%p48 bra 	$L__BB7_88;
	ld.global.u32 	%r812, [%rd8+60];
	xor.b32  	%r929, %r929, %r812;
	ld.global.u32 	%r813, [%rd8+64];
	xor.b32  	%r1112, %r1112, %r813;
	ld.global.u32 	%r814, [%rd8+68];
	xor.b32  	%r1111, %r1111, %r814;
	ld.global.u32 	%r815, [%rd8+72];
	xor.b32  	%r1110, %r1110, %r815;
	ld.global.u32 	%r816, [%rd8+76];
	xor.b32  	%r925, %r925, %r816;
$L__BB7_88:
	and.b32  	%r818, %r787, 16;
	setp.eq.s32 	%p49, %r818, 0;
	@%p49 bra 	$L__BB7_90;
	ld.global.u32 	%r819, [%rd8+80];
	xor.b32  	%r929, %r929, %r819;
	ld.global.u32 	%r820, [%rd8+84];
	xor.b32  	%r1112, %r1112, %r820;
	ld.global.u32 	%r821, [%rd8+88];
	xor.b32  	%r1111, %r1111, %r821;
	ld.global.u32 	%r822, [%rd8+92];
	xor.b32  	%r1110, %r1110, %r822;
	ld.global.u32 	%r823, [%rd8+96];
	xor.b32  	%r925, %r925, %r823;
$L__BB7_90:
	and.b32  	%r825, %r787, 32;
	setp.eq.s32 	%p50, %r825, 0;
	@%p50 bra 	$L__BB7_92;
	ld.global.u32 	%r826, [%rd8+100];
	xor.b32  	%r929, %r929, %r826;
	ld.global.u32 	%r827, [%rd8+104];
	xor.b32  	%r1112, %r1112, %r827;
	ld.global.u32 	%r828, [%rd8+108];
	xor.b32  	%r1111, %r1111, %r828;
	ld.global.u32 	%r829, [%rd8+112];
	xor.b32  	%r1110, %r1110, %r829;
	ld.global.u32 	%r830, [%rd8+116];
	xor.b32  	%r925, %r925, %r830;
$L__BB7_92:
	and.b32  	%r832, %r787, 64;
	setp.eq.s32 	%p51, %r832, 0;
	@%p51 bra 	$L__BB7_94;
	ld.global.u32 	%r833, [%rd8+120];
	xor.b32  	%r929, %r929, %r833;
	ld.global.u32 	%r834, [%rd8+124];
	xor.b32  	%r1112, %r1112, %r834;
	ld.global.u32 	%r835, [%rd8+128];
	xor.b32  	%r1111, %r1111, %r835;
	ld.global.u32 	%r836, [%rd8+132];
	xor.b32  	%r1110, %r1110, %r836;
	ld.global.u32 	%r837, [%rd8+136];
	xor.b32  	%r925, %r925, %r837;
$L__BB7_94:
	and.b32  	%r839, %r787, 128;
	setp.eq.s32 	%p52, %r839, 0;
	@%p52 bra 	$L__BB7_96;
	ld.global.u32 	%r840, [%rd8+140];
	xor.b32  	%r929, %r929, %r840;
	ld.global.u32 	%r841, [%rd8+144];
	xor.b32  	%r1112, %r1112, %r841;
	ld.global.u32 	%r842, [%rd8+148];
	xor.b32  	%r1111, %r1111, %r842;
	ld.global.u32 	%r843, [%rd8+152];
	xor.b32  	%r1110, %r1110, %r843;
	ld.global.u32 	%r844, [%rd8+156];
	xor.b32  	%r925, %r925, %r844;
$L__BB7_96:
	and.b32  	%r846, %r787, 256;
	setp.eq.s32 	%p53, %r846, 0;
	@%p53 bra 	$L__BB7_98;
	ld.global.u32 	%r847, [%rd8+160];
	xor.b32  	%r929, %r929, %r847;
	ld.global.u32 	%r848, [%rd8+164];
	xor.b32  	%r1112, %r1112, %r848;
	ld.global.u32 	%r849, [%rd8+168];
	xor.b32  	%r1111, %r1111, %r849;
	ld.global.u32 	%r850, [%rd8+172];
	xor.b32  	%r1110, %r1110, %r850;
	ld.global.u32 	%r851, [%rd8+176];
	xor.b32  	%r925, %r925, %r851;
$L__BB7_98:
	and.b32  	%r853, %r787, 512;
	setp.eq.s32 	%p54, %r853, 0;
	@%p54 bra 	$L__BB7_100;
	ld.global.u32 	%r854, [%rd8+180];
	xor.b32  	%r929, %r929, %r854;
	ld.global.u32 	%r855, [%rd8+184];
	xor.b32  	%r1112, %r1112, %r855;
	ld.global.u32 	%r856, [%rd8+188];
	xor.b32  	%r1111, %r1111, %r856;
	ld.global.u32 	%r857, [%rd8+192];
	xor.b32  	%r1110, %r1110, %r857;
	ld.global.u32 	%r858, [%rd8+196];
	xor.b32  	%r925, %r925, %r858;
$L__BB7_100:
	and.b32  	%r860, %r787, 1024;
	setp.eq.s32 	%p55, %r860, 0;
	@%p55 bra 	$L__BB7_102;
	ld.global.u32 	%r861, [%rd8+200];
	xor.b32  	%r929, %r929, %r861;
	ld.global.u32 	%r862, [%rd8+204];
	xor.b32  	%r1112, %r1112, %r862;
	ld.global.u32 	%r863, [%rd8+208];
	xor.b32  	%r1111, %r1111, %r863;
	ld.global.u32 	%r864, [%rd8+212];
	xor.b32  	%r1110, %r1110, %r864;
	ld.global.u32 	%r865, [%rd8+216];
	xor.b32  	%r925, %r925, %r865;
$L__BB7_102:
	and.b32  	%r867, %r787, 2048;
	setp.eq.s32 	%p56, %r867, 0;
	@%p56 bra 	$L__BB7_104;
	ld.global.u32 	%r868, [%rd8+220];
	xor.b32  	%r929, %r929, %r868;
	ld.global.u32 	%r869, [%rd8+224];
	xor.b32  	%r1112, %r1112, %r869;
	ld.global.u32 	%r870, [%rd8+228];
	xor.b32  	%r1111, %r1111, %r870;
	ld.global.u32 	%r871, [%rd8+232];
	xor.b32  	%r1110, %r1110, %r871;
	ld.global.u32 	%r872, [%rd8+236];
	xor.b32  	%r925, %r925, %r872;
$L__BB7_104:
	and.b32  	%r874, %r787, 4096;
	setp.eq.s32 	%p57, %r874, 0;
	@%p57 bra 	$L__BB7_106;
	ld.global.u32 	%r875, [%rd8+240];
	xor.b32  	%r929, %r929, %r875;
	ld.global.u32 	%r876, [%rd8+244];
	xor.b32  	%r1112, %r1112, %r876;
	ld.global.u32 	%r877, [%rd8+248];
	xor.b32  	%r1111, %r1111, %r877;
	ld.global.u32 	%r878, [%rd8+252];
	xor.b32  	%r1110, %r1110, %r878;
	ld.global.u32 	%r879, [%rd8+256];
	xor.b32  	%r925, %r925, %r879;
$L__BB7_106:
	and.b32  	%r881, %r787, 8192;
	setp.eq.s32 	%p58, %r881, 0;
	@%p58 bra 	$L__BB7_108;
	ld.global.u32 	%r882, [%rd8+260];
	xor.b32  	%r929, %r929, %r882;
	ld.global.u32 	%r883, [%rd8+264];
	xor.b32  	%r1112, %r1112, %r883;
	ld.global.u32 	%r884, [%rd8+268];
	xor.b32  	%r1111, %r1111, %r884;
	ld.global.u32 	%r885, [%rd8+272];
	xor.b32  	%r1110, %r1110, %r885;
	ld.global.u32 	%r886, [%rd8+276];
	xor.b32  	%r925, %r925, %r886;
$L__BB7_108:
	and.b32  	%r888, %r787, 16384;
	setp.eq.s32 	%p59, %r888, 0;
	@%p59 bra 	$L__BB7_110;
	ld.global.u32 	%r889, [%rd8+280];
	xor.b32  	%r929, %r929, %r889;
	ld.global.u32 	%r890, [%rd8+284];
	xor.b32  	%r1112, %r1112, %r890;
	ld.global.u32 	%r891, [%rd8+288];
	xor.b32  	%r1111, %r1111, %r891;
	ld.global.u32 	%r892, [%rd8+292];
	xor.b32  	%r1110, %r1110, %r892;
	ld.global.u32 	%r893, [%rd8+296];
	xor.b32  	%r925, %r925, %r893;
$L__BB7_110:
	and.b32  	%r895, %r787, 32768;
	setp.eq.s32 	%p60, %r895, 0;
	@%p60 bra 	$L__BB7_112;
	ld.global.u32 	%r896, [%rd8+300];
	xor.b32  	%r929, %r929, %r896;
	ld.global.u32 	%r897, [%rd8+304];
	xor.b32  	%r1112, %r1112, %r897;
	ld.global.u32 	%r898, [%rd8+308];
	xor.b32  	%r1111, %r1111, %r898;
	ld.global.u32 	%r899, [%rd8+312];
	xor.b32  	%r1110, %r1110, %r899;
	ld.global.u32 	%r900, [%rd8+316];
	xor.b32  	%r925, %r925, %r900;
$L__BB7_112:
	add.s32 	%r1108, %r1108, 16;
	setp.ne.s32 	%p61, %r1108, 32;
	@%p61 bra 	$L__BB7_80;
	mad.lo.s32 	%r901, %r1102, -31, %r364;
	add.s32 	%r1102, %r901, 1;
	setp.ne.s32 	%p62, %r1102, 5;
	@%p62 bra 	$L__BB7_79;
	st.local.u32 	[%rd1+4], %r929;
	st.local.v2.u32 	[%rd1+8], {%r1112, %r1111};
	st.local.v2.u32 	[%rd1+16], {%r1110, %r925};
$L__BB7_115:
	shr.u64 	%rd26, %rd3, 2;
	add.s32 	%r912, %r912, 1;
	setp.gt.u64 	%p63, %rd3, 3;
	@%p63 bra 	$L__BB7_3;
$L__BB7_116:
	shr.u32 	%r902, %r929, 2;
	xor.b32  	%r903, %r902, %r929;
	shl.b32 	%r904, %r925, 4;
	shl.b32 	%r905, %r903, 1;
	xor.b32  	%r906, %r905, %r904;
	xor.b32  	%r907, %r906, %r903;
	xor.b32  	%r908, %r907, %r925;
	add.s32 	%r909, %r908, -771147972;
	cvt.rn.f32.u32 	%f1, %r909;
	fma.rn.f32 	%f2, %f1, 0f2F800000, 0f2F000000;
	mul.f32 	%f3, %f2, 0f3C23D70A;
	cvta.to.global.u64 	%rd23, %rd10;
	shl.b64 	%rd24, %rd2, 2;
	add.s64 	%rd25, %rd23, %rd24;
	st.global.f32 	[%rd25], %f3;
$L__BB7_117:
	ret;

}
	// .globl	_Z23cross_entropy_backwardsiiPfS_S_
.visible .entry _Z23cross_entropy_backwardsiiPfS_S_(
	.param .u32 _Z23cross_entropy_backwardsiiPfS_S__param_0,
	.param .u32 _Z23cross_entropy_backwardsiiPfS_S__param_1,
	.param .u64 .ptr .align 1 _Z23cross_entropy_backwardsiiPfS_S__param_2,
	.param .u64 .ptr .align 1 _Z23cross_entropy_backwardsiiPfS_S__param_3,
	.param .u64 .ptr .align 1 _Z23cross_entropy_backwardsiiPfS_S__param_4
)
{
	.reg .pred 	%p<4>;
	.reg .b32 	%r<12>;
	.reg .b32 	%f<6>;
	.reg .b64 	%rd<11>;

	ld.param.u32 	%r3, [_Z23cross_entropy_backwardsiiPfS_S__param_0];
	ld.param.u32 	%r4, [_Z23cross_entropy_backwardsiiPfS_S__param_1];
	ld.param.u64 	%rd1, [_Z23cross_entropy_backwardsiiPfS_S__param_2];
	ld.param.u64 	%rd2, [_Z23cross_entropy_backwardsiiPfS_S__param_3];
	ld.param.u64 	%rd3, [_Z23cross_entropy_backwardsiiPfS_S__param_4];
	mov.u32 	%r5, %ctaid.x;
	mov.u32 	%r6, %ntid.x;
	mov.u32 	%r7, %tid.x;
	mad.lo.s32 	%r1, %r5, %r6, %r7;
	mov.u32 	%r8, %ctaid.y;
	mov.u32 	%r9, %ntid.y;
	mov.u32 	%r10, %tid.y;
	mad.lo.s32 	%r2, %r8, %r9, %r10;
	setp.ge.s32 	%p1, %r2, %r4;
	setp.ge.s32 	%p2, %r1, %r3;
	or.pred  	%p3, %p2, %p1;
	@%p3 bra 	$L__BB8_2;
	cvta.to.global.u64 	%rd4, %rd1;
	cvta.to.global.u64 	%rd5, %rd2;
	cvta.to.global.u64 	%rd6, %rd3;
	mad.lo.s32 	%r11, %r2, %r3, %r1;
	mul.wide.s32 	%rd7, %r11, 4;
	add.s64 	%rd8, %rd4, %rd7;
	ld.global.f32 	%f1, [%rd8];
	add.s64 	%rd9, %rd5, %rd7;
	ld.global.f32 	%f2, [%rd9];
	sub.f32 	%f3, %f1, %f2;
	cvt.rn.f32.u32 	%f4, %r4;
	div.rn.f32 	%f5, %f3, %f4;
	add.s64 	%rd10, %rd6, %rd7;
	st.global.f32 	[%rd10], %f5;
$L__BB8_2:
	ret;

}
	// .globl	_Z9backwardsiiiPfS_S_S_
.visible .entry _Z9backwardsiiiPfS_S_S_(
	.param .u32 _Z9backwardsiiiPfS_S_S__param_0,
	.param .u32 _Z9backwardsiiiPfS_S_S__param_1,
	.param .u32 _Z9backwardsiiiPfS_S_S__param_2,
	.param .u64 .ptr .align 1 _Z9backwardsiiiPfS_S_S__param_3,
	.param .u64 .ptr .align 1 _Z9backwardsiiiPfS_S_S__param_4,
	.param .u64 .ptr .align 1 _Z9backwardsiiiPfS_S_S__param_5,
	.param .u64 .ptr .align 1 _Z9backwardsiiiPfS_S_S__param_6
)
{
	.reg .pred 	%p<13>;
	.reg .b32 	%r<41>;
	.reg .b32 	%f<68>;
	.reg .b64 	%rd<53>;

	ld.param.u32 	%r20, [_Z9backwardsiiiPfS_S_S__param_0];
	ld.param.u32 	%r18, [_Z9backwardsiiiPfS_S_S__param_1];
	ld.param.u32 	%r19, [_Z9backwardsiiiPfS_S_S__param_2];
	ld.param.u64 	%rd7, [_Z9backwardsiiiPfS_S_S__param_3];
	ld.param.u64 	%rd8, [_Z9backwardsiiiPfS_S_S__param_5];
	ld.param.u64 	%rd6, [_Z9backwardsiiiPfS_S_S__param_6];
	cvta.to.global.u64 	%rd1, %rd8;
	cvta.to.global.u64 	%rd2, %rd7;
	mov.u32 	%r21, %ctaid.x;
	mov.u32 	%r22, %ntid.x;
	mov.u32 	%r23, %tid.x;
	mad.lo.s32 	%r1, %r21, %r22, %r23;
	mov.u32 	%r24, %ctaid.y;
	mov.u32 	%r25, %ntid.y;
	mov.u32 	%r26, %tid.y;
	mad.lo.s32 	%r2, %r24, %r25, %r26;
	setp.ge.s32 	%p1, %r2, %r20;
	setp.ge.s32 	%p2, %r1, %r19;
	or.pred  	%p3, %p1, %p2;
	@%p3 bra 	$L__BB9_14;
	setp.lt.s32 	%p4, %r18, 1;
	mov.f32 	%f67, 0f00000000;
	@%p4 bra 	$L__BB9_13;
	mul.lo.s32 	%r3, %r18, %r2;
	and.b32  	%r4, %r18, 7;
	setp.lt.u32 	%p5, %r18, 8;
	mov.f32 	%f67, 0f00000000;
	mov.b32 	%r39, 0;
	@%p5 bra 	$L__BB9_5;
	and.b32  	%r39, %r18, 2147483640;
	neg.s32 	%r37, %r39;
	shl.b32 	%r7, %r19, 3;
	mul.wide.u32 	%rd9, %r3, 4;
	add.s64 	%rd10, %rd9, %rd1;
	add.s64 	%rd52, %rd10, 16;
	mov.f32 	%f67, 0f00000000;
	mul.wide.s32 	%rd13, %r19, 4;
	mov.u32 	%r36, %r1;
$L__BB9_4:
	.pragma "nounroll";
	mul.wide.s32 	%rd11, %r36, 4;
	add.s64 	%rd12, %rd2, %rd11;
	ld.global.f32 	%f17, [%rd12];
	ld.global.f32 	%f18, [%rd52+-16];
	fma.rn.f32 	%f19, %f17, %f18, %f67;
	add.s64 	%rd14, %rd12, %rd13;
	ld.global.f32 	%f20, [%rd14];
	ld.global.f32 	%f21, [%rd52+-12];
	fma.rn.f32 	%f22, %f20, %f21, %f19;
	add.s64 	%rd15, %rd14, %rd13;
	ld.global.f32 	%f23, [%rd15];
	ld.global.f32 	%f24, [%rd52+-8];
	fma.rn.f32 	%f25, %f23, %f24, %f22;
	add.s64 	%rd16, %rd15, %rd13;
	ld.global.f32 	%f26, [%rd16];
	ld.global.f32 	%f27, [%rd52+-4];
	fma.rn.f32 	%f28, %f26, %f27, %f25;
	add.s64 	%rd17, %rd16, %rd13;
	ld.global.f32 	%f29, [%rd17];
	ld.global.f32 	%f30, [%rd52];
	fma.rn.f32 	%f31, %f29, %f30, %f28;
	add.s64 	%rd18, %rd17, %rd13;
	ld.global.f32 	%f32, [%rd18];
	ld.global.f32 	%f33, [%rd52+4];
	fma.rn.f32 	%f34, %f32, %f33, %f31;
	add.s64 	%rd19, %rd18, %rd13;
	ld.global.f32 	%f35, [%rd19];
	ld.global.f32 	%f36, [%rd52+8];
	fma.rn.f32 	%f37, %f35, %f36, %f34;
	add.s64 	%rd20, %rd19, %rd13;
	ld.global.f32 	%f38, [%rd20];
	ld.global.f32 	%f39, [%rd52+12];
	fma.rn.f32 	%f67, %f38, %f39, %f37;
	add.s32 	%r37, %r37, 8;
	add.s32 	%r36, %r36, %r7;
	add.s64 	%rd52, %rd52, 32;
	setp.ne.s32 	%p6, %r37, 0;
	@%p6 bra 	$L__BB9_4;
$L__BB9_5:
	setp.eq.s32 	%p7, %r4, 0;
	@%p7 bra 	$L__BB9_13;
	and.b32  	%r13, %r18, 3;
	setp.lt.u32 	%p8, %r4, 4;
	@%p8 bra 	$L__BB9_8;
	mad.lo.s32 	%r28, %r39, %r19, %r1;
	mul.wide.s32 	%rd21, %r28, 4;
	add.s64 	%rd22, %rd2, %rd21;
	ld.global.f32 	%f41, [%rd22];
	add.s32 	%r29, %r39, %r3;
	mul.wide.u32 	%rd23, %r29, 4;
	add.s64 	%rd24, %rd1, %rd23;
	ld.global.f32 	%f42, [%rd24];
	fma.rn.f32 	%f43, %f41, %f42, %f67;
	mul.wide.s32 	%rd25, %r19, 4;
	add.s64 	%rd26, %rd22, %rd25;
	ld.global.f32 	%f44, [%rd26];
	cvt.u64.u32 	%rd27, %r3;
	cvt.u64.u32 	%rd28, %r39;
	add.s64 	%rd29, %rd28, %rd27;
	shl.b64 	%rd30, %rd29, 2;
	add.s64 	%rd31, %rd1, %rd30;
	ld.global.f32 	%f45, [%rd31+4];
	fma.rn.f32 	%f46, %f44, %f45, %f43;
	add.s64 	%rd32, %rd26, %rd25;
	ld.global.f32 	%f47, [%rd32];
	ld.global.f32 	%f48, [%rd31+8];
	fma.rn.f32 	%f49, %f47, %f48, %f46;
	add.s64 	%rd33, %rd32, %rd25;
	ld.global.f32 	%f50, [%rd33];
	ld.global.f32 	%f51, [%rd31+12];
	fma.rn.f32 	%f67, %f50, %f51, %f49;
	add.s32 	%r39, %r39, 4;
$L__BB9_8:
	setp.eq.s32 	%p9, %r13, 0;
	@%p9 bra 	$L__BB9_13;
	setp.eq.s32 	%p10, %r13, 1;
	@%p10 bra 	$L__BB9_11;
	mad.lo.s32 	%r30, %r39, %r19, %r1;
	mul.wide.s32 	%rd34, %r30, 4;
	add.s64 	%rd35, %rd2, %rd34;
	ld.global.f32 	%f53, [%rd35];
	add.s32 	%r31, %r39, %r3;
	mul.wide.u32 	%rd36, %r31, 4;
	add.s64 	%rd37, %rd1, %rd36;
	ld.global.f32 	%f54, [%rd37];
	fma.rn.f32 	%f55, %f53, %f54, %f67;
	mul.wide.s32 	%rd38, %r19, 4;
	add.s64 	%rd39, %rd35, %rd38;
	ld.global.f32 	%f56, [%rd39];
	cvt.u64.u32 	%rd40, %r3;
	cvt.u64.u32 	%rd41, %r39;
	add.s64 	%rd42, %rd41, %rd40;
	shl.b64 	%rd43, %rd42, 2;
	add.s64 	%rd44, %rd1, %rd43;
	ld.global.f32 	%f57, [%rd44+4];
	fma.rn.f32 	%f67, %f56, %f57, %f55;
	add.s32 	%r39, %r39, 2;
$L__BB9_11:
	and.b32  	%r32, %r18, 1;
	setp.eq.b32 	%p11, %r32, 1;
	not.pred 	%p12, %p11;
	@%p12 bra 	$L__BB9_13;
	mad.lo.s32 	%r33, %r39, %r19, %r1;
	mul.wide.s32 	%rd45, %r33, 4;
	add.s64 	%rd46, %rd2, %rd45;
	ld.global.f32 	%f58, [%rd46];
	add.s32 	%r34, %r39, %r3;
	mul.wide.u32 	%rd47, %r34, 4;
	add.s64 	%rd48, %rd1, %rd47;
	ld.global.f32 	%f59, [%rd48];
	fma.rn.f32 	%f67, %f58, %f59, %f67;
$L__BB9_13:
	mad.lo.s32 	%r35, %r19, %r2, %r1;
	cvta.to.global.u64 	%rd49, %rd6;
	mul.wide.s32 	%rd50, %r35, 4;
	add.s64 	%rd51, %rd49, %rd50;
	st.global.f32 	[%rd51], %f67;
$L__BB9_14:
	ret;

}
	// .globl	_Z14relu_backwardsiiPfS_S_
.visible .entry _Z14relu_backwardsiiPfS_S_(
	.param .u32 _Z14relu_backwardsiiPfS_S__param_0,
	.param .u32 _Z14relu_backwardsiiPfS_S__param_1,
	.param .u64 .ptr .align 1 _Z14relu_backwardsiiPfS_S__param_2,
	.param .u64 .ptr .align 1 _Z14relu_backwardsiiPfS_S__param_3,
	.param .u64 .ptr .align 1 _Z14relu_backwardsiiPfS_S__param_4
)
{
	.reg .pred 	%p<5>;
	.reg .b32 	%r<12>;
	.reg .b32 	%f<6>;
	.reg .b64 	%rd<13>;

	ld.param.u32 	%r4, [_Z14relu_backwardsiiPfS_S__param_0];
	ld.param.u32 	%r5, [_Z14relu_backwardsiiPfS_S__param_1];
	ld.param.u64 	%rd1, [_Z14relu_backwardsiiPfS_S__param_2];
	ld.param.u64 	%rd2, [_Z14relu_backwardsiiPfS_S__param_3];
	ld.param.u64 	%rd3, [_Z14relu_backwardsiiPfS_S__param_4];
	mov.u32 	%r6, %ctaid.x;
	mov.u32 	%r7, %ntid.x;
	mov.u32 	%r8, %tid.x;
	mad.lo.s32 	%r1, %r6, %r7, %r8;
	mov.u32 	%r9, %ctaid.y;
	mov.u32 	%r10, %ntid.y;
	mov.u32 	%r11, %tid.y;
	mad.lo.s32 	%r2, %r9, %r10, %r11;
	setp.ge.s32 	%p1, %r2, %r5;
	setp.ge.s32 	%p2, %r1, %r4;
	or.pred  	%p3, %p2, %p1;
	@%p3 bra 	$L__BB10_4;
	cvta.to.global.u64 	%rd4, %rd1;
	mad.lo.s32 	%r3, %r2, %r4, %r1;
	mul.wide.s32 	%rd5, %r3, 4;
	add.s64 	%rd6, %rd4, %rd5;
	ld.global.f32 	%f4, [%rd6];
	setp.leu.f32 	%p4, %f4, 0f00000000;
	mov.f32 	%f5, 0f00000000;
	@%p4 bra 	$L__BB10_3;
	cvta.to.global.u64 	%rd7, %rd2;
	add.s64 	%rd9, %rd7, %rd5;
	ld.global.f32 	%f5, [%rd9];
$L__BB10_3:
	cvta.to.global.u64 	%rd10, %rd3;
	add.s64 	%rd12, %rd10, %rd5;
	st.global.f32 	[%rd12], %f5;
$L__BB10_4:
	ret;

}
	// .globl	_Z12update_layeriiifPfS_S_S_
.visible .entry _Z12update_layeriiifPfS_S_S_(
	.param .u32 _Z12update_layeriiifPfS_S_S__param_0,
	.param .u32 _Z12update_layeriiifPfS_S_S__param_1,
	.param .u32 _Z12update_layeriiifPfS_S_S__param_2,
	.param .f32 _Z12update_layeriiifPfS_S_S__param_3,
	.param .u64 .ptr .align 1 _Z12update_layeriiifPfS_S_S__param_4,
	.param .u64 .ptr .align 1 _Z12update_layeriiifPfS_S_S__param_5,
	.param .u64 .ptr .align 1 _Z12update_layeriiifPfS_S_S__param_6,
	.param .u64 .ptr .align 1 _Z12update_layeriiifPfS_S_S__param_7
)
{
	.reg .pred 	%p<13>;
	.reg .b32 	%r<44>;
	.reg .b32 	%f<109>;
	.reg .b64 	%rd<58>;

	ld.param.u32 	%r20, [_Z12update_layeriiifPfS_S_S__param_0];
	ld.param.u32 	%r21, [_Z12update_layeriiifPfS_S_S__param_1];
	ld.param.u32 	%r22, [_Z12update_layeriiifPfS_S_S__param_2];
	ld.param.f32 	%f25, [_Z12update_layeriiifPfS_S_S__param_3];
	ld.param.u64 	%rd4, [_Z12update_layeriiifPfS_S_S__param_5];
	ld.param.u64 	%rd5, [_Z12update_layeriiifPfS_S_S__param_6];
	ld.param.u64 	%rd6, [_Z12update_layeriiifPfS_S_S__param_7];
	cvta.to.global.u64 	%rd1, %rd6;
	cvta.to.global.u64 	%rd2, %rd5;
	mov.u32 	%r23, %ctaid.x;
	mov.u32 	%r24, %ntid.x;
	mov.u32 	%r25, %tid.x;
	mad.lo.s32 	%r1, %r23, %r24, %r25;
	mov.u32 	%r26, %ctaid.y;
	mov.u32 	%r27, %ntid.y;
	mov.u32 	%r28, %tid.y;
	mad.lo.s32 	%r2, %r26, %r27, %r28;
	setp.ge.s32 	%p1, %r2, %r21;
	setp.ge.s32 	%p2, %r1, %r20;
	or.pred  	%p3, %p2, %p1;
	@%p3 bra 	$L__BB11_14;
	setp.lt.s32 	%p4, %r22, 1;
	mov.f32 	%f107, 0f00000000;
	mov.f32 	%f108, %f107;
	@%p4 bra 	$L__BB11_13;
	and.b32  	%r3, %r22, 7;
	setp.lt.u32 	%p5, %r22, 8;
	mov.f32 	%f108, 0f00000000;
	mov.b32 	%r42, 0;
	mov.f32 	%f107, %f108;
	@%p5 bra 	$L__BB11_5;
	and.b32  	%r42, %r22, 2147483640;
	neg.s32 	%r40, %r42;
	shl.b32 	%r6, %r20, 3;
	shl.b32 	%r7, %r21, 3;
	mov.f32 	%f108, 0f00000000;
	mul.wide.s32 	%rd11, %r21, 4;
	mul.wide.s32 	%rd13, %r20, 4;
	mov.u32 	%r38, %r2;
	mov.u32 	%r39, %r1;
$L__BB11_4:
	.pragma "nounroll";
	mul.wide.s32 	%rd7, %r38, 4;
	add.s64 	%rd8, %rd2, %rd7;
	ld.global.f32 	%f30, [%rd8];
	mul.wide.s32 	%rd9, %r39, 4;
	add.s64 	%rd10, %rd1, %rd9;
	ld.global.f32 	%f31, [%rd10];
	fma.rn.f32 	%f32, %f30, %f31, %f107;
	add.f32 	%f33, %f108, %f31;
	add.s64 	%rd12, %rd8, %rd11;
	ld.global.f32 	%f34, [%rd12];
	add.s64 	%rd14, %rd10, %rd13;
	ld.global.f32 	%f35, [%rd14];
	fma.rn.f32 	%f36, %f34, %f35, %f32;
	add.f32 	%f37, %f33, %f35;
	add.s64 	%rd15, %rd12, %rd11;
	ld.global.f32 	%f38, [%rd15];
	add.s64 	%rd16, %rd14, %rd13;
	ld.global.f32 	%f39, [%rd16];
	fma.rn.f32 	%f40, %f38, %f39, %f36;
	add.f32 	%f41, %f37, %f39;
	add.s64 	%rd17, %rd15, %rd11;
	ld.global.f32 	%f42, [%rd17];
	add.s64 	%rd18, %rd16, %rd13;
	ld.global.f32 	%f43, [%rd18];
	fma.rn.f32 	%f44, %f42, %f43, %f40;
	add.f32 	%f45, %f41, %f43;
	add.s64 	%rd19, %rd17, %rd11;
	ld.global.f32 	%f46, [%rd19];
	add.s64 	%rd20, %rd18, %rd13;
	ld.global.f32 	%f47, [%rd20];
	fma.rn.f32 	%f48, %f46, %f47, %f44;
	add.f32 	%f49, %f45, %f47;
	add.s64 	%rd21, %rd19, %rd11;
	ld.global.f32 	%f50, [%rd21];
	add.s64 	%rd22, %rd20, %rd13;
	ld.global.f32 	%f51, [%rd22];
	fma.rn.f32 	%f52, %f50, %f51, %f48;
	add.f32 	%f53, %f49, %f51;
	add.s64 	%rd23, %rd21, %rd11;
	ld.global.f32 	%f54, [%rd23];
	add.s64 	%rd24, %rd22, %rd13;
	ld.global.f32 	%f55, [%rd24];
	fma.rn.f32 	%f56, %f54, %f55, %f52;
	add.f32 	%f57, %f53, %f55;
	add.s64 	%rd25, %rd23, %rd11;
	ld.global.f32 	%f58, [%rd25];
	add.s64 	%rd26, %rd24, %rd13;
	ld.global.f32 	%f59, [%rd26];
	fma.rn.f32 	%f107, %f58, %f59, %f56;
	add.f32 	%f108, %f57, %f59;
	add.s32 	%r40, %r40, 8;
	add.s32 	%r39, %r39, %r6;
	add.s32 	%r38, %r38, %r7;
	setp.ne.s32 	%p6, %r40, 0;
	@%p6 bra 	$L__BB11_4;
$L__BB11_5:
	setp.eq.s32 	%p7, %r3, 0;
	@%p7 bra 	$L__BB11_13;
	and.b32  	%r15, %r22, 3;
	setp.lt.u32 	%p8, %r3, 4;
	@%p8 bra 	$L__BB11_8;
	mad.lo.s32 	%r30, %r42, %r21, %r2;
	mul.wide.s32 	%rd27, %r30, 4;
	add.s64 	%rd28, %rd2, %rd27;
	ld.global.f32 	%f61, [%rd28];
	mad.lo.s32 	%r31, %r42, %r20, %r1;
	mul.wide.s32 	%rd29, %r31, 4;
	add.s64 	%rd30, %rd1, %rd29;
	ld.global.f32 	%f62, [%rd30];
	fma.rn.f32 	%f63, %f61, %f62, %f107;
	add.f32 	%f64, %f108, %f62;
	mul.wide.s32 	%rd31, %r21, 4;
	add.s64 	%rd32, %rd28, %rd31;
	ld.global.f32 	%f65, [%rd32];
	mul.wide.s32 	%rd33, %r20, 4;
	add.s64 	%rd34, %rd30, %rd33;
	ld.global.f32 	%f66, [%rd34];
	fma.rn.f32 	%f67, %f65, %f66, %f63;
	add.f32 	%f68, %f64, %f66;
	add.s64 	%rd35, %rd32, %rd31;
	ld.global.f32 	%f69, [%rd35];
	add.s64 	%rd36, %rd34, %rd33;
	ld.global.f32 	%f70, [%rd36];
	fma.rn.f32 	%f71, %f69, %f70, %f67;
	add.f32 	%f72, %f68, %f70;
	add.s64 	%rd37, %rd35, %rd31;
	ld.global.f32 	%f73, [%rd37];
	add.s64 	%rd38, %rd36, %rd33;
	ld.global.f32 	%f74, [%rd38];
	fma.rn.f32 	%f107, %f73, %f74, %f71;
	add.f32 	%f108, %f72, %f74;
	add.s32 	%r42, %r42, 4;
$L__BB11_8:
	setp.eq.s32 	%p9, %r15, 0;
	@%p9 bra 	$L__BB11_13;
	setp.eq.s32 	%p10, %r15, 1;
	@%p10 bra 	$L__BB11_11;
	mad.lo.s32 	%r32, %r42, %r21, %r2;
	mul.wide.s32 	%rd39, %r32, 4;
	add.s64 	%rd40, %rd2, %rd39;
	ld.global.f32 	%f76, [%rd40];
	mad.lo.s32 	%r33, %r42, %r20, %r1;
	mul.wide.s32 	%rd41, %r33, 4;
	add.s64 	%rd42, %rd1, %rd41;
	ld.global.f32 	%f77, [%rd42];
	fma.rn.f32 	%f78, %f76, %f77, %f107;
	add.f32 	%f79, %f108, %f77;
	mul.wide.s32 	%rd43, %r21, 4;
	add.s64 	%rd44, %rd40, %rd43;
	ld.global.f32 	%f80, [%rd44];
	mul.wide.s32 	%rd45, %r20, 4;
	add.s64 	%rd46, %rd42, %rd45;
	ld.global.f32 	%f81, [%rd46];
	fma.rn.f32 	%f107, %f80, %f81, %f78;
	add.f32 	%f108, %f79, %f81;
	add.s32 	%r42, %r42, 2;
$L__BB11_11:
	and.b32  	%r34, %r22, 1;
	setp.eq.b32 	%p11, %r34, 1;
	not.pred 	%p12, %p11;
	@%p12 bra 	$L__BB11_13;
	mad.lo.s32 	%r35, %r42, %r21, %r2;
	mul.wide.s32 	%rd47, %r35, 4;
	add.s64 	%rd48, %rd2, %rd47;
	ld.global.f32 	%f82, [%rd48];
	mad.lo.s32 	%r36, %r42, %r20, %r1;
	mul.wide.s32 	%rd49, %r36, 4;
	add.s64 	%rd50, %rd1, %rd49;
	ld.global.f32 	%f83, [%rd50];
	fma.rn.f32 	%f107, %f82, %f83, %f107;
	add.f32 	%f108, %f108, %f83;
$L__BB11_13:
	ld.param.u64 	%rd57, [_Z12update_layeriiifPfS_S_S__param_4];
	mul.f32 	%f84, %f25, %f107;
	cvt.rn.f32.s32 	%f85, %r22;
	div.rn.f32 	%f86, %f84, %f85;
	mad.lo.s32 	%r37, %r2, %r20, %r1;
	cvta.to.global.u64 	%rd51, %rd57;
	mul.wide.s32 	%rd52, %r37, 4;
	add.s64 	%rd53, %rd51, %rd52;
	ld.global.f32 	%f87, [%rd53];
	sub.f32 	%f88, %f87, %f86;
	st.global.f32 	[%rd53], %f88;
	mul.f32 	%f89, %f25, %f108;
	div.rn.f32 	%f90, %f89, %f85;
	cvta.to.global.u64 	%rd54, %rd4;
	mul.wide.s32 	%rd55, %r1, 4;
	add.s64 	%rd56, %rd54, %rd55;
	ld.global.f32 	%f91, [%rd56];
	sub.f32 	%f92, %f91, %f90;
	st.global.f32 	[%rd56], %f92;
$L__BB11_14:
	ret;

}


// ===== COMPILED SASS (sm_100) =====

	.target	sm_100

	.elftype	@"ET_EXEC"


//--------------------- .note.nv.tkinfo           --------------------------
	.section	.note.nv.tkinfo,"",@"SHT_NOTE"
	.sectionflags	@"SHF_NOTE_NV_TKINFO"
	.tkinfo
        /*0018*/ 	.word	0x00000002
        /*0030*/ 	.string	""
        /*0030*/ 	.string	"ptxas"
        /*0030*/ 	.string	"Cuda compilation tools, release 13.0, V13.0.88"
        /*0030*/ 	.string	"Build cuda_13.0.r13.0/compiler.36424714_0"
        /*0030*/ 	.string	"-arch sm_100 -m 64 "



//--------------------- .note.nv.cuinfo           --------------------------
	.section	.note.nv.cuinfo,"",@"SHT_NOTE"
	.sectionflags	@"SHF_NOTE_NV_CUINFO"
        /*0018*/ 	.short	0x0002
        /*001a*/ 	.short	0x0064
        /*001c*/ 	.short	0x0082
	.zero		2


//--------------------- .nv.info                  --------------------------
	.section	.nv.info,"",@"SHT_CUDA_INFO"
	.align	4


	//----- nvinfo : EIATTR_REGCOUNT
	.align		4
        /*0000*/ 	.byte	0x04, 0x2f
        /*0002*/ 	.short	(.L_10 - .L_9)
	.align		4
.L_9:
        /*0004*/ 	.word	index@(_Z3addiPfS_S_)
        /*0008*/ 	.word	0x0000000c


	//----- nvinfo : EIATTR_FRAME_SIZE
	.align		4
.L_10:
        /*000c*/ 	.byte	0x04, 0x11
        /*000e*/ 	.short	(.L_12 - .L_11)
	.align		4
.L_11:
        /*0010*/ 	.word	index@(_Z3addiPfS_S_)
        /*0014*/ 	.word	0x00000000


	//----- nvinfo : EIATTR_REGCOUNT
	.align		4
.L_12:
        /*0018*/ 	.byte	0x04, 0x2f
        /*001a*/ 	.short	(.L_14 - .L_13)
	.align		4
.L_13:
        /*001c*/ 	.word	index@(_Z7forwardiiiPfS_S_S_)
        /*0020*/ 	.word	0x0000001c


	//----- nvinfo : EIATTR_FRAME_SIZE
	.align		4
.L_14:
        /*0024*/ 	.byte	0x04, 0x11
        /*0026*/ 	.short	(.L_16 - .L_15)
	.align		4
.L_15:
        /*0028*/ 	.word	index@(_Z7forwardiiiPfS_S_S_)
        /*002c*/ 	.word	0x00000000


	//----- nvinfo : EIATTR_REGCOUNT
	.align		4
.L_16:
        /*0030*/ 	.byte	0x04, 0x2f
        /*0032*/ 	.short	(.L_18 - .L_17)
	.align		4
.L_17:
        /*0034*/ 	.word	index@(_Z6matmuliiPfS_S_)
        /*0038*/ 	.word	0x00000020


	//----- nvinfo : EIATTR_FRAME_SIZE
	.align		4
.L_18:
        /*003c*/ 	.byte	0x04, 0x11
        /*003e*/ 	.short	(.L_20 - .L_19)
	.align		4
.L_19:
        /*0040*/ 	.word	index@(_Z6matmuliiPfS_S_)
        /*0044*/ 	.word	0x00000000


	//----- nvinfo : EIATTR_REGCOUNT
	.align		4
.L_20:
        /*0048*/ 	.byte	0x04, 0x2f
        /*004a*/ 	.short	(.L_22 - .L_21)
	.align		4
.L_21:
        /*004c*/ 	.word	index@(_Z4reluiiPfS_)
        /*0050*/ 	.word	0x0000000a


	//----- nvinfo : EIATTR_FRAME_SIZE
	.align		4
.L_22:
        /*0054*/ 	.byte	0x04, 0x11
        /*0056*/ 	.short	(.L_24 - .L_23)
	.align		4
.L_23:
        /*0058*/ 	.word	index@(_Z4reluiiPfS_)
        /*005c*/ 	.word	0x00000000


	//----- nvinfo : EIATTR_REGCOUNT
	.align		4
.L_24:
        /*0060*/ 	.byte	0x04, 0x2f
        /*0062*/ 	.short	(.L_26 - .L_25)
	.align		4
.L_25:
        /*0064*/ 	.word	index@(_Z7softmaxiiPfS_)
        /*0068*/ 	.word	0x00000020


	//----- nvinfo : EIATTR_FRAME_SIZE
	.align		4
.L_26:
        /*006c*/ 	.byte	0x04, 0x11
        /*006e*/ 	.short	(.L_28 - .L_27)
	.align		4
.L_27:
        /*0070*/ 	.word	index@($__internal_4_$__cuda_sm3x_div_rn_noftz_f32_slowpath)
        /*0074*/ 	.word	0x00000000


	//----- nvinfo : EIATTR_FRAME_SIZE
	.align		4
.L_28:
        /*0078*/ 	.byte	0x04, 0x11
        /*007a*/ 	.short	(.L_30 - .L_29)
	.align		4
.L_29:
        /*007c*/ 	.word	index@(_Z7softmaxiiPfS_)
        /*0080*/ 	.word	0x00000000


	//----- nvinfo : EIATTR_REGCOUNT
	.align		4
.L_30:
        /*0084*/ 	.byte	0x04, 0x2f
        /*0086*/ 	.short	(.L_32 - .L_31)
	.align		4
.L_31:
        /*0088*/ 	.word	index@(_Z13cross_entropyiiPfS_S_)
        /*008c*/ 	.word	0x0000001c


	//----- nvinfo : EIATTR_FRAME_SIZE
	.align		4
.L_32:
        /*0090*/ 	.byte	0x04, 0x11
        /*0092*/ 	.short	(.L_34 - .L_33)
	.align		4
.L_33:
        /*0094*/ 	.word	index@(_Z13cross_entropyiiPfS_S_)
        /*0098*/ 	.word	0x00000000


	//----- nvinfo : EIATTR_REGCOUNT
	.align		4
.L_34:
        /*009c*/ 	.byte	0x04, 0x2f
        /*009e*/ 	.short	(.L_36 - .L_35)
	.align		4
.L_35:
        /*00a0*/ 	.word	index@(_Z12init_weightsiiPf)
        /*00a4*/ 	.word	0x00000020


	//----- nvinfo : EIATTR_FRAME_SIZE
	.align		4
.L_36:
        /*00a8*/ 	.byte	0x04, 0x11
        /*00aa*/ 	.short	(.L_38 - .L_37)
	.align		4
.L_37:
        /*00ac*/ 	.word	index@($__internal_3_$__cuda_sm3x_div_rn_noftz_f32_slowpath)
        /*00b0*/ 	.word	0x00000030


	//----- nvinfo : EIATTR_FRAME_SIZE
	.align		4
.L_38:
        /*00b4*/ 	.byte	0x04, 0x11
        /*00b6*/ 	.short	(.L_40 - .L_39)
	.align		4
.L_39:
        /*00b8*/ 	.word	index@($__internal_2_$__cuda_sm20_sqrt_rn_f32_slowpath)
        /*00bc*/ 	.word	0x00000030


	//----- nvinfo : EIATTR_FRAME_SIZE
	.align		4
.L_40:
        /*00c0*/ 	.byte	0x04, 0x11
        /*00c2*/ 	.short	(.L_42 - .L_41)
	.align		4
.L_41:
        /*00c4*/ 	.word	index@(_Z12init_weightsiiPf)
        /*00c8*/ 	.word	0x00000030


	//----- nvinfo : EIATTR_REGCOUNT
	.align		4
.L_42:
        /*00cc*/ 	.byte	0x04, 0x2f
        /*00ce*/ 	.short	(.L_44 - .L_43)
	.align		4
.L_43:
        /*00d0*/ 	.word	index@(_Z11init_biasesiPf)
        /*00d4*/ 	.word	0x00000020


	//----- nvinfo : EIATTR_FRAME_SIZE
	.align		4
.L_44:
        /*00d8*/ 	.byte	0x04, 0x11
        /*00da*/ 	.short	(.L_46 - .L_45)
	.align		4
.L_45:
        /*00dc*/ 	.word	index@(_Z11init_biasesiPf)
        /*00e0*/ 	.word	0x00000030


	//----- nvinfo : EIATTR_REGCOUNT
	.align		4
.L_46:
        /*00e4*/ 	.byte	0x04, 0x2f
        /*00e6*/ 	.short	(.L_48 - .L_47)
	.align		4
.L_47:
        /*00e8*/ 	.word	index@(_Z23cross_entropy_backwardsiiPfS_S_)
        /*00ec*/ 	.word	0x00000010


	//----- nvinfo : EIATTR_FRAME_SIZE
	.align		4
.L_48:
        /*00f0*/ 	.byte	0x04, 0x11
        /*00f2*/ 	.short	(.L_50 - .L_49)
	.align		4
.L_49:
        /*00f4*/ 	.word	index@($__internal_1_$__cuda_sm3x_div_rn_noftz_f32_slowpath)
        /*00f8*/ 	.word	0x00000000


	//----- nvinfo : EIATTR_FRAME_SIZE
	.align		4
.L_50:
        /*00fc*/ 	.byte	0x04, 0x11
        /*00fe*/ 	.short	(.L_52 - .L_51)
	.align		4
.L_51:
        /*0100*/ 	.word	index@(_Z23cross_entropy_backwardsiiPfS_S_)
        /*0104*/ 	.word	0x00000000


	//----- nvinfo : EIATTR_REGCOUNT
	.align		4
.L_52:
        /*0108*/ 	.byte	0x04, 0x2f
        /*010a*/ 	.short	(.L_54 - .L_53)
	.align		4
.L_53:
        /*010c*/ 	.word	index@(_Z9backwardsiiiPfS_S_S_)
        /*0110*/ 	.word	0x00000020


	//----- nvinfo : EIATTR_FRAME_SIZE
	.align		4
.L_54:
        /*0114*/ 	.byte	0x04, 0x11
        /*0116*/ 	.short	(.L_56 - .L_55)
	.align		4
.L_55:
        /*0118*/ 	.word	index@(_Z9backwardsiiiPfS_S_S_)
        /*011c*/ 	.word	0x00000000


	//----- nvinfo : EIATTR_REGCOUNT
	.align		4
.L_56:
        /*0120*/ 	.byte	0x04, 0x2f
        /*0122*/ 	.short	(.L_58 - .L_57)
	.align		4
.L_57:
        /*0124*/ 	.word	index@(_Z14relu_backwardsiiPfS_S_)
        /*0128*/ 	.word	0x0000000c


	//----- nvinfo : EIATTR_FRAME_SIZE
	.align		4
.L_58:
        /*012c*/ 	.byte	0x04, 0x11
        /*012e*/ 	.short	(.L_60 - .L_59)
	.align		4
.L_59:
        /*0130*/ 	.word	index@(_Z14relu_backwardsiiPfS_S_)
        /*0134*/ 	.word	0x00000000


	//----- nvinfo : EIATTR_REGCOUNT
	.align		4
.L_60:
        /*0138*/ 	.byte	0x04, 0x2f
        /*013a*/ 	.short	(.L_62 - .L_61)
	.align		4
.L_61:
        /*013c*/ 	.word	index@(_Z12update_layeriiifPfS_S_S_)
        /*0140*/ 	.word	0x00000020


	//----- nvinfo : EIATTR_FRAME_SIZE
	.align		4
.L_62:
        /*0144*/ 	.byte	0x04, 0x11
        /*0146*/ 	.short	(.L_64 - .L_63)
	.align		4
.L_63:
        /*0148*/ 	.word	index@($__internal_0_$__cuda_sm3x_div_rn_noftz_f32_slowpath)
        /*014c*/ 	.word	0x00000000


	//----- nvinfo : EIATTR_FRAME_SIZE
	.align		4
.L_64:
        /*0150*/ 	.byte	0x04, 0x11
        /*0152*/ 	.short	(.L_66 - .L_65)
	.align		4
.L_65:
        /*0154*/ 	.word	index@(_Z12update_layeriiifPfS_S_S_)
        /*0158*/ 	.word	0x00000000


	//----- nvinfo : EIATTR_MIN_STACK_SIZE
	.align		4
.L_66:
        /*015c*/ 	.byte	0x04, 0x12
        /*015e*/ 	.short	(.L_68 - .L_67)
	.align		4
.L_67:
        /*0160*/ 	.word	index@(_Z12update_layeriiifPfS_S_S_)
        /*0164*/ 	.word	0x00000000


	//----- nvinfo : EIATTR_MIN_STACK_SIZE
	.align		4
.L_68:
        /*0168*/ 	.byte	0x04, 0x12
        /*016a*/ 	.short	(.L_70 - .L_69)
	.align		4
.L_69:
        /*016c*/ 	.word	index@(_Z14relu_backwardsiiPfS_S_)
        /*0170*/ 	.word	0x00000000


	//----- nvinfo : EIATTR_MIN_STACK_SIZE
	.align		4
.L_70:
        /*0174*/ 	.byte	0x04, 0x12
        /*0176*/ 	.short	(.L_72 - .L_71)
	.align		4
.L_71:
        /*0178*/ 	.word	index@(_Z9backwardsiiiPfS_S_S_)
        /*017c*/ 	.word	0x00000000


	//----- nvinfo : EIATTR_MIN_STACK_SIZE
	.align		4
.L_72:
        /*0180*/ 	.byte	0x04, 0x12
        /*0182*/ 	.short	(.L_74 - .L_73)
	.align		4
.L_73:
        /*0184*/ 	.word	index@(_Z23cross_entropy_backwardsiiPfS_S_)
        /*0188*/ 	.word	0x00000000


	//----- nvinfo : EIATTR_MIN_STACK_SIZE
	.align		4
.L_74:
        /*018c*/ 	.byte	0x04, 0x12
        /*018e*/ 	.short	(.L_76 - .L_75)
	.align		4
.L_75:
        /*0190*/ 	.word	index@(_Z11init_biasesiPf)
        /*0194*/ 	.word	0x00000030


	//----- nvinfo : EIATTR_MIN_STACK_SIZE
	.align		4
.L_76:
        /*0198*/ 	.byte	0x04, 0x12
        /*019a*/ 	.short	(.L_78 - .L_77)
	.align		4
.L_77:
        /*019c*/ 	.word	index@(_Z12init_weightsiiPf)
        /*01a0*/ 	.word	0x00000030


	//----- nvinfo : EIATTR_MIN_STACK_SIZE
	.align		4
.L_78:
        /*01a4*/ 	.byte	0x04, 0x12
        /*01a6*/ 	.short	(.L_80 - .L_79)
	.align		4
.L_79:
        /*01a8*/ 	.word	index@(_Z13cross_entropyiiPfS_S_)
        /*01ac*/ 	.word	0x00000000


	//----- nvinfo : EIATTR_MIN_STACK_SIZE
	.align		4
.L_80:
        /*01b0*/ 	.byte	0x04, 0x12
        /*01b2*/ 	.short	(.L_82 - .L_81)
	.align		4
.L_81:
        /*01b4*/ 	.word	index@(_Z7softmaxiiPfS_)
        /*01b8*/ 	.word	0x00000000


	//----- nvinfo : EIATTR_MIN_STACK_SIZE
	.align		4
.L_82:
        /*01bc*/ 	.byte	0x04, 0x12
        /*01be*/ 	.short	(.L_84 - .L_83)
	.align		4
.L_83:
        /*01c0*/ 	.word	index@(_Z4reluiiPfS_)
        /*01c4*/ 	.word	0x00000000


	//----- nvinfo : EIATTR_MIN_STACK_SIZE
	.align		4
.L_84:
        /*01c8*/ 	.byte	0x04, 0x12
        /*01ca*/ 	.short	(.L_86 - .L_85)
	.align		4
.L_85:
        /*01cc*/ 	.word	index@(_Z6matmuliiPfS_S_)
        /*01d0*/ 	.word	0x00000000


	//----- nvinfo : EIATTR_MIN_STACK_SIZE
	.align		4
.L_86:
        /*01d4*/ 	.byte	0x04, 0x12
        /*01d6*/ 	.short	(.L_88 - .L_87)
	.align		4
.L_87:
        /*01d8*/ 	.word	index@(_Z7forwardiiiPfS_S_S_)
        /*01dc*/ 	.word	0x00000000


	//----- nvinfo : EIATTR_MIN_STACK_SIZE
	.align		4
.L_88:
        /*01e0*/ 	.byte	0x04, 0x12
        /*01e2*/ 	.short	(.L_90 - .L_89)
	.align		4
.L_89:
        /*01e4*/ 	.word	index@(_Z3addiPfS_S_)
        /*01e8*/ 	.word	0x00000000
.L_90:


//--------------------- .nv.compat                --------------------------
	.section	.nv.compat,"",@"SHT_CUDA_COMPAT_INFO"
	.align	4
        /*0000*/ 	.byte	0x02, 0x09, 0x00, 0x00, 0x02, 0x02, 0x01, 0x00, 0x02, 0x05, 0x05, 0x00, 0x03, 0x07, 0x01, 0x01
        /*0010*/ 	.byte	0x02, 0x03, 0x00, 0x00, 0x02, 0x06, 0x01, 0x00, 0x04, 0x0b, 0x08, 0x00, 0x01, 0x00, 0x00, 0x00
        /*0020*/ 	.byte	0x00, 0x00, 0x00, 0x00


//--------------------- .nv.info._Z12update_layeriiifPfS_S_S_ --------------------------
	.section	.nv.info._Z12update_layeriiifPfS_S_S_,"",@"SHT_CUDA_INFO"
	.sectionflags	@""
	.align	4


	//----- nvinfo : EIATTR_CUDA_API_VERSION
	.align		4
        /*0000*/ 	.byte	0x04, 0x37
        /*0002*/ 	.short	(.L_92 - .L_91)
.L_91:
        /*0004*/ 	.word	0x00000082


	//----- nvinfo : EIATTR_KPARAM_INFO
	.align		4
.L_92:
        /*0008*/ 	.byte	0x04, 0x17
        /*000a*/ 	.short	(.L_94 - .L_93)
.L_93:
        /*000c*/ 	.word	0x00000000
        /*0010*/ 	.short	0x0007
        /*0012*/ 	.short	0x0028
        /*0014*/ 	.byte	0x00, 0xf5, 0x21, 0x00


	//----- nvinfo : EIATTR_KPARAM_INFO
	.align		4
.L_94:
        /*0018*/ 	.byte	0x04, 0x17
        /*001a*/ 	.short	(.L_96 - .L_95)
.L_95:
        /*001c*/ 	.word	0x00000000
        /*0020*/ 	.short	0x0006
        /*0022*/ 	.short	0x0020
        /*0024*/ 	.byte	0x00, 0xf5, 0x21, 0x00


	//----- nvinfo : EIATTR_KPARAM_INFO
	.align		4
.L_96:
        /*0028*/ 	.byte	0x04, 0x17
        /*002a*/ 	.short	(.L_98 - .L_97)
.L_97:
        /*002c*/ 	.word	0x00000000
        /*0030*/ 	.short	0x0005
        /*0032*/ 	.short	0x0018
        /*0034*/ 	.byte	0x00, 0xf5, 0x21, 0x00


	//----- nvinfo : EIATTR_KPARAM_INFO
	.align		4
.L_98:
        /*0038*/ 	.byte	0x04, 0x17
        /*003a*/ 	.short	(.L_100 - .L_99)
.L_99:
        /*003c*/ 	.word	0x00000000
        /*0040*/ 	.short	0x0004
        /*0042*/ 	.short	0x0010
        /*0044*/ 	.byte	0x00, 0xf5, 0x21, 0x00


	//----- nvinfo : EIATTR_KPARAM_INFO
	.align		4
.L_100:
        /*0048*/ 	.byte	0x04, 0x17
        /*004a*/ 	.short	(.L_102 - .L_101)
.L_101:
        /*004c*/ 	.word	0x00000000
        /*0050*/ 	.short	0x0003
        /*0052*/ 	.short	0x000c
        /*0054*/ 	.byte	0x00, 0xf0, 0x11, 0x00


	//----- nvinfo : EIATTR_KPARAM_INFO
	.align		4
.L_102:
        /*0058*/ 	.byte	0x04, 0x17
        /*005a*/ 	.short	(.L_104 - .L_103)
.L_103:
        /*005c*/ 	.word	0x00000000
        /*0060*/ 	.short	0x0002
        /*0062*/ 	.short	0x0008
        /*0064*/ 	.byte	0x00, 0xf0, 0x11, 0x00


	//----- nvinfo : EIATTR_KPARAM_INFO
	.align		4
.L_104:
        /*0068*/ 	.byte	0x04, 0x17
        /*006a*/ 	.short	(.L_106 - .L_105)
.L_105:
        /*006c*/ 	.word	0x00000000
        /*0070*/ 	.short	0x0001
        /*0072*/ 	.short	0x0004
        /*0074*/ 	.byte	0x00, 0xf0, 0x11, 0x00


	//----- nvinfo : EIATTR_KPARAM_INFO
	.align		4
.L_106:
        /*0078*/ 	.byte	0x04, 0x17
        /*007a*/ 	.short	(.L_108 - .L_107)
.L_107:
        /*007c*/ 	.word	0x00000000
        /*0080*/ 	.short	0x0000
        /*0082*/ 	.short	0x0000
        /*0084*/ 	.byte	0x00, 0xf0, 0x11, 0x00


	//----- nvinfo : EIATTR_SPARSE_MMA_MASK
	.align		4
.L_108:
        /*0088*/ 	.byte	0x03, 0x50
        /*008a*/ 	.short	0x0000


	//----- nvinfo : EIATTR_MAXREG_COUNT
	.align		4
        /*008c*/ 	.byte	0x03, 0x1b
        /*008e*/ 	.short	0x00ff


	//----- nvinfo : EIATTR_MERCURY_ISA_VERSION
	.align		4
        /*0090*/ 	.byte	0x03, 0x5f
        /*0092*/ 	.short	0x0101


	//----- nvinfo : EIATTR_VRC_CTA_INIT_COUNT
	.align		4
        /*0094*/ 	.byte	0x02, 0x4a
	.zero		1
	.zero		1


	//----- nvinfo : EIATTR_EXIT_INSTR_OFFSETS
	.align		4
        /*0098*/ 	.byte	0x04, 0x1c
        /*009a*/ 	.short	(.L_110 - .L_109)


	//   ....[0]....
.L_109:
        /*009c*/ 	.word	0x000000c0


	//   ....[1]....
        /*00a0*/ 	.word	0x00000c30


	//----- nvinfo : EIATTR_CRS_STACK_SIZE
	.align		4
.L_110:
        /*00a4*/ 	.byte	0x04, 0x1e
        /*00a6*/ 	.short	(.L_112 - .L_111)
.L_111:
        /*00a8*/ 	.word	0x00000000


	//----- nvinfo : EIATTR_CBANK_PARAM_SIZE
	.align		4
.L_112:
        /*00ac*/ 	.byte	0x03, 0x19
        /*00ae*/ 	.short	0x0030


	//----- nvinfo : EIATTR_PARAM_CBANK
	.align		4
        /*00b0*/ 	.byte	0x04, 0x0a
        /*00b2*/ 	.short	(.L_114 - .L_113)
	.align		4
.L_113:
        /*00b4*/ 	.word	index@(.nv.constant0._Z12update_layeriiifPfS_S_S_)
        /*00b8*/ 	.short	0x0380
        /*00ba*/ 	.short	0x0030


	//----- nvinfo : EIATTR_SW_WAR
	.align		4
.L_114:
        /*00bc*/ 	.byte	0x04, 0x36
        /*00be*/ 	.short	(.L_116 - .L_115)
.L_115:
        /*00c0*/ 	.word	0x00000008
.L_116:


//--------------------- .nv.info._Z14relu_backwardsiiPfS_S_ --------------------------
	.section	.nv.info._Z14relu_backwardsiiPfS_S_,"",@"SHT_CUDA_INFO"
	.sectionflags	@""
	.align	4


	//----- nvinfo : EIATTR_CUDA_API_VERSION
	.align		4
        /*0000*/ 	.byte	0x04, 0x37
        /*0002*/ 	.short	(.L_118 - .L_117)
.L_117:
        /*0004*/ 	.word	0x00000082


	//----- nvinfo : EIATTR_KPARAM_INFO
	.align		4
.L_118:
        /*0008*/ 	.byte	0x04, 0x17
        /*000a*/ 	.short	(.L_120 - .L_119)
.L_119:
        /*000c*/ 	.word	0x00000000
        /*0010*/ 	.short	0x0004
        /*0012*/ 	.short	0x0018
        /*0014*/ 	.byte	0x00, 0xf5, 0x21, 0x00


	//----- nvinfo : EIATTR_KPARAM_INFO
	.align		4
.L_120:
        /*0018*/ 	.byte	0x04, 0x17
        /*001a*/ 	.short	(.L_122 - .L_121)
.L_121:
        /*001c*/ 	.word	0x00000000
        /*0020*/ 	.short	0x0003
        /*0022*/ 	.short	0x0010
        /*0024*/ 	.byte	0x00, 0xf5, 0x21, 0x00


	//----- nvinfo : EIATTR_KPARAM_INFO
	.align		4
.L_122:
        /*0028*/ 	.byte	0x04, 0x17
        /*002a*/ 	.short	(.L_124 - .L_123)
.L_123:
        /*002c*/ 	.word	0x00000000
        /*0030*/ 	.short	0x0002
        /*0032*/ 	.short	0x0008
        /*0034*/ 	.byte	0x00, 0xf5, 0x21, 0x00


	//----- nvinfo : EIATTR_KPARAM_INFO
	.align		4
.L_124:
        /*0038*/ 	.byte	0x04, 0x17
        /*003a*/ 	.short	(.L_126 - .L_125)
.L_125:
        /*003c*/ 	.word	0x00000000
        /*0040*/ 	.short	0x0001
        /*0042*/ 	.short	0x0004
        /*0044*/ 	.byte	0x00, 0xf0, 0x11, 0x00


	//----- nvinfo : EIATTR_KPARAM_INFO
	.align		4
.L_126:
        /*0048*/ 	.byte	0x04, 0x17
        /*004a*/ 	.short	(.L_128 - .L_127)
.L_127:
        /*004c*/ 	.word	0x00000000
        /*0050*/ 	.short	0x0000
        /*0052*/ 	.short	0x0000
        /*0054*/ 	.byte	0x00, 0xf0, 0x11, 0x00


	//----- nvinfo : EIATTR_SPARSE_MMA_MASK
	.align		4
.L_128:
        /*0058*/ 	.byte	0x03, 0x50
        /*005a*/ 	.short	0x0000


	//----- nvinfo : EIATTR_MAXREG_COUNT
	.align		4
        /*005c*/ 	.byte	0x03, 0x1b
        /*005e*/ 	.short	0x00ff


	//----- nvinfo : EIATTR_MERCURY_ISA_VERSION
	.align		4
        /*0060*/ 	.byte	0x03, 0x5f
        /*0062*/ 	.short	0x0101


	//----- nvinfo : EIATTR_VRC_CTA_INIT_COUNT
	.align		4
        /*0064*/ 	.byte	0x02, 0x4a
	.zero		1
	.zero		1


	//----- nvinfo : EIATTR_EXIT_INSTR_OFFSETS
	.align		4
        /*0068*/ 	.byte	0x04, 0x1c
        /*006a*/ 	.short	(.L_130 - .L_129)


	//   ....[0]....
.L_129:
        /*006c*/ 	.word	0x000000c0


	//   ....[1]....
        /*0070*/ 	.word	0x000001d0


	//----- nvinfo : EIATTR_CRS_STACK_SIZE
	.align		4
.L_130:
        /*0074*/ 	.byte	0x04, 0x1e
        /*0076*/ 	.short	(.L_132 - .L_131)
.L_131:
        /*0078*/ 	.word	0x00000000


	//----- nvinfo : EIATTR_CBANK_PARAM_SIZE
	.align		4
.L_132:
        /*007c*/ 	.byte	0x03, 0x19
        /*007e*/ 	.short	0x0020


	//----- nvinfo : EIATTR_PARAM_CBANK
	.align		4
        /*0080*/ 	.byte	0x04, 0x0a
        /*0082*/ 	.short	(.L_134 - .L_133)
	.align		4
.L_133:
        /*0084*/ 	.word	index@(.nv.constant0._Z14relu_backwardsiiPfS_S_)
        /*0088*/ 	.short	0x0380
        /*008a*/ 	.short	0x0020


	//----- nvinfo : EIATTR_SW_WAR
	.align		4
.L_134:
        /*008c*/ 	.byte	0x04, 0x36
        /*008e*/ 	.short	(.L_136 - .L_135)
.L_135:
        /*0090*/ 	.word	0x00000008
.L_136:


//--------------------- .nv.info._Z9backwardsiiiPfS_S_S_ --------------------------
	.section	.nv.info._Z9backwardsiiiPfS_S_S_,"",@"SHT_CUDA_INFO"
	.sectionflags	@""
	.align	4


	//----- nvinfo : EIATTR_CUDA_API_VERSION
	.align		4
        /*0000*/ 	.byte	0x04, 0x37
        /*0002*/ 	.short	(.L_138 - .L_137)
.L_137:
        /*0004*/ 	.word	0x00000082


	//----- nvinfo : EIATTR_KPARAM_INFO
	.align		4
.L_138:
        /*0008*/ 	.byte	0x04, 0x17
        /*000a*/ 	.short	(.L_140 - .L_139)
.L_139:
        /*000c*/ 	.word	0x00000000
        /*0010*/ 	.short	0x0006
        /*0012*/ 	.short	0x0028
        /*0014*/ 	.byte	0x00, 0xf5, 0x21, 0x00


	//----- nvinfo : EIATTR_KPARAM_INFO
	.align		4
.L_140:
        /*0018*/ 	.byte	0x04, 0x17
        /*001a*/ 	.short	(.L_142 - .L_141)
.L_141:
        /*001c*/ 	.word	0x00000000
        /*0020*/ 	.short	0x0005
        /*0022*/ 	.short	0x0020
        /*0024*/ 	.byte	0x00, 0xf5, 0x21, 0x00


	//----- nvinfo : EIATTR_KPARAM_INFO
	.align		4
.L_142:
        /*0028*/ 	.byte	0x04, 0x17
        /*002a*/ 	.short	(.L_144 - .L_143)
.L_143:
        /*002c*/ 	.word	0x00000000
        /*0030*/ 	.short	0x0004
        /*0032*/ 	.short	0x0018
        /*0034*/ 	.byte	0x00, 0xf5, 0x21, 0x00


	//----- nvinfo : EIATTR_KPARAM_INFO
	.align		4
.L_144:
        /*0038*/ 	.byte	0x04, 0x17
        /*003a*/ 	.short	(.L_146 - .L_145)
.L_145:
        /*003c*/ 	.word	0x00000000
        /*0040*/ 	.short	0x0003
        /*0042*/ 	.short	0x0010
        /*0044*/ 	.byte	0x00, 0xf5, 0x21, 0x00


	//----- nvinfo : EIATTR_KPARAM_INFO
	.align		4
.L_146:
        /*0048*/ 	.byte	0x04, 0x17
        /*004a*/ 	.short	(.L_148 - .L_147)
.L_147:
        /*004c*/ 	.word	0x00000000
        /*0050*/ 	.short	0x0002
        /*0052*/ 	.short	0x0008
        /*0054*/ 	.byte	0x00, 0xf0, 0x11, 0x00


	//----- nvinfo : EIATTR_KPARAM_INFO
	.align		4
.L_148:
        /*0058*/ 	.byte	0x04, 0x17
        /*005a*/ 	.short	(.L_150 - .L_149)
.L_149:
        /*005c*/ 	.word	0x00000000
        /*0060*/ 	.short	0x0001
        /*0062*/ 	.short	0x0004
        /*0064*/ 	.byte	0x00, 0xf0, 0x11, 0x00


	//----- nvinfo : EIATTR_KPARAM_INFO
	.align		4
.L_150:
        /*0068*/ 	.byte	0x04, 0x17
        /*006a*/ 	.short	(.L_152 - .L_151)
.L_151:
        /*006c*/ 	.word	0x00000000
        /*0070*/ 	.short	0x0000
        /*0072*/ 	.short	0x0000
        /*0074*/ 	.byte	0x00, 0xf0, 0x11, 0x00


	//----- nvinfo : EIATTR_SPARSE_MMA_MASK
	.align		4
.L_152:
        /*0078*/ 	.byte	0x03, 0x50
        /*007a*/ 	.short	0x0000


	//----- nvinfo : EIATTR_MAXREG_COUNT
	.align		4
        /*007c*/ 	.byte	0x03, 0x1b
        /*007e*/ 	.short	0x00ff


	//----- nvinfo : EIATTR_MERCURY_ISA_VERSION
	.align		4
        /*0080*/ 	.byte	0x03, 0x5f
        /*0082*/ 	.short	0x0101


	//----- nvinfo : EIATTR_VRC_CTA_INIT_COUNT
	.align		4
        /*0084*/ 	.byte	0x02, 0x4a
	.zero		1
	.zero		1


	//----- nvinfo : EIATTR_EXIT_INSTR_OFFSETS
	.align		4
        /*0088*/ 	.byte	0x04, 0x1c
        /*008a*/ 	.short	(.L_154 - .L_153)


	//   ....[0]....
.L_153:
        /*008c*/ 	.word	0x000000d0


	//   ....[1]....
        /*0090*/ 	.word	0x000008f0


	//----- nvinfo : EIATTR_CBANK_PARAM_SIZE
	.align		4
.L_154:
        /*0094*/ 	.byte	0x03, 0x19
        /*0096*/ 	.short	0x0030


	//----- nvinfo : EIATTR_PARAM_CBANK
	.align		4
        /*0098*/ 	.byte	0x04, 0x0a
        /*009a*/ 	.short	(.L_156 - .L_155)
	.align		4
.L_155:
        /*009c*/ 	.word	index@(.nv.constant0._Z9backwardsiiiPfS_S_S_)
        /*00a0*/ 	.short	0x0380
        /*00a2*/ 	.short	0x0030


	//----- nvinfo : EIATTR_SW_WAR
	.align		4
.L_156:
        /*00a4*/ 	.byte	0x04, 0x36
        /*00a6*/ 	.short	(.L_158 - .L_157)
.L_157:
        /*00a8*/ 	.word	0x00000008
.L_158:


//--------------------- .nv.info._Z23cross_entropy_backwardsiiPfS_S_ --------------------------
	.section	.nv.info._Z23cross_entropy_backwardsiiPfS_S_,"",@"SHT_CUDA_INFO"
	.sectionflags	@""
	.align	4


	//----- nvinfo : EIATTR_CUDA_API_VERSION
	.align		4
        /*0000*/ 	.byte	0x04, 0x37
        /*0002*/ 	.short	(.L_160 - .L_159)
.L_159:
        /*0004*/ 	.word	0x00000082


	//----- nvinfo : EIATTR_KPARAM_INFO
	.align		4
.L_160:
        /*0008*/ 	.byte	0x04, 0x17
        /*000a*/ 	.short	(.L_162 - .L_161)
.L_161:
        /*000c*/ 	.word	0x00000000
        /*0010*/ 	.short	0x0004
        /*0012*/ 	.short	0x0018
        /*0014*/ 	.byte	0x00, 0xf5, 0x21, 0x00


	//----- nvinfo : EIATTR_KPARAM_INFO
	.align		4
.L_162:
        /*0018*/ 	.byte	0x04, 0x17
        /*001a*/ 	.short	(.L_164 - .L_163)
.L_163:
        /*001c*/ 	.word	0x00000000
        /*0020*/ 	.short	0x0003
        /*0022*/ 	.short	0x0010
        /*0024*/ 	.byte	0x00, 0xf5, 0x21, 0x00


	//----- nvinfo : EIATTR_KPARAM_INFO
	.align		4
.L_164:
        /*0028*/ 	.byte	0x04, 0x17
        /*002a*/ 	.short	(.L_166 - .L_165)
.L_165:
        /*002c*/ 	.word	0x00000000
        /*0030*/ 	.short	0x0002
        /*0032*/ 	.short	0x0008
        /*0034*/ 	.byte	0x00, 0xf5, 0x21, 0x00


	//----- nvinfo : EIATTR_KPARAM_INFO
	.align		4
.L_166:
        /*0038*/ 	.byte	0x04, 0x17
        /*003a*/ 	.short	(.L_168 - .L_167)
.L_167:
        /*003c*/ 	.word	0x00000000
        /*0040*/ 	.short	0x0001
        /*0042*/ 	.short	0x0004
        /*0044*/ 	.byte	0x00, 0xf0, 0x11, 0x00


	//----- nvinfo : EIATTR_KPARAM_INFO
	.align		4
.L_168:
        /*0048*/ 	.byte	0x04, 0x17
        /*004a*/ 	.short	(.L_170 - .L_169)
.L_169:
        /*004c*/ 	.word	0x00000000
        /*0050*/ 	.short	0x0000
        /*0052*/ 	.short	0x0000
        /*0054*/ 	.byte	0x00, 0xf0, 0x11, 0x00


	//----- nvinfo : EIATTR_SPARSE_MMA_MASK
	.align		4
.L_170:
        /*0058*/ 	.byte	0x03, 0x50
        /*005a*/ 	.short	0x0000


	//----- nvinfo : EIATTR_MAXREG_COUNT
	.align		4
        /*005c*/ 	.byte	0x03, 0x1b
        /*005e*/ 	.short	0x00ff


	//----- nvinfo : EIATTR_MERCURY_ISA_VERSION
	.align		4
        /*0060*/ 	.byte	0x03, 0x5f
        /*0062*/ 	.short	0x0101


	//----- nvinfo : EIATTR_VRC_CTA_INIT_COUNT
	.align		4
        /*0064*/ 	.byte	0x02, 0x4a
	.zero		1
	.zero		1


	//----- nvinfo : EIATTR_EXIT_INSTR_OFFSETS
	.align		4
        /*0068*/ 	.byte	0x04, 0x1c
        /*006a*/ 	.short	(.L_172 - .L_171)


	//   ....[0]....
.L_171:
        /*006c*/ 	.word	0x000000c0


	//   ....[1]....
        /*0070*/ 	.word	0x00000270


	//----- nvinfo : EIATTR_CRS_STACK_SIZE
	.align		4
.L_172:
        /*0074*/ 	.byte	0x04, 0x1e
        /*0076*/ 	.short	(.L_174 - .L_173)
.L_173:
        /*0078*/ 	.word	0x00000000


	//----- nvinfo : EIATTR_CBANK_PARAM_SIZE
	.align		4
.L_174:
        /*007c*/ 	.byte	0x03, 0x19
        /*007e*/ 	.short	0x0020


	//----- nvinfo : EIATTR_PARAM_CBANK
	.align		4
        /*0080*/ 	.byte	0x04, 0x0a
        /*0082*/ 	.short	(.L_176 - .L_175)
	.align		4
.L_175:
        /*0084*/ 	.word	index@(.nv.constant0._Z23cross_entropy_backwardsiiPfS_S_)
        /*0088*/ 	.short	0x0380
        /*008a*/ 	.short	0x0020


	//----- nvinfo : EIATTR_SW_WAR
	.align		4
.L_176:
        /*008c*/ 	.byte	0x04, 0x36
        /*008e*/ 	.short	(.L_178 - .L_177)
.L_177:
        /*0090*/ 	.word	0x00000008
.L_178:


//--------------------- .nv.info._Z11init_biasesiPf --------------------------
	.section	.nv.info._Z11init_biasesiPf,"",@"SHT_CUDA_INFO"
	.sectionflags	@""
	.align	4


	//----- nvinfo : EIATTR_CUDA_API_VERSION
	.align		4
        /*0000*/ 	.byte	0x04, 0x37
        /*0002*/ 	.short	(.L_180 - .L_179)
.L_179:
        /*0004*/ 	.word	0x00000082


	//----- nvinfo : EIATTR_KPARAM_INFO
	.align		4
.L_180:
        /*0008*/ 	.byte	0x04, 0x17
        /*000a*/ 	.short	(.L_182 - .L_181)
.L_181:
        /*000c*/ 	.word	0x00000000
        /*0010*/ 	.short	0x0001
        /*0012*/ 	.short	0x0008
        /*0014*/ 	.byte	0x00, 0xf5, 0x21, 0x00


	//----- nvinfo : EIATTR_KPARAM_INFO
	.align		4
.L_182:
        /*0018*/ 	.byte	0x04, 0x17
        /*001a*/ 	.short	(.L_184 - .L_183)
.L_183:
        /*001c*/ 	.word	0x00000000
        /*0020*/ 	.short	0x0000
        /*0022*/ 	.short	0x0000
        /*0024*/ 	.byte	0x00, 0xf0, 0x11, 0x00


	//----- nvinfo : EIATTR_SPARSE_MMA_MASK
	.align		4
.L_184:
        /*0028*/ 	.byte	0x03, 0x50
        /*002a*/ 	.short	0x0000


	//----- nvinfo : EIATTR_MAXREG_COUNT
	.align		4
        /*002c*/ 	.byte	0x03, 0x1b
        /*002e*/ 	.short	0x00ff


	//----- nvinfo : EIATTR_MERCURY_ISA_VERSION
	.align		4
        /*0030*/ 	.byte	0x03, 0x5f
        /*0032*/ 	.short	0x0101


	//----- nvinfo : EIATTR_VRC_CTA_INIT_COUNT
	.align		4
        /*0034*/ 	.byte	0x02, 0x4a
	.zero		1
	.zero		1


	//----- nvinfo : EIATTR_EXIT_INSTR_OFFSETS
	.align		4
        /*0038*/ 	.byte	0x04, 0x1c
        /*003a*/ 	.short	(.L_186 - .L_185)


	//   ....[0]....
.L_185:
        /*003c*/ 	.word	0x00000080


	//   ....[1]....
        /*0040*/ 	.word	0x000027a0


	//----- nvinfo : EIATTR_CRS_STACK_SIZE
	.align		4
.L_186:
        /*0044*/ 	.byte	0x04, 0x1e
        /*0046*/ 	.short	(.L_188 - .L_187)
.L_187:
        /*0048*/ 	.word	0x00000000


	//----- nvinfo : EIATTR_CBANK_PARAM_SIZE
	.align		4
.L_188:
        /*004c*/ 	.byte	0x03, 0x19
        /*004e*/ 	.short	0x0010


	//----- nvinfo : EIATTR_PARAM_CBANK
	.align		4
        /*0050*/ 	.byte	0x04, 0x0a
        /*0052*/ 	.short	(.L_190 - .L_189)
	.align		4
.L_189:
        /*0054*/ 	.word	index@(.nv.constant0._Z11init_biasesiPf)
        /*0058*/ 	.short	0x0380
        /*005a*/ 	.short	0x0010


	//----- nvinfo : EIATTR_SW_WAR
	.align		4
.L_190:
        /*005c*/ 	.byte	0x04, 0x36
        /*005e*/ 	.short	(.L_192 - .L_191)
.L_191:
        /*0060*/ 	.word	0x00000008
.L_192:


//--------------------- .nv.info._Z12init_weightsiiPf --------------------------
	.section	.nv.info._Z12init_weightsiiPf,"",@"SHT_CUDA_INFO"
	.sectionflags	@""
	.align	4


	//----- nvinfo : EIATTR_CUDA_API_VERSION
	.align		4
        /*0000*/ 	.byte	0x04, 0x37
        /*0002*/ 	.short	(.L_194 - .L_193)
.L_193:
        /*0004*/ 	.word	0x00000082


	//----- nvinfo : EIATTR_KPARAM_INFO
	.align		4
.L_194:
        /*0008*/ 	.byte	0x04, 0x17
        /*000a*/ 	.short	(.L_196 - .L_195)
.L_195:
        /*000c*/ 	.word	0x00000000
        /*0010*/ 	.short	0x0002
        /*0012*/ 	.short	0x0008
        /*0014*/ 	.byte	0x00, 0xf5, 0x21, 0x00


	//----- nvinfo : EIATTR_KPARAM_INFO
	.align		4
.L_196:
        /*0018*/ 	.byte	0x04, 0x17
        /*001a*/ 	.short	(.L_198 - .L_197)
.L_197:
        /*001c*/ 	.word	0x00000000
        /*0020*/ 	.short	0x0001
        /*0022*/ 	.short	0x0004
        /*0024*/ 	.byte	0x00, 0xf0, 0x11, 0x00


	//----- nvinfo : EIATTR_KPARAM_INFO
	.align		4
.L_198:
        /*0028*/ 	.byte	0x04, 0x17
        /*002a*/ 	.short	(.L_200 - .L_199)
.L_199:
        /*002c*/ 	.word	0x00000000
        /*0030*/ 	.short	0x0000
        /*0032*/ 	.short	0x0000
        /*0034*/ 	.byte	0x00, 0xf0, 0x11, 0x00


	//----- nvinfo : EIATTR_SPARSE_MMA_MASK
	.align		4
.L_200:
        /*0038*/ 	.byte	0x03, 0x50
        /*003a*/ 	.short	0x0000


	//----- nvinfo : EIATTR_MAXREG_COUNT
	.align		4
        /*003c*/ 	.byte	0x03, 0x1b
        /*003e*/ 	.short	0x00ff


	//----- nvinfo : EIATTR_MERCURY_ISA_VERSION
	.align		4
        /*0040*/ 	.byte	0x03, 0x5f
        /*0042*/ 	.short	0x0101


	//----- nvinfo : EIATTR_VRC_CTA_INIT_COUNT
	.align		4
        /*0044*/ 	.byte	0x02, 0x4a
	.zero		1
	.zero		1


	//----- nvinfo : EIATTR_EXIT_INSTR_OFFSETS
	.align		4
        /*0048*/ 	.byte	0x04, 0x1c
        /*004a*/ 	.short	(.L_202 - .L_201)


	//   ....[0]....
.L_201:
        /*004c*/ 	.word	0x000000d0


	//   ....[1]....
        /*0050*/ 	.word	0x000029a0


	//----- nvinfo : EIATTR_CRS_STACK_SIZE
	.align		4
.L_202:
        /*0054*/ 	.byte	0x04, 0x1e
        /*0056*/ 	.short	(.L_204 - .L_203)
.L_203:
        /*0058*/ 	.word	0x00000000


	//----- nvinfo : EIATTR_CBANK_PARAM_SIZE
	.align		4
.L_204:
        /*005c*/ 	.byte	0x03, 0x19
        /*005e*/ 	.short	0x0010


	//----- nvinfo : EIATTR_PARAM_CBANK
	.align		4
        /*0060*/ 	.byte	0x04, 0x0a
        /*0062*/ 	.short	(.L_206 - .L_205)
	.align		4
.L_205:
        /*0064*/ 	.word	index@(.nv.constant0._Z12init_weightsiiPf)
        /*0068*/ 	.short	0x0380
        /*006a*/ 	.short	0x0010


	//----- nvinfo : EIATTR_SW_WAR
	.align		4
.L_206:
        /*006c*/ 	.byte	0x04, 0x36
        /*006e*/ 	.short	(.L_208 - .L_207)
.L_207:
        /*0070*/ 	.word	0x00000008
.L_208:


//--------------------- .nv.info._Z13cross_entropyiiPfS_S_ --------------------------
	.section	.nv.info._Z13cross_entropyiiPfS_S_,"",@"SHT_CUDA_INFO"
	.sectionflags	@""
	.align	4


	//----- nvinfo : EIATTR_CUDA_API_VERSION
	.align		4
        /*0000*/ 	.byte	0x04, 0x37
        /*0002*/ 	.short	(.L_210 - .L_209)
.L_209:
        /*0004*/ 	.word	0x00000082


	//----- nvinfo : EIATTR_KPARAM_INFO
	.align		4
.L_210:
        /*0008*/ 	.byte	0x04, 0x17
        /*000a*/ 	.short	(.L_212 - .L_211)
.L_211:
        /*000c*/ 	.word	0x00000000
        /*0010*/ 	.short	0x0004
        /*0012*/ 	.short	0x0018
        /*0014*/ 	.byte	0x00, 0xf5, 0x21, 0x00


	//----- nvinfo : EIATTR_KPARAM_INFO
	.align		4
.L_212:
        /*0018*/ 	.byte	0x04, 0x17
        /*001a*/ 	.short	(.L_214 - .L_213)
.L_213:
        /*001c*/ 	.word	0x00000000
        /*0020*/ 	.short	0x0003
        /*0022*/ 	.short	0x0010
        /*0024*/ 	.byte	0x00, 0xf5, 0x21, 0x00


	//----- nvinfo : EIATTR_KPARAM_INFO
	.align		4
.L_214:
        /*0028*/ 	.byte	0x04, 0x17
        /*002a*/ 	.short	(.L_216 - .L_215)
.L_215:
        /*002c*/ 	.word	0x00000000
        /*0030*/ 	.short	0x0002
        /*0032*/ 	.short	0x0008
        /*0034*/ 	.byte	0x00, 0xf5, 0x21, 0x00


	//----- nvinfo : EIATTR_KPARAM_INFO
	.align		4
.L_216:
        /*0038*/ 	.byte	0x04, 0x17
        /*003a*/ 	.short	(.L_218 - .L_217)
.L_217:
        /*003c*/ 	.word	0x00000000
        /*0040*/ 	.short	0x0001
        /*0042*/ 	.short	0x0004
        /*0044*/ 	.byte	0x00, 0xf0, 0x11, 0x00


	//----- nvinfo : EIATTR_KPARAM_INFO
	.align		4
.L_218:
        /*0048*/ 	.byte	0x04, 0x17
        /*004a*/ 	.short	(.L_220 - .L_219)
.L_219:
        /*004c*/ 	.word	0x00000000
        /*0050*/ 	.short	0x0000
        /*0052*/ 	.short	0x0000
        /*0054*/ 	.byte	0x00, 0xf0, 0x11, 0x00


	//----- nvinfo : EIATTR_SPARSE_MMA_MASK
	.align		4
.L_220:
        /*0058*/ 	.byte	0x03, 0x50
        /*005a*/ 	.short	0x0000


	//----- nvinfo : EIATTR_MAXREG_COUNT
	.align		4
        /*005c*/ 	.byte	0x03, 0x1b
        /*005e*/ 	.short	0x00ff


	//----- nvinfo : EIATTR_MERCURY_ISA_VERSION
	.align		4
        /*0060*/ 	.byte	0x03, 0x5f
        /*0062*/ 	.short	0x0101


	//----- nvinfo : EIATTR_VRC_CTA_INIT_COUNT
	.align		4
        /*0064*/ 	.byte	0x02, 0x4a
	.zero		1
	.zero		1


	//----- nvinfo : EIATTR_EXIT_INSTR_OFFSETS
	.align		4
        /*0068*/ 	.byte	0x04, 0x1c
        /*006a*/ 	.short	(.L_222 - .L_221)


	//   ....[0]....
.L_221:
        /*006c*/ 	.word	0x00000070


	//   ....[1]....
        /*0070*/ 	.word	0x00000e30


	//----- nvinfo : EIATTR_CBANK_PARAM_SIZE
	.align		4
.L_222:
        /*0074*/ 	.byte	0x03, 0x19
        /*0076*/ 	.short	0x0020


	//----- nvinfo : EIATTR_PARAM_CBANK
	.align		4
        /*0078*/ 	.byte	0x04, 0x0a
        /*007a*/ 	.short	(.L_224 - .L_223)
	.align		4
.L_223:
        /*007c*/ 	.word	index@(.nv.constant0._Z13cross_entropyiiPfS_S_)
        /*0080*/ 	.short	0x0380
        /*0082*/ 	.short	0x0020


	//----- nvinfo : EIATTR_SW_WAR
	.align		4
.L_224:
        /*0084*/ 	.byte	0x04, 0x36
        /*0086*/ 	.short	(.L_226 - .L_225)
.L_225:
        /*0088*/ 	.word	0x00000008
.L_226:


//--------------------- .nv.info._Z7softmaxiiPfS_ --------------------------
	.section	.nv.info._Z7softmaxiiPfS_,"",@"SHT_CUDA_INFO"
	.sectionflags	@""
	.align	4


	//----- nvinfo : EIATTR_CUDA_API_VERSION
	.align		4
        /*0000*/ 	.byte	0x04, 0x37
        /*0002*/ 	.short	(.L_228 - .L_227)
.L_227:
        /*0004*/ 	.word	0x00000082


	//----- nvinfo : EIATTR_KPARAM_INFO
	.align		4
.L_228:
        /*0008*/ 	.byte	0x04, 0x17
        /*000a*/ 	.short	(.L_230 - .L_229)
.L_229:
        /*000c*/ 	.word	0x00000000
        /*0010*/ 	.short	0x0003
        /*0012*/ 	.short	0x0010
        /*0014*/ 	.byte	0x00, 0xf5, 0x21, 0x00


	//----- nvinfo : EIATTR_KPARAM_INFO
	.align		4
.L_230:
        /*0018*/ 	.byte	0x04, 0x17
        /*001a*/ 	.short	(.L_232 - .L_231)
.L_231:
        /*001c*/ 	.word	0x00000000
        /*0020*/ 	.short	0x0002
        /*0022*/ 	.short	0x0008
        /*0024*/ 	.byte	0x00, 0xf5, 0x21, 0x00


	//----- nvinfo : EIATTR_KPARAM_INFO
	.align		4
.L_232:
        /*0028*/ 	.byte	0x04, 0x17
        /*002a*/ 	.short	(.L_234 - .L_233)
.L_233:
        /*002c*/ 	.word	0x00000000
        /*0030*/ 	.short	0x0001
        /*0032*/ 	.short	0x0004
        /*0034*/ 	.byte	0x00, 0xf0, 0x11, 0x00


	//----- nvinfo : EIATTR_KPARAM_INFO
	.align		4
.L_234:
        /*0038*/ 	.byte	0x04, 0x17
        /*003a*/ 	.short	(.L_236 - .L_235)
.L_235:
        /*003c*/ 	.word	0x00000000
        /*0040*/ 	.short	0x0000
        /*0042*/ 	.short	0x0000
        /*0044*/ 	.byte	0x00, 0xf0, 0x11, 0x00


	//----- nvinfo : EIATTR_SPARSE_MMA_MASK
	.align		4
.L_236:
        /*0048*/ 	.byte	0x03, 0x50
        /*004a*/ 	.short	0x0000


	//----- nvinfo : EIATTR_MAXREG_COUNT
	.align		4
        /*004c*/ 	.byte	0x03, 0x1b
        /*004e*/ 	.short	0x00ff


	//----- nvinfo : EIATTR_MERCURY_ISA_VERSION
	.align		4
        /*0050*/ 	.byte	0x03, 0x5f
        /*0052*/ 	.short	0x0101


	//----- nvinfo : EIATTR_VRC_CTA_INIT_COUNT
	.align		4
        /*0054*/ 	.byte	0x02, 0x4a
	.zero		1
	.zero		1


	//----- nvinfo : EIATTR_EXIT_INSTR_OFFSETS
	.align		4
        /*0058*/ 	.byte	0x04, 0x1c
        /*005a*/ 	.short	(.L_238 - .L_237)


	//   ....[0]....
.L_237:
        /*005c*/ 	.word	0x000000c0


	//   ....[1]....
        /*0060*/ 	.word	0x00001710


	//----- nvinfo : EIATTR_CRS_STACK_SIZE
	.align		4
.L_238:
        /*0064*/ 	.byte	0x04, 0x1e
        /*0066*/ 	.short	(.L_240 - .L_239)
.L_239:
        /*0068*/ 	.word	0x00000000


	//----- nvinfo : EIATTR_CBANK_PARAM_SIZE
	.align		4
.L_240:
        /*006c*/ 	.byte	0x03, 0x19
        /*006e*/ 	.short	0x0018


	//----- nvinfo : EIATTR_PARAM_CBANK
	.align		4
        /*0070*/ 	.byte	0x04, 0x0a
        /*0072*/ 	.short	(.L_242 - .L_241)
	.align		4
.L_241:
        /*0074*/ 	.word	index@(.nv.constant0._Z7softmaxiiPfS_)
        /*0078*/ 	.short	0x0380
        /*007a*/ 	.short	0x0018


	//----- nvinfo : EIATTR_SW_WAR
	.align		4
.L_242:
        /*007c*/ 	.byte	0x04, 0x36
        /*007e*/ 	.short	(.L_244 - .L_243)
.L_243:
        /*0080*/ 	.word	0x00000008
.L_244:


//--------------------- .nv.info._Z4reluiiPfS_    --------------------------
	.section	.nv.info._Z4reluiiPfS_,"",@"SHT_CUDA_INFO"
	.sectionflags	@""
	.align	4


	//----- nvinfo : EIATTR_CUDA_API_VERSION
	.align		4
        /*0000*/ 	.byte	0x04, 0x37
        /*0002*/ 	.short	(.L_246 - .L_245)
.L_245:
        /*0004*/ 	.word	0x00000082


	//----- nvinfo : EIATTR_KPARAM_INFO
	.align		4
.L_246:
        /*0008*/ 	.byte	0x04, 0x17
        /*000a*/ 	.short	(.L_248 - .L_247)
.L_247:
        /*000c*/ 	.word	0x00000000
        /*0010*/ 	.short	0x0003
        /*0012*/ 	.short	0x0010
        /*0014*/ 	.byte	0x00, 0xf5, 0x21, 0x00


	//----- nvinfo : EIATTR_KPARAM_INFO
	.align		4
.L_248:
        /*0018*/ 	.byte	0x04, 0x17
        /*001a*/ 	.short	(.L_250 - .L_249)
.L_249:
        /*001c*/ 	.word	0x00000000
        /*0020*/ 	.short	0x0002
        /*0022*/ 	.short	0x0008
        /*0024*/ 	.byte	0x00, 0xf5, 0x21, 0x00


	//----- nvinfo : EIATTR_KPARAM_INFO
	.align		4
.L_250:
        /*0028*/ 	.byte	0x04, 0x17
        /*002a*/ 	.short	(.L_252 - .L_251)
.L_251:
        /*002c*/ 	.word	0x00000000
        /*0030*/ 	.short	0x0001
        /*0032*/ 	.short	0x0004
        /*0034*/ 	.byte	0x00, 0xf0, 0x11, 0x00


	//----- nvinfo : EIATTR_KPARAM_INFO
	.align		4
.L_252:
        /*0038*/ 	.byte	0x04, 0x17
        /*003a*/ 	.short	(.L_254 - .L_253)
.L_253:
        /*003c*/ 	.word	0x00000000
        /*0040*/ 	.short	0x0000
        /*0042*/ 	.short	0x0000
        /*0044*/ 	.byte	0x00, 0xf0, 0x11, 0x00


	//----- nvinfo : EIATTR_SPARSE_MMA_MASK
	.align		4
.L_254:
        /*0048*/ 	.byte	0x03, 0x50
        /*004a*/ 	.short	0x0000


	//----- nvinfo : EIATTR_MAXREG_COUNT
	.align		4
        /*004c*/ 	.byte	0x03, 0x1b
        /*004e*/ 	.short	0x00ff


	//----- nvinfo : EIATTR_MERCURY_ISA_VERSION
	.align		4
        /*0050*/ 	.byte	0x03, 0x5f
        /*0052*/ 	.short	0x0101


	//----- nvinfo : EIATTR_VRC_CTA_INIT_COUNT
	.align		4
        /*0054*/ 	.byte	0x02, 0x4a
	.zero		1
	.zero		1


	//----- nvinfo : EIATTR_EXIT_INSTR_OFFSETS
	.align		4
        /*0058*/ 	.byte	0x04, 0x1c
        /*005a*/ 	.short	(.L_256 - .L_255)


	//   ....[0]....
.L_255:
        /*005c*/ 	.word	0x000000c0


	//   ....[1]....
        /*0060*/ 	.word	0x00000160


	//----- nvinfo : EIATTR_CBANK_PARAM_SIZE
	.align		4
.L_256:
        /*0064*/ 	.byte	0x03, 0x19
        /*0066*/ 	.short	0x0018


	//----- nvinfo : EIATTR_PARAM_CBANK
	.align		4
        /*0068*/ 	.byte	0x04, 0x0a
        /*006a*/ 	.short	(.L_258 - .L_257)
	.align		4
.L_257:
        /*006c*/ 	.word	index@(.nv.constant0._Z4reluiiPfS_)
        /*0070*/ 	.short	0x0380
        /*0072*/ 	.short	0x0018


	//----- nvinfo : EIATTR_SW_WAR
	.align		4
.L_258:
        /*0074*/ 	.byte	0x04, 0x36
        /*0076*/ 	.short	(.L_260 - .L_259)
.L_259:
        /*0078*/ 	.word	0x00000008
.L_260:


//--------------------- .nv.info._Z6matmuliiPfS_S_ --------------------------
	.section	.nv.info._Z6matmuliiPfS_S_,"",@"SHT_CUDA_INFO"
	.sectionflags	@""
	.align	4


	//----- nvinfo : EIATTR_CUDA_API_VERSION
	.align		4
        /*0000*/ 	.byte	0x04, 0x37
        /*0002*/ 	.short	(.L_262 - .L_261)
.L_261:
        /*0004*/ 	.word	0x00000082


	//----- nvinfo : EIATTR_KPARAM_INFO
	.align		4
.L_262:
        /*0008*/ 	.byte	0x04, 0x17
        /*000a*/ 	.short	(.L_264 - .L_263)
.L_263:
        /*000c*/ 	.word	0x00000000
        /*0010*/ 	.short	0x0004
        /*0012*/ 	.short	0x0018
        /*0014*/ 	.byte	0x00, 0xf5, 0x21, 0x00


	//----- nvinfo : EIATTR_KPARAM_INFO
	.align		4
.L_264:
        /*0018*/ 	.byte	0x04, 0x17
        /*001a*/ 	.short	(.L_266 - .L_265)
.L_265:
        /*001c*/ 	.word	0x00000000
        /*0020*/ 	.short	0x0003
        /*0022*/ 	.short	0x0010
        /*0024*/ 	.byte	0x00, 0xf5, 0x21, 0x00


	//----- nvinfo : EIATTR_KPARAM_INFO
	.align		4
.L_266:
        /*0028*/ 	.byte	0x04, 0x17
        /*002a*/ 	.short	(.L_268 - .L_267)
.L_267:
        /*002c*/ 	.word	0x00000000
        /*0030*/ 	.short	0x0002
        /*0032*/ 	.short	0x0008
        /*0034*/ 	.byte	0x00, 0xf5, 0x21, 0x00


	//----- nvinfo : EIATTR_KPARAM_INFO
	.align		4
.L_268:
        /*0038*/ 	.byte	0x04, 0x17
        /*003a*/ 	.short	(.L_270 - .L_269)
.L_269:
        /*003c*/ 	.word	0x00000000
        /*0040*/ 	.short	0x0001
        /*0042*/ 	.short	0x0004
        /*0044*/ 	.byte	0x00, 0xf0, 0x11, 0x00


	//----- nvinfo : EIATTR_KPARAM_INFO
	.align		4
.L_270:
        /*0048*/ 	.byte	0x04, 0x17
        /*004a*/ 	.short	(.L_272 - .L_271)
.L_271:
        /*004c*/ 	.word	0x00000000
        /*0050*/ 	.short	0x0000
        /*0052*/ 	.short	0x0000
        /*0054*/ 	.byte	0x00, 0xf0, 0x11, 0x00


	//----- nvinfo : EIATTR_SPARSE_MMA_MASK
	.align		4
.L_272:
        /*0058*/ 	.byte	0x03, 0x50
        /*005a*/ 	.short	0x0000


	//----- nvinfo : EIATTR_MAXREG_COUNT
	.align		4
        /*005c*/ 	.byte	0x03, 0x1b
        /*005e*/ 	.short	0x00ff


	//----- nvinfo : EIATTR_NUM_BARRIERS
	.align		4
        /*0060*/ 	.byte	0x02, 0x4c
        /*0062*/ 	.byte	0x01
	.zero		1


	//----- nvinfo : EIATTR_MERCURY_ISA_VERSION
	.align		4
        /*0064*/ 	.byte	0x03, 0x5f
        /*0066*/ 	.short	0x0101


	//----- nvinfo : EIATTR_VRC_CTA_INIT_COUNT
	.align		4
        /*0068*/ 	.byte	0x02, 0x4a
	.zero		1
	.zero		1


	//----- nvinfo : EIATTR_EXIT_INSTR_OFFSETS
	.align		4
        /*006c*/ 	.byte	0x04, 0x1c
        /*006e*/ 	.short	(.L_274 - .L_273)


	//   ....[0]....
.L_273:
        /*0070*/ 	.word	0x00000a20


	//   ....[1]....
        /*0074*/ 	.word	0x00000a70


	//----- nvinfo : EIATTR_CBANK_PARAM_SIZE
	.align		4
.L_274:
        /*0078*/ 	.byte	0x03, 0x19
        /*007a*/ 	.short	0x0020


	//----- nvinfo : EIATTR_PARAM_CBANK
	.align		4
        /*007c*/ 	.byte	0x04, 0x0a
        /*007e*/ 	.short	(.L_276 - .L_275)
	.align		4
.L_275:
        /*0080*/ 	.word	index@(.nv.constant0._Z6matmuliiPfS_S_)
        /*0084*/ 	.short	0x0380
        /*0086*/ 	.short	0x0020


	//----- nvinfo : EIATTR_SW_WAR
	.align		4
.L_276:
        /*0088*/ 	.byte	0x04, 0x36
        /*008a*/ 	.short	(.L_278 - .L_277)
.L_277:
        /*008c*/ 	.word	0x00000008
.L_278:


//--------------------- .nv.info._Z7forwardiiiPfS_S_S_ --------------------------
	.section	.nv.info._Z7forwardiiiPfS_S_S_,"",@"SHT_CUDA_INFO"
	.sectionflags	@""
	.align	4


	//----- nvinfo : EIATTR_CUDA_API_VERSION
	.align		4
        /*0000*/ 	.byte	0x04, 0x37
        /*0002*/ 	.short	(.L_280 - .L_279)
.L_279:
        /*0004*/ 	.word	0x00000082


	//----- nvinfo : EIATTR_KPARAM_INFO
	.align		4
.L_280:
        /*0008*/ 	.byte	0x04, 0x17
        /*000a*/ 	.short	(.L_282 - .L_281)
.L_281:
        /*000c*/ 	.word	0x00000000
        /*0010*/ 	.short	0x0006
        /*0012*/ 	.short	0x0028
        /*0014*/ 	.byte	0x00, 0xf5, 0x21, 0x00


	//----- nvinfo : EIATTR_KPARAM_INFO
	.align		4
.L_282:
        /*0018*/ 	.byte	0x04, 0x17
        /*001a*/ 	.short	(.L_284 - .L_283)
.L_283:
        /*001c*/ 	.word	0x00000000
        /*0020*/ 	.short	0x0005
        /*0022*/ 	.short	0x0020
        /*0024*/ 	.byte	0x00, 0xf5, 0x21, 0x00


	//----- nvinfo : EIATTR_KPARAM_INFO
	.align		4
.L_284:
        /*0028*/ 	.byte	0x04, 0x17
        /*002a*/ 	.short	(.L_286 - .L_285)
.L_285:
        /*002c*/ 	.word	0x00000000
        /*0030*/ 	.short	0x0004
        /*0032*/ 	.short	0x0018
        /*0034*/ 	.byte	0x00, 0xf5, 0x21, 0x00


	//----- nvinfo : EIATTR_KPARAM_INFO
	.align		4
.L_286:
        /*0038*/ 	.byte	0x04, 0x17
        /*003a*/ 	.short	(.L_288 - .L_287)
.L_287:
        /*003c*/ 	.word	0x00000000
        /*0040*/ 	.short	0x0003
        /*0042*/ 	.short	0x0010
        /*0044*/ 	.byte	0x00, 0xf5, 0x21, 0x00


	//----- nvinfo : EIATTR_KPARAM_INFO
	.align		4
.L_288:
        /*0048*/ 	.byte	0x04, 0x17
        /*004a*/ 	.short	(.L_290 - .L_289)
.L_289:
        /*004c*/ 	.word	0x00000000
        /*0050*/ 	.short	0x0002
        /*0052*/ 	.short	0x0008
        /*0054*/ 	.byte	0x00, 0xf0, 0x11, 0x00


	//----- nvinfo : EIATTR_KPARAM_INFO
	.align		4
.L_290:
        /*0058*/ 	.byte	0x04, 0x17
        /*005a*/ 	.short	(.L_292 - .L_291)
.L_291:
        /*005c*/ 	.word	0x00000000
        /*0060*/ 	.short	0x0001
        /*0062*/ 	.short	0x0004
        /*0064*/ 	.byte	0x00, 0xf0, 0x11, 0x00


	//----- nvinfo : EIATTR_KPARAM_INFO
	.align		4
.L_292:
        /*0068*/ 	.byte	0x04, 0x17
        /*006a*/ 	.short	(.L_294 - .L_293)
.L_293:
        /*006c*/ 	.word	0x00000000
        /*0070*/ 	.short	0x0000
        /*0072*/ 	.short	0x0000
        /*0074*/ 	.byte	0x00, 0xf0, 0x11, 0x00


	//----- nvinfo : EIATTR_SPARSE_MMA_MASK
	.align		4
.L_294:
        /*0078*/ 	.byte	0x03, 0x50
        /*007a*/ 	.short	0x0000


	//----- nvinfo : EIATTR_MAXREG_COUNT
	.align		4
        /*007c*/ 	.byte	0x03, 0x1b
        /*007e*/ 	.short	0x00ff


	//----- nvinfo : EIATTR_MERCURY_ISA_VERSION
	.align		4
        /*0080*/ 	.byte	0x03, 0x5f
        /*0082*/ 	.short	0x0101


	//----- nvinfo : EIATTR_VRC_CTA_INIT_COUNT
	.align		4
        /*0084*/ 	.byte	0x02, 0x4a
	.zero		1
	.zero		1


	//----- nvinfo : EIATTR_EXIT_INSTR_OFFSETS
	.align		4
        /*0088*/ 	.byte	0x04, 0x1c
        /*008a*/ 	.short	(.L_296 - .L_295)


	//   ....[0]....
.L_295:
        /*008c*/ 	.word	0x000000d0


	//   ....[1]....
        /*0090*/ 	.word	0x00000180


	//   ....[2]....
        /*0094*/ 	.word	0x00000560


	//   ....[3]....
        /*0098*/ 	.word	0x000007a0


	//   ....[4]....
        /*009c*/ 	.word	0x00000940


	//   ....[5]....
        /*00a0*/ 	.word	0x000009f0


	//----- nvinfo : EIATTR_CBANK_PARAM_SIZE
	.align		4
.L_296:
        /*00a4*/ 	.byte	0x03, 0x19
        /*00a6*/ 	.short	0x0030


	//----- nvinfo : EIATTR_PARAM_CBANK
	.align		4
        /*00a8*/ 	.byte	0x04, 0x0a
        /*00aa*/ 	.short	(.L_298 - .L_297)
	.align		4
.L_297:
        /*00ac*/ 	.word	index@(.nv.constant0._Z7forwardiiiPfS_S_S_)
        /*00b0*/ 	.short	0x0380
        /*00b2*/ 	.short	0x0030


	//----- nvinfo : EIATTR_SW_WAR
	.align		4
.L_298:
        /*00b4*/ 	.byte	0x04, 0x36
        /*00b6*/ 	.short	(.L_300 - .L_299)
.L_299:
        /*00b8*/ 	.word	0x00000008
.L_300:


//--------------------- .nv.info._Z3addiPfS_S_    --------------------------
	.section	.nv.info._Z3addiPfS_S_,"",@"SHT_CUDA_INFO"
	.sectionflags	@""
	.align	4


	//----- nvinfo : EIATTR_CUDA_API_VERSION
	.align		4
        /*0000*/ 	.byte	0x04, 0x37
        /*0002*/ 	.short	(.L_302 - .L_301)
.L_301:
        /*0004*/ 	.word	0x00000082


	//----- nvinfo : EIATTR_KPARAM_INFO
	.align		4
.L_302:
        /*0008*/ 	.byte	0x04, 0x17
        /*000a*/ 	.short	(.L_304 - .L_303)
.L_303:
        /*000c*/ 	.word	0x00000000
        /*0010*/ 	.short	0x0003
        /*0012*/ 	.short	0x0018
        /*0014*/ 	.byte	0x00, 0xf5, 0x21, 0x00


	//----- nvinfo : EIATTR_KPARAM_INFO
	.align		4
.L_304:
        /*0018*/ 	.byte	0x04, 0x17
        /*001a*/ 	.short	(.L_306 - .L_305)
.L_305:
        /*001c*/ 	.word	0x00000000
        /*0020*/ 	.short	0x0002
        /*0022*/ 	.short	0x0010
        /*0024*/ 	.byte	0x00, 0xf5, 0x21, 0x00


	//----- nvinfo : EIATTR_KPARAM_INFO
	.align		4
.L_306:
        /*0028*/ 	.byte	0x04, 0x17
        /*002a*/ 	.short	(.L_308 - .L_307)
.L_307:
        /*002c*/ 	.word	0x00000000
        /*0030*/ 	.short	0x0001
        /*0032*/ 	.short	0x0008
        /*0034*/ 	.byte	0x00, 0xf5, 0x21, 0x00


	//----- nvinfo : EIATTR_KPARAM_INFO
	.align		4
.L_308:
        /*0038*/ 	.byte	0x04, 0x17
        /*003a*/ 	.short	(.L_310 - .L_309)
.L_309:
        /*003c*/ 	.word	0x00000000
        /*0040*/ 	.short	0x0000
        /*0042*/ 	.short	0x0000
        /*0044*/ 	.byte	0x00, 0xf0, 0x11, 0x00


	//----- nvinfo : EIATTR_SPARSE_MMA_MASK
	.align		4
.L_310:
        /*0048*/ 	.byte	0x03, 0x50
        /*004a*/ 	.short	0x0000


	//----- nvinfo : EIATTR_MAXREG_COUNT
	.align		4
        /*004c*/ 	.byte	0x03, 0x1b
        /*004e*/ 	.short	0x00ff


	//----- nvinfo : EIATTR_MERCURY_ISA_VERSION
	.align		4
        /*0050*/ 	.byte	0x03, 0x5f
        /*0052*/ 	.short	0x0101


	//----- nvinfo : EIATTR_VRC_CTA_INIT_COUNT
	.align		4
        /*0054*/ 	.byte	0x02, 0x4a
	.zero		1
	.zero		1


	//----- nvinfo : EIATTR_EXIT_INSTR_OFFSETS
	.align		4
        /*0058*/ 	.byte	0x04, 0x1c
        /*005a*/ 	.short	(.L_312 - .L_311)


	//   ....[0]....
.L_311:
        /*005c*/ 	.word	0x00000070


	//   ....[1]....
        /*0060*/ 	.word	0x00000130


	//----- nvinfo : EIATTR_CBANK_PARAM_SIZE
	.align		4
.L_312:
        /*0064*/ 	.byte	0x03, 0x19
        /*0066*/ 	.short	0x0020


	//----- nvinfo : EIATTR_PARAM_CBANK
	.align		4
        /*0068*/ 	.byte	0x04, 0x0a
        /*006a*/ 	.short	(.L_314 - .L_313)
	.align		4
.L_313:
        /*006c*/ 	.word	index@(.nv.constant0._Z3addiPfS_S_)
        /*0070*/ 	.short	0x0380
        /*0072*/ 	.short	0x0020


	//----- nvinfo : EIATTR_SW_WAR
	.align		4
.L_314:
        /*0074*/ 	.byte	0x04, 0x36
        /*0076*/ 	.short	(.L_316 - .L_315)
.L_315:
        /*0078*/ 	.word	0x00000008
.L_316:


//--------------------- .nv.callgraph             --------------------------
	.section	.nv.callgraph,"",@"SHT_CUDA_CALLGRAPH"
	.align	4
	.sectionentsize	8
	.align		4
        /*0000*/ 	.word	0x00000000
	.align		4
        /*0004*/ 	.word	0xffffffff
	.align		4
        /*0008*/ 	.word	0x00000000
	.align		4
        /*000c*/ 	.word	0xfffffffe
	.align		4
        /*0010*/ 	.word	0x00000000
	.align		4
        /*0014*/ 	.word	0xfffffffd
	.align		4
        /*0018*/ 	.word	0x00000000
	.align		4
        /*001c*/ 	.word	0xfffffffc


//--------------------- .nv.constant4             --------------------------
	.section	.nv.constant4,"a",@progbits
	.align	8
	.align		8
.nv.constant4:
        /*0000*/ 	.dword	precalc_xorwow_matrix
	.align		8
        /*0008*/ 	.dword	precalc_xorwow_offset_matrix
	.align		8
        /*0010*/ 	.dword	mrg32k3aM1
	.align		8
        /*0018*/ 	.dword	mrg32k3aM2
	.align		8
        /*0020*/ 	.dword	mrg32k3aM1SubSeq
	.align		8
        /*0028*/ 	.dword	mrg32k3aM2SubSeq
	.align		8
        /*0030*/ 	.dword	mrg32k3aM1Seq
	.align		8
        /*0038*/ 	.dword	mrg32k3aM2Seq


//--------------------- .nv.constant3             --------------------------
	.section	.nv.constant3,"a",@progbits
	.align	8
.nv.constant3:
	.type		__cr_lgamma_table,@object
	.size		__cr_lgamma_table,(.L_8 - __cr_lgamma_table)
__cr_lgamma_table:
        /*0000*/ 	.byte	0x00, 0x00, 0x00, 0x00, 0x00, 0x00, 0x00, 0x00, 0x00, 0x00, 0x00, 0x00, 0x00, 0x00, 0x00, 0x00
        /*0010*/ 	.byte	0xef, 0x39, 0xfa, 0xfe, 0x42, 0x2e, 0xe6, 0x3f, 0x02, 0x20, 0x2a, 0xfa, 0x0b, 0xab, 0xfc, 0x3f
        /*0020*/ 	.byte	0xf9, 0x2c, 0x92, 0x7c, 0xa7, 0x6c, 0x09, 0x40, 0xc9, 0x79, 0x44, 0x3c, 0x64, 0x26, 0x13, 0x40
        /*0030*/ 	.byte	0xca, 0x01, 0xcf, 0x3a, 0x27, 0x51, 0x1a, 0x40, 0x30, 0xcc, 0x2d, 0xf3, 0xe1, 0x0c, 0x21, 0x40
        /*0040*/ 	.byte	0x0d, 0xb7, 0xfc, 0x82, 0x8e, 0x35, 0x25, 0x40
.L_8:


//--------------------- .text._Z12update_layeriiifPfS_S_S_ --------------------------
	.section	.text._Z12update_layeriiifPfS_S_S_,"ax",@progbits
	.align	128
        .global         _Z12update_layeriiifPfS_S_S_
        .type           _Z12update_layeriiifPfS_S_S_,@function
        .size           _Z12update_layeriiifPfS_S_S_,(.L_x_119 - _Z12update_layeriiifPfS_S_S_)
        .other          _Z12update_layeriiifPfS_S_S_,@"STO_CUDA_ENTRY STV_DEFAULT"
_Z12update_layeriiifPfS_S_S_:
.text._Z12update_layeriiifPfS_S_S_:
[----:B------:R-:W-:Y:S01]  /*0000*/  LDC R1, c[0x0][0x37c] ;  /* 0x0000df00ff017b82 */ /* 0x000fe20000000800 */
[----:B------:R-:W0:Y:S07]  /*0010*/  S2R R5, SR_TID.Y ;  /* 0x0000000000057919 */ /* 0x000e2e0000002200 */
[----:B------:R-:W1:Y:S01]  /*0020*/  LDC R3, c[0x0][0x360] ;  /* 0x0000d800ff037b82 */ /* 0x000e620000000800 */
[----:B------:R-:W1:Y:S07]  /*0030*/  S2R R2, SR_TID.X ;  /* 0x0000000000027919 */ /* 0x000e6e0000002100 */
[----:B------:R-:W0:Y:S08]  /*0040*/  S2UR UR5, SR_CTAID.Y ;  /* 0x00000000000579c3 */ /* 0x000e300000002600 */
[----:B------:R-:W0:Y:S08]  /*0050*/  LDC R0, c[0x0][0x364] ;  /* 0x0000d900ff007b82 */ /* 0x000e300000000800 */
[----:B------:R-:W1:Y:S08]  /*0060*/  S2UR UR4, SR_CTAID.X ;  /* 0x00000000000479c3 */ /* 0x000e700000002500 */
[----:B------:R-:W2:Y:S01]  /*0070*/  LDC.64 R12, c[0x0][0x380] ;  /* 0x0000e000ff0c7b82 */ /* 0x000ea20000000a00 */
[----:B0-----:R-:W-:-:S02]  /*0080*/  IMAD R0, R0, UR5, R5 ;  /* 0x0000000500007c24 */ /* 0x001fc4000f8e0205 */
[----:B-1----:R-:W-:-:S03]  /*0090*/  IMAD R3, R3, UR4, R2 ;  /* 0x0000000403037c24 */ /* 0x002fc6000f8e0202 */
[----:B--2---:R-:W-:-:S04]  /*00a0*/  ISETP.GE.AND P0, PT, R0, R13, PT ;  /* 0x0000000d0000720c */ /* 0x004fc80003f06270 */
[----:B------:R-:W-:-:S13]  /*00b0*/  ISETP.GE.OR P0, PT, R3, R12, P0 ;  /* 0x0000000c0300720c */ /* 0x000fda0000706670 */
[----:B------:R-:W-:Y:S05]  /*00c0*/  @P0 EXIT ;  /* 0x000000000000094d */ /* 0x000fea0003800000 */
[----:B------:R-:W0:Y:S01]  /*00d0*/  LDC R2, c[0x0][0x388] ;  /* 0x0000e200ff027b82 */ /* 0x000e220000000800 */
[----:B------:R-:W1:Y:S01]  /*00e0*/  LDCU.64 UR4, c[0x0][0x358] ;  /* 0x00006b00ff0477ac */ /* 0x000e620008000a00 */
[----:B------:R-:W-:Y:S01]  /*00f0*/  HFMA2 R15, -RZ, RZ, 0, 0 ;  /* 0x00000000ff0f7431 */ /* 0x000fe200000001ff */
[----:B------:R-:W-:Y:S02]  /*0100*/  MOV R11, RZ ;  /* 0x000000ff000b7202 */ /* 0x000fe40000000f00 */
[----:B0-----:R-:W-:-:S13]  /*0110*/  ISETP.GE.AND P0, PT, R2, 0x1, PT ;  /* 0x000000010200780c */ /* 0x001fda0003f06270 */
[----:B-1----:R-:W-:Y:S05]  /*0120*/  @!P0 BRA `(.L_x_0) ;  /* 0x0000000800108947 */ /* 0x002fea0003800000 */
[C---:B------:R-:W-:Y:S02]  /*0130*/  ISETP.GE.U32.AND P0, PT, R2.reuse, 0x8, PT ;  /* 0x000000080200780c */ /* 0x040fe40003f06070 */
[----:B------:R-:W-:Y:S02]  /*0140*/  LOP3.LUT R5, R2, 0x7, RZ, 0xc0, !PT ;  /* 0x0000000702057812 */ /* 0x000fe400078ec0ff */
[----:B------:R-:W-:Y:S02]  /*0150*/  MOV R11, RZ ;  /* 0x000000ff000b7202 */ /* 0x000fe40000000f00 */
[----:B------:R-:W-:Y:S02]  /*0160*/  ISETP.NE.AND P1, PT, R5, RZ, PT ;  /* 0x000000ff0500720c */ /* 0x000fe40003f25270 */
[----:B------:R-:W-:Y:S02]  /*0170*/  MOV R7, RZ ;  /* 0x000000ff00077202 */ /* 0x000fe40000000f00 */
[----:B------:R-:W-:-:S03]  /*0180*/  MOV R15, RZ ;  /* 0x000000ff000f7202 */ /* 0x000fc60000000f00 */
[----:B------:R-:W-:Y:S06]  /*0190*/  @!P0 BRA `(.L_x_1) ;  /* 0x0000000000f08947 */ /* 0x000fec0003800000 */
[----:B------:R-:W-:Y:S01]  /*01a0*/  LOP3.LUT R7, R2, 0x7ffffff8, RZ, 0xc0, !PT ;  /* 0x7ffffff802077812 */ /* 0x000fe200078ec0ff */
[----:B------:R-:W-:Y:S01]  /*01b0*/  HFMA2 R11, -RZ, RZ, 0, 0 ;  /* 0x00000000ff0b7431 */ /* 0x000fe200000001ff */
[----:B------:R-:W-:Y:S02]  /*01c0*/  MOV R6, R0 ;  /* 0x0000000000067202 */ /* 0x000fe40000000f00 */
[----:B------:R-:W-:Y:S02]  /*01d0*/  MOV R9, R3 ;  /* 0x0000000300097202 */ /* 0x000fe40000000f00 */
[----:B------:R-:W-:-:S07]  /*01e0*/  IADD3 R10, PT, PT, -R7, RZ, RZ ;  /* 0x000000ff070a7210 */ /* 0x000fce0007ffe1ff */
.L_x_2:
[----:B------:R-:W0:Y:S08]  /*01f0*/  LDC.64 R24, c[0x0][0x3a0] ;  /* 0x0000e800ff187b82 */ /* 0x000e300000000a00 */
[----:B------:R-:W1:Y:S01]  /*0200*/  LDC.64 R28, c[0x0][0x3a8] ;  /* 0x0000ea00ff1c7b82 */ /* 0x000e620000000a00 */
[----:B0-----:R-:W-:-:S05]  /*0210*/  IMAD.WIDE R24, R6, 0x4, R24 ;  /* 0x0000000406187825 */ /* 0x001fca00078e0218 */
[----:B------:R-:W2:Y:S01]  /*0220*/  LDG.E R8, desc[UR4][R24.64] ;  /* 0x0000000418087981 */ /* 0x000ea2000c1e1900 */
[----:B-1----:R-:W-:-:S04]  /*0230*/  IMAD.WIDE R28, R9, 0x4, R28 ;  /* 0x00000004091c7825 */ /* 0x002fc800078e021c */
[C---:B------:R-:W-:Y:S01]  /*0240*/  IMAD.WIDE R22, R13.reuse, 0x4, R24 ;  /* 0x000000040d167825 */ /* 0x040fe200078e0218 */
[----:B------:R-:W2:Y:S03]  /*0250*/  LDG.E R14, desc[UR4][R28.64] ;  /* 0x000000041c0e7981 */ /* 0x000ea6000c1e1900 */
[----:B------:R-:W-:Y:S01]  /*0260*/  IMAD.WIDE R16, R12, 0x4, R28 ;  /* 0x000000040c107825 */ /* 0x000fe200078e021c */
[----:B------:R-:W3:Y:S04]  /*0270*/  LDG.E R27, desc[UR4][R22.64] ;  /* 0x00000004161b7981 */ /* 0x000ee8000c1e1900 */
[----:B------:R0:W3:Y:S01]  /*0280*/  LDG.E R4, desc[UR4][R16.64] ;  /* 0x0000000410047981 */ /* 0x0000e2000c1e1900 */
[----:B------:R-:W-:-:S05]  /*0290*/  IMAD.WIDE R18, R13, 0x4, R22 ;  /* 0x000000040d127825 */ /* 0x000fca00078e0216 */
[----:B------:R1:W4:Y:S01]  /*02a0*/  LDG.E R26, desc[UR4][R18.64] ;  /* 0x00000004121a7981 */ /* 0x000322000c1e1900 */
[----:B0-----:R-:W-:-:S04]  /*02b0*/  IMAD.WIDE R16, R12, 0x4, R16 ;  /* 0x000000040c107825 */ /* 0x001fc800078e0210 */
[C---:B------:R-:W-:Y:S01]  /*02c0*/  IMAD.WIDE R20, R13.reuse, 0x4, R18 ;  /* 0x000000040d147825 */ /* 0x040fe200078e0212 */
[----:B------:R0:W4:Y:S03]  /*02d0*/  LDG.E R24, desc[UR4][R16.64] ;  /* 0x0000000410187981 */ /* 0x000126000c1e1900 */
[C---:B------:R-:W-:Y:S01]  /*02e0*/  IMAD.WIDE R28, R12.reuse, 0x4, R16 ;  /* 0x000000040c1c7825 */ /* 0x040fe200078e0210 */
[----:B------:R-:W5:Y:S03]  /*02f0*/  LDG.E R25, desc[UR4][R20.64] ;  /* 0x0000000414197981 */ /* 0x000f66000c1e1900 */
[C---:B-1----:R-:W-:Y:S01]  /*0300*/  IMAD.WIDE R18, R13.reuse, 0x4, R20 ;  /* 0x000000040d127825 */ /* 0x042fe200078e0214 */
[----:B------:R-:W5:Y:S03]  /*0310*/  LDG.E R22, desc[UR4][R28.64] ;  /* 0x000000041c167981 */ /* 0x000f66000c1e1900 */
[----:B0-----:R-:W-:Y:S01]  /*0320*/  IMAD.WIDE R16, R12, 0x4, R28 ;  /* 0x000000040c107825 */ /* 0x001fe200078e021c */
[----:B------:R0:W5:Y:S04]  /*0330*/  LDG.E R23, desc[UR4][R18.64] ;  /* 0x0000000412177981 */ /* 0x000168000c1e1900 */
[----:B------:R1:W5:Y:S01]  /*0340*/  LDG.E R20, desc[UR4][R16.64] ;  /* 0x0000000410147981 */ /* 0x000362000c1e1900 */
[----:B0-----:R-:W-:-:S04]  /*0350*/  IMAD.WIDE R18, R13, 0x4, R18 ;  /* 0x000000040d127825 */ /* 0x001fc800078e0212 */
[----:B-1----:R-:W-:Y:S01]  /*0360*/  IMAD.WIDE R16, R12, 0x4, R16 ;  /* 0x000000040c107825 */ /* 0x002fe200078e0210 */
[----:B------:R0:W5:Y:S03]  /*0370*/  LDG.E R21, desc[UR4][R18.64] ;  /* 0x0000000412157981 */ /* 0x000166000c1e1900 */
[----:B--2---:R-:W-:Y:S01]  /*0380*/  FFMA R8, R8, R14, R15 ;  /* 0x0000000e08087223 */ /* 0x004fe2000000000f */
[----:B------:R-:W-:Y:S01]  /*0390*/  FADD R29, R14, R11 ;  /* 0x0000000b0e1d7221 */ /* 0x000fe20000000000 */
[----:B------:R-:W-:-:S04]  /*03a0*/  IMAD.WIDE R14, R13, 0x4, R18 ;  /* 0x000000040d0e7825 */ /* 0x000fc800078e0212 */
[----:B0-----:R-:W-:Y:S01]  /*03b0*/  IMAD.WIDE R18, R12, 0x4, R16 ;  /* 0x000000040c127825 */ /* 0x001fe200078e0210 */
[----:B------:R0:W2:Y:S03]  /*03c0*/  LDG.E R11, desc[UR4][R14.64] ;  /* 0x000000040e0b7981 */ /* 0x0000a6000c1e1900 */
[----:B---3--:R-:W-:Y:S02]  /*03d0*/  FFMA R27, R27, R4, R8 ;  /* 0x000000041b1b7223 */ /* 0x008fe40000000008 */
[----:B------:R-:W3:Y:S04]  /*03e0*/  LDG.E R8, desc[UR4][R16.64] ;  /* 0x0000000410087981 */ /* 0x000ee8000c1e1900 */
[----:B------:R1:W2:Y:S01]  /*03f0*/  LDG.E R28, desc[UR4][R18.64] ;  /* 0x00000004121c7981 */ /* 0x0002a2000c1e1900 */
[----:B0-----:R-:W-:-:S06]  /*0400*/  IMAD.WIDE R14, R13, 0x4, R14 ;  /* 0x000000040d0e7825 */ /* 0x001fcc00078e020e */
[----:B------:R-:W2:Y:S01]  /*0410*/  LDG.E R15, desc[UR4][R14.64] ;  /* 0x000000040e0f7981 */ /* 0x000ea2000c1e1900 */
[----:B-1----:R-:W-:-:S06]  /*0420*/  IMAD.WIDE R18, R12, 0x4, R18 ;  /* 0x000000040c127825 */ /* 0x002fcc00078e0212 */
[----:B------:R-:W2:Y:S01]  /*0430*/  LDG.E R18, desc[UR4][R18.64] ;  /* 0x0000000412127981 */ /* 0x000ea2000c1e1900 */
[----:B------:R-:W-:Y:S01]  /*0440*/  FADD R29, R29, R4 ;  /* 0x000000041d1d7221 */ /* 0x000fe20000000000 */
[----:B----4-:R-:W-:Y:S01]  /*0450*/  FFMA R26, R26, R24, R27 ;  /* 0x000000181a1a7223 */ /* 0x010fe2000000001b */
[----:B------:R-:W-:Y:S02]  /*0460*/  IADD3 R10, PT, PT, R10, 0x8, RZ ;  /* 0x000000080a0a7810 */ /* 0x000fe40007ffe0ff */
[----:B------:R-:W-:Y:S01]  /*0470*/  FADD R29, R29, R24 ;  /* 0x000000181d1d7221 */ /* 0x000fe20000000000 */
[----:B-----5:R-:W-:Y:S01]  /*0480*/  FFMA R26, R25, R22, R26 ;  /* 0x00000016191a7223 */ /* 0x020fe2000000001a */
[----:B------:R-:W-:Y:S02]  /*0490*/  ISETP.NE.AND P0, PT, R10, RZ, PT ;  /* 0x000000ff0a00720c */ /* 0x000fe40003f05270 */
[----:B------:R-:W-:Y:S01]  /*04a0*/  FADD R29, R29, R22 ;  /* 0x000000161d1d7221 */ /* 0x000fe20000000000 */
[----:B------:R-:W-:-:S03]  /*04b0*/  FFMA R26, R23, R20, R26 ;  /* 0x00000014171a7223 */ /* 0x000fc6000000001a */
[----:B------:R-:W-:Y:S01]  /*04c0*/  FADD R29, R29, R20 ;  /* 0x000000141d1d7221 */ /* 0x000fe20000000000 */
[----:B------:R-:W-:Y:S02]  /*04d0*/  LEA R6, R13, R6, 0x3 ;  /* 0x000000060d067211 */ /* 0x000fe400078e18ff */
[----:B------:R-:W-:Y:S01]  /*04e0*/  LEA R9, R12, R9, 0x3 ;  /* 0x000000090c097211 */ /* 0x000fe200078e18ff */
[----:B---3--:R-:W-:Y:S01]  /*04f0*/  FFMA R26, R21, R8, R26 ;  /* 0x00000008151a7223 */ /* 0x008fe2000000001a */
[----:B------:R-:W-:-:S03]  /*0500*/  FADD R29, R29, R8 ;  /* 0x000000081d1d7221 */ /* 0x000fc60000000000 */
[----:B--2---:R-:W-:Y:S01]  /*0510*/  FFMA R26, R11, R28, R26 ;  /* 0x0000001c0b1a7223 */ /* 0x004fe2000000001a */
[----:B------:R-:W-:-:S03]  /*0520*/  FADD R29, R29, R28 ;  /* 0x0000001c1d1d7221 */ /* 0x000fc60000000000 */
[----:B------:R-:W-:Y:S01]  /*0530*/  FFMA R15, R15, R18, R26 ;  /* 0x000000120f0f7223 */ /* 0x000fe2000000001a */
[----:B------:R-:W-:Y:S01]  /*0540*/  FADD R11, R29, R18 ;  /* 0x000000121d0b7221 */ /* 0x000fe20000000000 */
[----:B------:R-:W-:Y:S06]  /*0550*/  @P0 BRA `(.L_x_2) ;  /* 0xfffffffc00240947 */ /* 0x000fec000383ffff */
.L_x_1:
[----:B------:R-:W-:Y:S05]  /*0560*/  @!P1 BRA `(.L_x_0) ;  /* 0x0000000400009947 */ /* 0x000fea0003800000 */
[----:B------:R-:W-:Y:S02]  /*0570*/  ISETP.GE.U32.AND P0, PT, R5, 0x4, PT ;  /* 0x000000040500780c */ /* 0x000fe40003f06070 */
[----:B------:R-:W-:-:S04]  /*0580*/  LOP3.LUT R14, R2, 0x3, RZ, 0xc0, !PT ;  /* 0x00000003020e7812 */ /* 0x000fc800078ec0ff */
[----:B------:R-:W-:-:S07]  /*0590*/  ISETP.NE.AND P1, PT, R14, RZ, PT ;  /* 0x000000ff0e00720c */ /* 0x000fce0003f25270 */
[----:B------:R-:W-:Y:S06]  /*05a0*/  @!P0 BRA `(.L_x_3) ;  /* 0x0000000000748947 */ /* 0x000fec0003800000 */
[----:B------:R-:W0:Y:S01]  /*05b0*/  LDC.64 R24, c[0x0][0x3a0] ;  /* 0x0000e800ff187b82 */ /* 0x000e220000000a00 */
[C---:B------:R-:W-:Y:S02]  /*05c0*/  IMAD R5, R7.reuse, R13, R0 ;  /* 0x0000000d07057224 */ /* 0x040fe400078e0200 */
[----:B------:R-:W-:-:S05]  /*05d0*/  IMAD R9, R7, R12, R3 ;  /* 0x0000000c07097224 */ /* 0x000fca00078e0203 */
[----:B------:R-:W1:Y:S01]  /*05e0*/  LDC.64 R26, c[0x0][0x3a8] ;  /* 0x0000ea00ff1a7b82 */ /* 0x000e620000000a00 */
[----:B0-----:R-:W-:-:S05]  /*05f0*/  IMAD.WIDE R24, R5, 0x4, R24 ;  /* 0x0000000405187825 */ /* 0x001fca00078e0218 */
[----:B------:R-:W2:Y:S01]  /*0600*/  LDG.E R6, desc[UR4][R24.64] ;  /* 0x0000000418067981 */ /* 0x000ea2000c1e1900 */
[----:B-1----:R-:W-:-:S04]  /*0610*/  IMAD.WIDE R26, R9, 0x4, R26 ;  /* 0x00000004091a7825 */ /* 0x002fc800078e021a */
[----:B------:R-:W-:Y:S01]  /*0620*/  IMAD.WIDE R8, R13, 0x4, R24 ;  /* 0x000000040d087825 */ /* 0x000fe200078e0218 */
[----:B------:R-:W2:Y:S03]  /*0630*/  LDG.E R10, desc[UR4][R26.64] ;  /* 0x000000041a0a7981 */ /* 0x000ea6000c1e1900 */
[----:B------:R-:W-:-:S04]  /*0640*/  IMAD.WIDE R16, R12, 0x4, R26 ;  /* 0x000000040c107825 */ /* 0x000fc800078e021a */
[C---:B------:R-:W-:Y:S02]  /*0650*/  IMAD.WIDE R18, R13.reuse, 0x4, R8 ;  /* 0x000000040d127825 */ /* 0x040fe400078e0208 */
[----:B------:R-:W3:Y:S02]  /*0660*/  LDG.E R9, desc[UR4][R8.64] ;  /* 0x0000000408097981 */ /* 0x000ee4000c1e1900 */
[C---:B------:R-:W-:Y:S02]  /*0670*/  IMAD.WIDE R4, R12.reuse, 0x4, R16 ;  /* 0x000000040c047825 */ /* 0x040fe400078e0210 */
[----:B------:R-:W3:Y:S02]  /*0680*/  LDG.E R17, desc[UR4][R16.64] ;  /* 0x0000000410117981 */ /* 0x000ee4000c1e1900 */
[----:B------:R-:W-:Y:S02]  /*0690*/  IMAD.WIDE R20, R13, 0x4, R18 ;  /* 0x000000040d147825 */ /* 0x000fe400078e0212 */
[----:B------:R-:W4:Y:S02]  /*06a0*/  LDG.E R29, desc[UR4][R18.64] ;  /* 0x00000004121d7981 */ /* 0x000f24000c1e1900 */
[----:B------:R-:W-:-:S02]  /*06b0*/  IMAD.WIDE R22, R12, 0x4, R4 ;  /* 0x000000040c167825 */ /* 0x000fc400078e0204 */
[----:B------:R-:W4:Y:S04]  /*06c0*/  LDG.E R5, desc[UR4][R4.64] ;  /* 0x0000000404057981 */ /* 0x000f28000c1e1900 */
[----:B------:R-:W5:Y:S04]  /*06d0*/  LDG.E R21, desc[UR4][R20.64] ;  /* 0x0000000414157981 */ /* 0x000f68000c1e1900 */
[----:B------:R-:W5:Y:S01]  /*06e0*/  LDG.E R23, desc[UR4][R22.64] ;  /* 0x0000000416177981 */ /* 0x000f62000c1e1900 */
[----:B------:R-:W-:Y:S01]  /*06f0*/  IADD3 R7, PT, PT, R7, 0x4, RZ ;  /* 0x0000000407077810 */ /* 0x000fe20007ffe0ff */
[----:B--2---:R-:W-:Y:S01]  /*0700*/  FFMA R6, R6, R10, R15 ;  /* 0x0000000a06067223 */ /* 0x004fe2000000000f */
[----:B------:R-:W-:-:S03]  /*0710*/  FADD R10, R11, R10 ;  /* 0x0000000a0b0a7221 */ /* 0x000fc60000000000 */
[----:B---3--:R-:W-:Y:S01]  /*0720*/  FFMA R6, R9, R17, R6 ;  /* 0x0000001109067223 */ /* 0x008fe20000000006 */
[----:B------:R-:W-:-:S03]  /*0730*/  FADD R10, R10, R17 ;  /* 0x000000110a0a7221 */ /* 0x000fc60000000000 */
[----:B----4-:R-:W-:Y:S01]  /*0740*/  FFMA R6, R29, R5, R6 ;  /* 0x000000051d067223 */ /* 0x010fe20000000006 */
[----:B------:R-:W-:-:S03]  /*0750*/  FADD R10, R10, R5 ;  /* 0x000000050a0a7221 */ /* 0x000fc60000000000 */
[----:B-----5:R-:W-:Y:S01]  /*0760*/  FFMA R15, R21, R23, R6 ;  /* 0x00000017150f7223 */ /* 0x020fe20000000006 */
[----:B------:R-:W-:-:S07]  /*0770*/  FADD R11, R10, R23 ;  /* 0x000000170a0b7221 */ /* 0x000fce0000000000 */
.L_x_3:
[----:B------:R-:W-:Y:S05]  /*0780*/  @!P1 BRA `(.L_x_0) ;  /* 0x0000000000789947 */ /* 0x000fea0003800000 */
[----:B------:R-:W0:Y:S01]  /*0790*/  LDC.64 R18, c[0x0][0x3a8] ;  /* 0x0000ea00ff127b82 */ /* 0x000e220000000a00 */
[----:B------:R-:W-:Y:S02]  /*07a0*/  ISETP.NE.AND P0, PT, R14, 0x1, PT ;  /* 0x000000010e00780c */ /* 0x000fe40003f05270 */
[----:B------:R-:W-:-:S04]  /*07b0*/  LOP3.LUT R6, R2, 0x1, RZ, 0xc0, !PT ;  /* 0x0000000102067812 */ /* 0x000fc800078ec0ff */
[----:B------:R-:W-:Y:S01]  /*07c0*/  ISETP.NE.U32.AND P1, PT, R6, 0x1, PT ;  /* 0x000000010600780c */ /* 0x000fe20003f25070 */
[----:B------:R-:W1:Y:S06]  /*07d0*/  LDC.64 R16, c[0x0][0x3a0] ;  /* 0x0000e800ff107b82 */ /* 0x000e6c0000000a00 */
[C---:B------:R-:W-:Y:S02]  /*07e0*/  @P0 IMAD R21, R7.reuse, R12, R3 ;  /* 0x0000000c07150224 */ /* 0x040fe400078e0203 */
[----:B------:R-:W2:Y:S01]  /*07f0*/  LDC.64 R4, c[0x0][0x3a0] ;  /* 0x0000e800ff047b82 */ /* 0x000ea20000000a00 */
[C---:B------:R-:W-:Y:S01]  /*0800*/  @P0 IMAD R23, R7.reuse, R13, R0 ;  /* 0x0000000d07170224 */ /* 0x040fe200078e0200 */
[----:B------:R-:W-:-:S06]  /*0810*/  @P0 IADD3 R7, PT, PT, R7, 0x2, RZ ;  /* 0x0000000207070810 */ /* 0x000fcc0007ffe0ff */
[----:B------:R-:W3:Y:S01]  /*0820*/  LDC.64 R8, c[0x0][0x3a8] ;  /* 0x0000ea00ff087b82 */ /* 0x000ee20000000a00 */
[----:B0-----:R-:W-:-:S04]  /*0830*/  @P0 IMAD.WIDE R20, R21, 0x4, R18 ;  /* 0x0000000415140825 */ /* 0x001fc800078e0212 */
[----:B-1----:R-:W-:Y:S01]  /*0840*/  @P0 IMAD.WIDE R16, R23, 0x4, R16 ;  /* 0x0000000417100825 */ /* 0x002fe200078e0210 */
[----:B------:R-:W4:Y:S03]  /*0850*/  @P0 LDG.E R10, desc[UR4][R20.64] ;  /* 0x00000004140a0981 */ /* 0x000f26000c1e1900 */
[C---:B------:R-:W-:Y:S02]  /*0860*/  @!P1 IMAD R25, R7.reuse, R12, R3 ;  /* 0x0000000c07199224 */ /* 0x040fe400078e0203 */
[----:B------:R-:W-:Y:S02]  /*0870*/  @!P1 IMAD R23, R7, R13, R0 ;  /* 0x0000000d07179224 */ /* 0x000fe400078e0200 */
[----:B------:R-:W-:-:S04]  /*0880*/  @P0 IMAD.WIDE R18, R12, 0x4, R20 ;  /* 0x000000040c120825 */ /* 0x000fc800078e0214 */
[----:B------:R-:W-:Y:S02]  /*0890*/  @P0 IMAD.WIDE R6, R13, 0x4, R16 ;  /* 0x000000040d060825 */ /* 0x000fe400078e0210 */
[----:B------:R-:W4:Y:S02]  /*08a0*/  @P0 LDG.E R16, desc[UR4][R16.64] ;  /* 0x0000000410100981 */ /* 0x000f24000c1e1900 */
[----:B--2---:R-:W-:Y:S02]  /*08b0*/  @!P1 IMAD.WIDE R4, R23, 0x4, R4 ;  /* 0x0000000417049825 */ /* 0x004fe400078e0204 */
[----:B------:R-:W2:Y:S02]  /*08c0*/  @P0 LDG.E R19, desc[UR4][R18.64] ;  /* 0x0000000412130981 */ /* 0x000ea4000c1e1900 */
[----:B---3--:R-:W-:Y:S02]  /*08d0*/  @!P1 IMAD.WIDE R8, R25, 0x4, R8 ;  /* 0x0000000419089825 */ /* 0x008fe400078e0208 */
[----:B------:R-:W3:Y:S04]  /*08e0*/  @P0 LDG.E R7, desc[UR4][R6.64] ;  /* 0x0000000406070981 */ /* 0x000ee8000c1e1900 */
[----:B------:R-:W5:Y:S04]  /*08f0*/  @!P1 LDG.E R4, desc[UR4][R4.64] ;  /* 0x0000000404049981 */ /* 0x000f68000c1e1900 */
[----:B------:R-:W5:Y:S01]  /*0900*/  @!P1 LDG.E R8, desc[UR4][R8.64] ;  /* 0x0000000408089981 */ /* 0x000f62000c1e1900 */
[----:B----4-:R-:W-:Y:S01]  /*0910*/  @P0 FFMA R12, R16, R10, R15 ;  /* 0x0000000a100c0223 */ /* 0x010fe2000000000f */
[----:B------:R-:W-:-:S04]  /*0920*/  @P0 FADD R10, R11, R10 ;  /* 0x0000000a0b0a0221 */ /* 0x000fc80000000000 */
[----:B--2---:R-:W-:Y:S01]  /*0930*/  @P0 FADD R11, R10, R19 ;  /* 0x000000130a0b0221 */ /* 0x004fe20000000000 */
[----:B---3--:R-:W-:-:S04]  /*0940*/  @P0 FFMA R15, R7, R19, R12 ;  /* 0x00000013070f0223 */ /* 0x008fc8000000000c */
[----:B-----5:R-:W-:Y:S01]  /*0950*/  @!P1 FFMA R15, R4, R8, R15 ;  /* 0x00000008040f9223 */ /* 0x020fe2000000000f */
[----:B------:R-:W-:-:S07]  /*0960*/  @!P1 FADD R11, R11, R8 ;  /* 0x000000080b0b9221 */ /* 0x000fce0000000000 */
.L_x_0:
[----:B------:R-:W0:Y:S01]  /*0970*/  LDCU UR6, c[0x0][0x38c] ;  /* 0x00007180ff0677ac */ /* 0x000e220008000800 */
[----:B------:R-:W-:Y:S01]  /*0980*/  I2FP.F32.S32 R5, R2 ;  /* 0x0000000200057245 */ /* 0x000fe20000201400 */
[----:B------:R-:W-:Y:S03]  /*0990*/  BSSY.RECONVERGENT B0, `(.L_x_4) ;  /* 0x000000d000007945 */ /* 0x000fe60003800200 */
[----:B------:R-:W1:Y:S01]  /*09a0*/  MUFU.RCP R4, R5 ;  /* 0x0000000500047308 */ /* 0x000e620000001000 */
[----:B0-----:R-:W-:-:S07]  /*09b0*/  FMUL R2, R15, UR6 ;  /* 0x000000060f027c20 */ /* 0x001fce0008400000 */
[----:B------:R-:W0:Y:S01]  /*09c0*/  FCHK P0, R2, R5 ;  /* 0x0000000502007302 */ /* 0x000e220000000000 */
[----:B-1----:R-:W-:-:S04]  /*09d0*/  FFMA R7, -R5, R4, 1 ;  /* 0x3f80000005077423 */ /* 0x002fc80000000104 */
[----:B------:R-:W-:-:S04]  /*09e0*/  FFMA R7, R4, R7, R4 ;  /* 0x0000000704077223 */ /* 0x000fc80000000004 */
[----:B------:R-:W-:-:S04]  /*09f0*/  FFMA R4, R2, R7, RZ ;  /* 0x0000000702047223 */ /* 0x000fc800000000ff */
[----:B------:R-:W-:-:S04]  /*0a00*/  FFMA R6, -R5, R4, R2 ;  /* 0x0000000405067223 */ /* 0x000fc80000000102 */
[----:B------:R-:W-:Y:S01]  /*0a10*/  FFMA R4, R7, R6, R4 ;  /* 0x0000000607047223 */ /* 0x000fe20000000004 */
[----:B0-----:R-:W-:Y:S06]  /*0a20*/  @!P0 BRA `(.L_x_5) ;  /* 0x00000000000c8947 */ /* 0x001fec0003800000 */
[----:B------:R-:W-:-:S07]  /*0a30*/  MOV R4, 0xa50 ;  /* 0x00000a5000047802 */ /* 0x000fce0000000f00 */
[----:B------:R-:W-:Y:S05]  /*0a40*/  CALL.REL.NOINC `($__internal_0_$__cuda_sm3x_div_rn_noftz_f32_slowpath) ;  /* 0x00000000007c7944 */ /* 0x000fea0003c00000 */
[----:B------:R-:W-:-:S07]  /*0a50*/  MOV R4, R2 ;  /* 0x0000000200047202 */ /* 0x000fce0000000f00 */
.L_x_5:
[----:B------:R-:W-:Y:S05]  /*0a60*/  BSYNC.RECONVERGENT B0 ;  /* 0x0000000000007941 */ /* 0x000fea0003800200 */
.L_x_4:
[----:B------:R-:W0:Y:S01]  /*0a70*/  LDC.64 R6, c[0x0][0x390] ;  /* 0x0000e400ff067b82 */ /* 0x000e220000000a00 */
[----:B------:R-:W1:Y:S02]  /*0a80*/  LDCU UR6, c[0x0][0x380] ;  /* 0x00007000ff0677ac */ /* 0x000e640008000800 */
[----:B-1----:R-:W-:Y:S01]  /*0a90*/  IMAD R9, R0, UR6, R3 ;  /* 0x0000000600097c24 */ /* 0x002fe2000f8e0203 */
[----:B------:R-:W1:Y:S03]  /*0aa0*/  LDCU UR6, c[0x0][0x38c] ;  /* 0x00007180ff0677ac */ /* 0x000e660008000800 */
[----:B0-----:R-:W-:-:S05]  /*0ab0*/  IMAD.WIDE R6, R9, 0x4, R6 ;  /* 0x0000000409067825 */ /* 0x001fca00078e0206 */
[----:B------:R-:W2:Y:S01]  /*0ac0*/  LDG.E R9, desc[UR4][R6.64] ;  /* 0x0000000406097981 */ /* 0x000ea2000c1e1900 */
[----:B------:R-:W0:Y:S01]  /*0ad0*/  MUFU.RCP R0, R5 ;  /* 0x0000000500007308 */ /* 0x000e220000001000 */
[----:B------:R-:W-:Y:S01]  /*0ae0*/  BSSY.RECONVERGENT B0, `(.L_x_6) ;  /* 0x000000f000007945 */ /* 0x000fe20003800200 */
[----:B0-----:R-:W-:-:S04]  /*0af0*/  FFMA R13, -R5, R0, 1 ;  /* 0x3f800000050d7423 */ /* 0x001fc80000000100 */
[----:B------:R-:W-:Y:S01]  /*0b00*/  FFMA R0, R0, R13, R0 ;  /* 0x0000000d00007223 */ /* 0x000fe20000000000 */
[----:B--2---:R-:W-:Y:S01]  /*0b10*/  FADD R9, R9, -R4 ;  /* 0x8000000409097221 */ /* 0x004fe20000000000 */
[----:B-1----:R-:W-:-:S04]  /*0b20*/  FMUL R4, R11, UR6 ;  /* 0x000000060b047c20 */ /* 0x002fc80008400000 */
[----:B------:R0:W-:Y:S01]  /*0b30*/  STG.E desc[UR4][R6.64], R9 ;  /* 0x0000000906007986 */ /* 0x0001e2000c101904 */
[----:B------:R-:W1:Y:S01]  /*0b40*/  FCHK P0, R4, R5 ;  /* 0x0000000504007302 */ /* 0x000e620000000000 */
[----:B------:R-:W-:-:S04]  /*0b50*/  FFMA R2, R0, R4, RZ ;  /* 0x0000000400027223 */ /* 0x000fc800000000ff */
[----:B------:R-:W-:-:S04]  /*0b60*/  FFMA R11, -R5, R2, R4 ;  /* 0x00000002050b7223 */ /* 0x000fc80000000104 */
[----:B------:R-:W-:Y:S01]  /*0b70*/  FFMA R0, R0, R11, R2 ;  /* 0x0000000b00007223 */ /* 0x000fe20000000002 */
[----:B01----:R-:W-:Y:S06]  /*0b80*/  @!P0 BRA `(.L_x_7) ;  /* 0x0000000000108947 */ /* 0x003fec0003800000 */
[----:B------:R-:W-:Y:S02]  /*0b90*/  MOV R2, R4 ;  /* 0x0000000400027202 */ /* 0x000fe40000000f00 */
[----:B------:R-:W-:-:S07]  /*0ba0*/  MOV R4, 0xbc0 ;  /* 0x00000bc000047802 */ /* 0x000fce0000000f00 */
[----:B------:R-:W-:Y:S05]  /*0bb0*/  CALL.REL.NOINC `($__internal_0_$__cuda_sm3x_div_rn_noftz_f32_slowpath) ;  /* 0x0000000000207944 */ /* 0x000fea0003c00000 */
[----:B------:R-:W-:-:S07]  /*0bc0*/  MOV R0, R2 ;  /* 0x0000000200007202 */ /* 0x000fce0000000f00 */
.L_x_7:
[----:B------:R-:W-:Y:S05]  /*0bd0*/  BSYNC.RECONVERGENT B0 ;  /* 0x0000000000007941 */ /* 0x000fea0003800200 */
.L_x_6:
[----:B------:R-:W0:Y:S02]  /*0be0*/  LDC.64 R4, c[0x0][0x398] ;  /* 0x0000e600ff047b82 */ /* 0x000e240000000a00 */
[----:B0-----:R-:W-:-:S05]  /*0bf0*/  IMAD.WIDE R2, R3, 0x4, R4 ;  /* 0x0000000403027825 */ /* 0x001fca00078e0204 */
[----:B------:R-:W2:Y:S02]  /*0c00*/  LDG.E R5, desc[UR4][R2.64] ;  /* 0x0000000402057981 */ /* 0x000ea4000c1e1900 */
[----:B--2---:R-:W-:-:S05]  /*0c10*/  FADD R5, R5, -R0 ;  /* 0x8000000005057221 */ /* 0x004fca0000000000 */
[----:B------:R-:W-:Y:S01]  /*0c20*/  STG.E desc[UR4][R2.64], R5 ;  /* 0x0000000502007986 */ /* 0x000fe2000c101904 */
[----:B------:R-:W-:Y:S05]  /*0c30*/  EXIT ;  /* 0x000000000000794d */ /* 0x000fea0003800000 */
        .weak           $__internal_0_$__cuda_sm3x_div_rn_noftz_f32_slowpath
        .type           $__internal_0_$__cuda_sm3x_div_rn_noftz_f32_slowpath,@function
        .size           $__internal_0_$__cuda_sm3x_div_rn_noftz_f32_slowpath,(.L_x_119 - $__internal_0_$__cuda_sm3x_div_rn_noftz_f32_slowpath)
$__internal_0_$__cuda_sm3x_div_rn_noftz_f32_slowpath:
[----:B------:R-:W-:Y:S01]  /*0c40*/  SHF.R.U32.HI R7, RZ, 0x17, R5 ;  /* 0x00000017ff077819 */ /* 0x000fe20000011605 */
[----:B------:R-:W-:Y:S01]  /*0c50*/  BSSY.RECONVERGENT B1, `(.L_x_8) ;  /* 0x0000063000017945 */ /* 0x000fe20003800200 */
[----:B------:R-:W-:Y:S02]  /*0c60*/  SHF.R.U32.HI R6, RZ, 0x17, R2 ;  /* 0x00000017ff067819 */ /* 0x000fe40000011602 */
[----:B------:R-:W-:Y:S02]  /*0c70*/  LOP3.LUT R12, R7, 0xff, RZ, 0xc0, !PT ;  /* 0x000000ff070c7812 */ /* 0x000fe400078ec0ff */
[----:B------:R-:W-:Y:S02]  /*0c80*/  LOP3.LUT R10, R6, 0xff, RZ, 0xc0, !PT ;  /* 0x000000ff060a7812 */ /* 0x000fe400078ec0ff */
[----:B------:R-:W-:Y:S02]  /*0c90*/  IADD3 R9, PT, PT, R12, -0x1, RZ ;  /* 0xffffffff0c097810 */ /* 0x000fe40007ffe0ff */
[----:B------:R-:W-:-:S02]  /*0ca0*/  IADD3 R8, PT, PT, R10, -0x1, RZ ;  /* 0xffffffff0a087810 */ /* 0x000fc40007ffe0ff */
[----:B------:R-:W-:Y:S02]  /*0cb0*/  ISETP.GT.U32.AND P0, PT, R9, 0xfd, PT ;  /* 0x000000fd0900780c */ /* 0x000fe40003f04070 */
[----:B------:R-:W-:Y:S02]  /*0cc0*/  MOV R7, R5 ;  /* 0x0000000500077202 */ /* 0x000fe40000000f00 */
[----:B------:R-:W-:-:S13]  /*0cd0*/  ISETP.GT.U32.OR P0, PT, R8, 0xfd, P0 ;  /* 0x000000fd0800780c */ /* 0x000fda0000704470 */
[----:B------:R-:W-:Y:S01]  /*0ce0*/  @!P0 MOV R6, RZ ;  /* 0x000000ff00068202 */ /* 0x000fe20000000f00 */
[----:B------:R-:W-:Y:S06]  /*0cf0*/  @!P0 BRA `(.L_x_9) ;  /* 0x00000000005c8947 */ /* 0x000fec0003800000 */
[----:B------:R-:W-:Y:S02]  /*0d00*/  FSETP.GTU.FTZ.AND P0, PT, |R2|, +INF , PT ;  /* 0x7f8000000200780b */ /* 0x000fe40003f1c200 */
[----:B------:R-:W-:-:S04]  /*0d10*/  FSETP.GTU.FTZ.AND P1, PT, |R5|, +INF , PT ;  /* 0x7f8000000500780b */ /* 0x000fc80003f3c200 */
[----:B------:R-:W-:-:S13]  /*0d20*/  PLOP3.LUT P0, PT, P0, P1, PT, 0xf8, 0x8f ;  /* 0x00000000008f781c */ /* 0x000fda0000703f70 */
[----:B------:R-:W-:Y:S05]  /*0d30*/  @P0 BRA `(.L_x_10) ;  /* 0x00000004004c0947 */ /* 0x000fea0003800000 */
[----:B------:R-:W-:-:S13]  /*0d40*/  LOP3.LUT P0, RZ, R7, 0x7fffffff, R2, 0xc8, !PT ;  /* 0x7fffffff07ff7812 */ /* 0x000fda000780c802 */
[----:B------:R-:W-:Y:S05]  /*0d50*/  @!P0 BRA `(.L_x_11) ;  /* 0x00000004003c8947 */ /* 0x000fea0003800000 */
[C---:B------:R-:W-:Y:S02]  /*0d60*/  FSETP.NEU.FTZ.AND P2, PT, |R2|.reuse, +INF , PT ;  /* 0x7f8000000200780b */ /* 0x040fe40003f5d200 */
[----:B------:R-:W-:Y:S02]  /*0d70*/  FSETP.NEU.FTZ.AND P1, PT, |R5|, +INF , PT ;  /* 0x7f8000000500780b */ /* 0x000fe40003f3d200 */
[----:B------:R-:W-:-:S11]  /*0d80*/  FSETP.NEU.FTZ.AND P0, PT, |R2|, +INF , PT ;  /* 0x7f8000000200780b */ /* 0x000fd60003f1d200 */
[----:B------:R-:W-:Y:S05]  /*0d90*/  @!P1 BRA !P2, `(.L_x_11) ;  /* 0x00000004002c9947 */ /* 0x000fea0005000000 */
[----:B------:R-:W-:-:S04]  /*0da0*/  LOP3.LUT P2, RZ, R2, 0x7fffffff, RZ, 0xc0, !PT ;  /* 0x7fffffff02ff7812 */ /* 0x000fc8000784c0ff */
[----:B------:R-:W-:-:S13]  /*0db0*/  PLOP3.LUT P1, PT, P1, P2, PT, 0x2f, 0xf2 ;  /* 0x0000000000f2781c */ /* 0x000fda0000f24577 */
[----:B------:R-:W-:Y:S05]  /*0dc0*/  @P1 BRA `(.L_x_12) ;  /* 0x0000000400181947 */ /* 0x000fea0003800000 */
[----:B------:R-:W-:-:S04]  /*0dd0*/  LOP3.LUT P1, RZ, R7, 0x7fffffff, RZ, 0xc0, !PT ;  /* 0x7fffffff07ff7812 */ /* 0x000fc8000782c0ff */
[----:B------:R-:W-:-:S13]  /*0de0*/  PLOP3.LUT P0, PT, P0, P1, PT, 0x2f, 0xf2 ;  /* 0x0000000000f2781c */ /* 0x000fda0000702577 */
[----:B------:R-:W-:Y:S05]  /*0df0*/  @P0 BRA `(.L_x_13) ;  /* 0x0000000400000947 */ /* 0x000fea0003800000 */
[----:B------:R-:W-:Y:S02]  /*0e00*/  ISETP.GE.AND P0, PT, R8, RZ, PT ;  /* 0x000000ff0800720c */ /* 0x000fe40003f06270 */
[----:B------:R-:W-:-:S11]  /*0e10*/  ISETP.GE.AND P1, PT, R9, RZ, PT ;  /* 0x000000ff0900720c */ /* 0x000fd60003f26270 */
[----:B------:R-:W-:Y:S01]  /*0e20*/  @P0 MOV R6, RZ ;  /* 0x000000ff00060202 */ /* 0x000fe20000000f00 */
[----:B------:R-:W-:Y:S01]  /*0e30*/  @!P0 FFMA R2, R2, 1.84467440737095516160e+19, RZ ;  /* 0x5f80000002028823 */ /* 0x000fe200000000ff */
[----:B------:R-:W-:Y:S01]  /*0e40*/  @!P0 MOV R6, 0xffffffc0 ;  /* 0xffffffc000068802 */ /* 0x000fe20000000f00 */
[----:B------:R-:W-:-:S03]  /*0e50*/  @!P1 FFMA R7, R5, 1.84467440737095516160e+19, RZ ;  /* 0x5f80000005079823 */ /* 0x000fc600000000ff */
[----:B------:R-:W-:-:S07]  /*0e60*/  @!P1 IADD3 R6, PT, PT, R6, 0x40, RZ ;  /* 0x0000004006069810 */ /* 0x000fce0007ffe0ff */
.L_x_9:
[----:B------:R-:W-:Y:S01]  /*0e70*/  LEA R8, R12, 0xc0800000, 0x17 ;  /* 0xc08000000c087811 */ /* 0x000fe200078eb8ff */
[----:B------:R-:W-:Y:S03]  /*0e80*/  BSSY.RECONVERGENT B2, `(.L_x_14) ;  /* 0x0000036000027945 */ /* 0x000fe60003800200 */
[----:B------:R-:W-:Y:S02]  /*0e90*/  IADD3 R8, PT, PT, -R8, R7, RZ ;  /* 0x0000000708087210 */ /* 0x000fe40007ffe1ff */
[----:B------:R-:W-:Y:S02]  /*0ea0*/  IADD3 R7, PT, PT, R10, -0x7f, RZ ;  /* 0xffffff810a077810 */ /* 0x000fe40007ffe0ff */
[----:B------:R-:W0:Y:S01]  /*0eb0*/  MUFU.RCP R9, R8 ;  /* 0x0000000800097308 */ /* 0x000e220000001000 */
[----:B------:R-:W-:Y:S02]  /*0ec0*/  FADD.FTZ R13, -R8, -RZ ;  /* 0x800000ff080d7221 */ /* 0x000fe40000010100 */
[----:B------:R-:W-:-:S02]  /*0ed0*/  IMAD R2, R7, -0x800000, R2 ;  /* 0xff80000007027824 */ /* 0x000fc400078e0202 */
[----:B0-----:R-:W-:-:S04]  /*0ee0*/  FFMA R10, R9, R13, 1 ;  /* 0x3f800000090a7423 */ /* 0x001fc8000000000d */
[----:B------:R-:W-:-:S04]  /*0ef0*/  FFMA R14, R9, R10, R9 ;  /* 0x0000000a090e7223 */ /* 0x000fc80000000009 */
[----:B------:R-:W-:-:S04]  /*0f00*/  FFMA R9, R2, R14, RZ ;  /* 0x0000000e02097223 */ /* 0x000fc800000000ff */
[----:B------:R-:W-:-:S04]  /*0f10*/  FFMA R10, R13, R9, R2 ;  /* 0x000000090d0a7223 */ /* 0x000fc80000000002 */
[----:B------:R-:W-:Y:S01]  /*0f20*/  FFMA R15, R14, R10, R9 ;  /* 0x0000000a0e0f7223 */ /* 0x000fe20000000009 */
[----:B------:R-:W-:-:S03]  /*0f30*/  IADD3 R9, PT, PT, R7, 0x7f, -R12 ;  /* 0x0000007f07097810 */ /* 0x000fc60007ffe80c */
[----:B------:R-:W-:Y:S01]  /*0f40*/  FFMA R10, R13, R15, R2 ;  /* 0x0000000f0d0a7223 */ /* 0x000fe20000000002 */
[----:B------:R-:W-:-:S03]  /*0f50*/  IADD3 R9, PT, PT, R9, R6, RZ ;  /* 0x0000000609097210 */ /* 0x000fc60007ffe0ff */
[----:B------:R-:W-:-:S05]  /*0f60*/  FFMA R2, R14, R10, R15 ;  /* 0x0000000a0e027223 */ /* 0x000fca000000000f */
[----:B------:R-:W-:-:S04]  /*0f70*/  SHF.R.U32.HI R7, RZ, 0x17, R2 ;  /* 0x00000017ff077819 */ /* 0x000fc80000011602 */
[----:B------:R-:W-:-:S04]  /*0f80*/  LOP3.LUT R7, R7, 0xff, RZ, 0xc0, !PT ;  /* 0x000000ff07077812 */ /* 0x000fc800078ec0ff */
[----:B------:R-:W-:-:S04]  /*0f90*/  IADD3 R12, PT, PT, R7, R9, RZ ;  /* 0x00000009070c7210 */ /* 0x000fc80007ffe0ff */
[----:B------:R-:W-:-:S04]  /*0fa0*/  IADD3 R6, PT, PT, R12, -0x1, RZ ;  /* 0xffffffff0c067810 */ /* 0x000fc80007ffe0ff */
[----:B------:R-:W-:-:S13]  /*0fb0*/  ISETP.GE.U32.AND P0, PT, R6, 0xfe, PT ;  /* 0x000000fe0600780c */ /* 0x000fda0003f06070 */
[----:B------:R-:W-:Y:S05]  /*0fc0*/  @!P0 BRA `(.L_x_15) ;  /* 0x0000000000808947 */ /* 0x000fea0003800000 */
[----:B------:R-:W-:-:S13]  /*0fd0*/  ISETP.GT.AND P0, PT, R12, 0xfe, PT ;  /* 0x000000fe0c00780c */ /* 0x000fda0003f04270 */
[----:B------:R-:W-:Y:S05]  /*0fe0*/  @P0 BRA `(.L_x_16) ;  /* 0x00000000006c0947 */ /* 0x000fea0003800000 */
[----:B------:R-:W-:-:S13]  /*0ff0*/  ISETP.GE.AND P0, PT, R12, 0x1, PT ;  /* 0x000000010c00780c */ /* 0x000fda0003f06270 */
[----:B------:R-:W-:Y:S05]  /*1000*/  @P0 BRA `(.L_x_17) ;  /* 0x0000000000740947 */ /* 0x000fea0003800000 */
[----:B------:R-:W-:Y:S02]  /*1010*/  ISETP.GE.AND P0, PT, R12, -0x18, PT ;  /* 0xffffffe80c00780c */ /* 0x000fe40003f06270 */
[----:B------:R-:W-:-:S11]  /*1020*/  LOP3.LUT R2, R2, 0x80000000, RZ, 0xc0, !PT ;  /* 0x8000000002027812 */ /* 0x000fd600078ec0ff */
[----:B------:R-:W-:Y:S05]  /*1030*/  @!P0 BRA `(.L_x_17) ;  /* 0x0000000000688947 */ /* 0x000fea0003800000 */
[-CC-:B------:R-:W-:Y:S01]  /*1040*/  FFMA.RZ R6, R14, R10.reuse, R15.reuse ;  /* 0x0000000a0e067223 */ /* 0x180fe2000000c00f */
[----:B------:R-:W-:Y:S01]  /*1050*/  IADD3 R9, PT, PT, R12, 0x20, RZ ;  /* 0x000000200c097810 */ /* 0x000fe20007ffe0ff */
[-CC-:B------:R-:W-:Y:S01]  /*1060*/  FFMA.RM R7, R14, R10.reuse, R15.reuse ;  /* 0x0000000a0e077223 */ /* 0x180fe2000000400f */
[----:B------:R-:W-:Y:S02]  /*1070*/  ISETP.NE.AND P2, PT, R12, RZ, PT ;  /* 0x000000ff0c00720c */ /* 0x000fe40003f45270 */
[----:B------:R-:W-:Y:S01]  /*1080*/  LOP3.LUT R8, R6, 0x7fffff, RZ, 0xc0, !PT ;  /* 0x007fffff06087812 */ /* 0x000fe200078ec0ff */
[----:B------:R-:W-:Y:S01]  /*1090*/  FFMA.RP R6, R14, R10, R15 ;  /* 0x0000000a0e067223 */ /* 0x000fe2000000800f */
[----:B------:R-:W-:Y:S02]  /*10a0*/  ISETP.NE.AND P1, PT, R12, RZ, PT ;  /* 0x000000ff0c00720c */ /* 0x000fe40003f25270 */
[----:B------:R-:W-:Y:S02]  /*10b0*/  LOP3.LUT R8, R8, 0x800000, RZ, 0xfc, !PT ;  /* 0x0080000008087812 */ /* 0x000fe400078efcff */
[----:B------:R-:W-:-:S02]  /*10c0*/  IADD3 R10, PT, PT, -R12, RZ, RZ ;  /* 0x000000ff0c0a7210 */ /* 0x000fc40007ffe1ff */
[----:B------:R-:W-:Y:S02]  /*10d0*/  SHF.L.U32 R9, R8, R9, RZ ;  /* 0x0000000908097219 */ /* 0x000fe400000006ff */
[----:B------:R-:W-:Y:S02]  /*10e0*/  FSETP.NEU.FTZ.AND P0, PT, R6, R7, PT ;  /* 0x000000070600720b */ /* 0x000fe40003f1d000 */
[----:B------:R-:W-:Y:S02]  /*10f0*/  SEL R7, R10, RZ, P2 ;  /* 0x000000ff0a077207 */ /* 0x000fe40001000000 */
[----:B------:R-:W-:Y:S02]  /*1100*/  ISETP.NE.AND P1, PT, R9, RZ, P1 ;  /* 0x000000ff0900720c */ /* 0x000fe40000f25270 */
[----:B------:R-:W-:Y:S02]  /*1110*/  SHF.R.U32.HI R7, RZ, R7, R8 ;  /* 0x00000007ff077219 */ /* 0x000fe40000011608 */
[----:B------:R-:W-:-:S02]  /*1120*/  PLOP3.LUT P0, PT, P0, P1, PT, 0xf8, 0x8f ;  /* 0x00000000008f781c */ /* 0x000fc40000703f70 */
[----:B------:R-:W-:Y:S02]  /*1130*/  SHF.R.U32.HI R9, RZ, 0x1, R7 ;  /* 0x00000001ff097819 */ /* 0x000fe40000011607 */
[----:B------:R-:W-:-:S04]  /*1140*/  SEL R6, RZ, 0x1, !P0 ;  /* 0x00000001ff067807 */ /* 0x000fc80004000000 */
[----:B------:R-:W-:-:S04]  /*1150*/  LOP3.LUT R6, R6, 0x1, R9, 0xf8, !PT ;  /* 0x0000000106067812 */ /* 0x000fc800078ef809 */
[----:B------:R-:W-:-:S04]  /*1160*/  LOP3.LUT R6, R6, R7, RZ, 0xc0, !PT ;  /* 0x0000000706067212 */ /* 0x000fc800078ec0ff */
[----:B------:R-:W-:-:S04]  /*1170*/  IADD3 R9, PT, PT, R9, R6, RZ ;  /* 0x0000000609097210 */ /* 0x000fc80007ffe0ff */
[----:B------:R-:W-:Y:S01]  /*1180*/  LOP3.LUT R2, R9, R2, RZ, 0xfc, !PT ;  /* 0x0000000209027212 */ /* 0x000fe200078efcff */
[----:B------:R-:W-:Y:S06]  /*1190*/  BRA `(.L_x_17) ;  /* 0x0000000000107947 */ /* 0x000fec0003800000 */
.L_x_16:
[----:B------:R-:W-:-:S04]  /*11a0*/  LOP3.LUT R2, R2, 0x80000000, RZ, 0xc0, !PT ;  /* 0x8000000002027812 */ /* 0x000fc800078ec0ff */
[----:B------:R-:W-:Y:S01]  /*11b0*/  LOP3.LUT R2, R2, 0x7f800000, RZ, 0xfc, !PT ;  /* 0x7f80000002027812 */ /* 0x000fe200078efcff */
[----:B------:R-:W-:Y:S06]  /*11c0*/  BRA `(.L_x_17) ;  /* 0x0000000000047947 */ /* 0x000fec0003800000 */
.L_x_15:
[----:B------:R-:W-:-:S07]  /*11d0*/  LEA R2, R9, R2, 0x17 ;  /* 0x0000000209027211 */ /* 0x000fce00078eb8ff */
.L_x_17:
[----:B------:R-:W-:Y:S05]  /*11e0*/  BSYNC.RECONVERGENT B2 ;  /* 0x0000000000027941 */ /* 0x000fea0003800200 */
.L_x_14:
[----:B------:R-:W-:Y:S05]  /*11f0*/  BRA `(.L_x_18) ;  /* 0x0000000000207947 */ /* 0x000fea0003800000 */
.L_x_13:
[----:B------:R-:W-:-:S04]  /*1200*/  LOP3.LUT R2, R7, 0x80000000, R2, 0x48, !PT ;  /* 0x8000000007027812 */ /* 0x000fc800078e4802 */
[----:B------:R-:W-:Y:S01]  /*1210*/  LOP3.LUT R2, R2, 0x7f800000, RZ, 0xfc, !PT ;  /* 0x7f80000002027812 */ /* 0x000fe200078efcff */
[----:B------:R-:W-:Y:S06]  /*1220*/  BRA `(.L_x_18) ;  /* 0x0000000000147947 */ /* 0x000fec0003800000 */
.L_x_12:
[----:B------:R-:W-:Y:S01]  /*1230*/  LOP3.LUT R2, R7, 0x80000000, R2, 0x48, !PT ;  /* 0x8000000007027812 */ /* 0x000fe200078e4802 */
[----:B------:R-:W-:Y:S06]  /*1240*/  BRA `(.L_x_18) ;  /* 0x00000000000c7947 */ /* 0x000fec0003800000 */
.L_x_11:
[----:B------:R-:W0:Y:S01]  /*1250*/  MUFU.RSQ R2, -QNAN ;  /* 0xffc0000000027908 */ /* 0x000e220000001400 */
[----:B------:R-:W-:Y:S05]  /*1260*/  BRA `(.L_x_18) ;  /* 0x0000000000047947 */ /* 0x000fea0003800000 */
.L_x_10:
[----:B------:R-:W-:-:S07]  /*1270*/  FADD.FTZ R2, R2, R5 ;  /* 0x0000000502027221 */ /* 0x000fce0000010000 */
.L_x_18:
[----:B------:R-:W-:Y:S05]  /*1280*/  BSYNC.RECONVERGENT B1 ;  /* 0x0000000000017941 */ /* 0x000fea0003800200 */
.L_x_8:
[----:B------:R-:W-:Y:S01]  /*1290*/  HFMA2 R7, -RZ, RZ, 0, 0 ;  /* 0x00000000ff077431 */ /* 0x000fe200000001ff */
[----:B------:R-:W-:-:S04]  /*12a0*/  MOV R6, R4 ;  /* 0x0000000400067202 */ /* 0x000fc80000000f00 */
[----:B0-----:R-:W-:Y:S05]  /*12b0*/  RET.REL.NODEC R6 `(_Z12update_layeriiifPfS_S_S_) ;  /* 0xffffffec06507950 */ /* 0x001fea0003c3ffff */
.L_x_19:
[----:B------:R-:W-:-:S00]  /*12c0*/  BRA `(.L_x_19) ;  /* 0xfffffffc00fc7947 */ /* 0x000fc0000383ffff */
[----:B------:R-:W-:-:S00]  /*12d0*/  NOP ;  /* 0x0000000000007918 */ /* 0x000fc00000000000 */
        /* <DEDUP_REMOVED lines=10> */
.L_x_119:


//--------------------- .text._Z14relu_backwardsiiPfS_S_ --------------------------
	.section	.text._Z14relu_backwardsiiPfS_S_,"ax",@progbits
	.align	128
        .global         _Z14relu_backwardsiiPfS_S_
        .type           _Z14relu_backwardsiiPfS_S_,@function
        .size           _Z14relu_backwardsiiPfS_S_,(.L_x_125 - _Z14relu_backwardsiiPfS_S_)
        .other          _Z14relu_backwardsiiPfS_S_,@"STO_CUDA_ENTRY STV_DEFAULT"
_Z14relu_backwardsiiPfS_S_:
.text._Z14relu_backwardsiiPfS_S_:
[----:B------:R-:W-:Y:S01]  /*0000*/  LDC R1, c[0x0][0x37c] ;  /* 0x0000df00ff017b82 */ /* 0x000fe20000000800 */
[----:B------:R-:W0:Y:S07]  /*0010*/  S2R R2, SR_TID.Y ;  /* 0x0000000000027919 */ /* 0x000e2e0000002200 */
[----:B------:R-:W1:Y:S01]  /*0020*/  LDC R0, c[0x0][0x360] ;  /* 0x0000d800ff007b82 */ /* 0x000e620000000800 */
[----:B------:R-:W2:Y:S01]  /*0030*/  LDCU.64 UR6, c[0x0][0x380] ;  /* 0x00007000ff0677ac */ /* 0x000ea20008000a00 */
[----:B------:R-:W1:Y:S06]  /*0040*/  S2R R3, SR_TID.X ;  /* 0x0000000000037919 */ /* 0x000e6c0000002100 */
[----:B------:R-:W0:Y:S08]  /*0050*/  S2UR UR5, SR_CTAID.Y ;  /* 0x00000000000579c3 */ /* 0x000e300000002600 */
[----:B------:R-:W0:Y:S08]  /*0060*/  LDC R5, c[0x0][0x364] ;  /* 0x0000d900ff057b82 */ /* 0x000e300000000800 */
[----:B------:R-:W1:Y:S01]  /*0070*/  S2UR UR4, SR_CTAID.X ;  /* 0x00000000000479c3 */ /* 0x000e620000002500 */
[----:B0-----:R-:W-:-:S05]  /*0080*/  IMAD R5, R5, UR5, R2 ;  /* 0x0000000505057c24 */ /* 0x001fca000f8e0202 */
[----:B--2---:R-:W-:Y:S01]  /*0090*/  ISETP.GE.AND P0, PT, R5, UR7, PT ;  /* 0x0000000705007c0c */ /* 0x004fe2000bf06270 */
[----:B-1----:R-:W-:-:S05]  /*00a0*/  IMAD R0, R0, UR4, R3 ;  /* 0x0000000400007c24 */ /* 0x002fca000f8e0203 */
[----:B------:R-:W-:-:S13]  /*00b0*/  ISETP.GE.OR P0, PT, R0, UR6, P0 ;  /* 0x0000000600007c0c */ /* 0x000fda0008706670 */
[----:B------:R-:W-:Y:S05]  /*00c0*/  @P0 EXIT ;  /* 0x000000000000094d */ /* 0x000fea0003800000 */
[----:B------:R-:W0:Y:S01]  /*00d0*/  LDC.64 R2, c[0x0][0x388] ;  /* 0x0000e200ff027b82 */ /* 0x000e220000000a00 */
[----:B------:R-:W1:Y:S01]  /*00e0*/  LDCU.64 UR4, c[0x0][0x358] ;  /* 0x00006b00ff0477ac */ /* 0x000e620008000a00 */
[----:B------:R-:W-:-:S06]  /*00f0*/  IMAD R7, R5, UR6, R0 ;  /* 0x0000000605077c24 */ /* 0x000fcc000f8e0200 */
[----:B------:R-:W2:Y:S01]  /*0100*/  LDC.64 R4, c[0x0][0x398] ;  /* 0x0000e600ff047b82 */ /* 0x000ea20000000a00 */
[----:B0-----:R-:W-:-:S06]  /*0110*/  IMAD.WIDE R2, R7, 0x4, R2 ;  /* 0x0000000407027825 */ /* 0x001fcc00078e0202 */
[----:B-1----:R-:W3:Y:S01]  /*0120*/  LDG.E R2, desc[UR4][R2.64] ;  /* 0x0000000402027981 */ /* 0x002ee2000c1e1900 */
[----:B------:R-:W-:Y:S01]  /*0130*/  BSSY.RECONVERGENT B0, `(.L_x_20) ;  /* 0x0000008000007945 */ /* 0x000fe20003800200 */
[----:B------:R-:W-:Y:S02]  /*0140*/  HFMA2 R9, -RZ, RZ, 0, 0 ;  /* 0x00000000ff097431 */ /* 0x000fe400000001ff */
[----:B--2---:R-:W-:Y:S01]  /*0150*/  IMAD.WIDE R4, R7, 0x4, R4 ;  /* 0x0000000407047825 */ /* 0x004fe200078e0204 */
[----:B---3--:R-:W-:-:S13]  /*0160*/  FSETP.GT.AND P0, PT, R2, RZ, PT ;  /* 0x000000ff0200720b */ /* 0x008fda0003f04000 */
[----:B------:R-:W-:Y:S05]  /*0170*/  @!P0 BRA `(.L_x_21) ;  /* 0x00000000000c8947 */ /* 0x000fea0003800000 */
[----:B------:R-:W0:Y:S02]  /*0180*/  LDC.64 R2, c[0x0][0x390] ;  /* 0x0000e400ff027b82 */ /* 0x000e240000000a00 */
[----:B0-----:R-:W-:-:S05]  /*0190*/  IMAD.WIDE R2, R7, 0x4, R2 ;  /* 0x0000000407027825 */ /* 0x001fca00078e0202 */
[----:B------:R0:W5:Y:S02]  /*01a0*/  LDG.E R9, desc[UR4][R2.64] ;  /* 0x0000000402097981 */ /* 0x000164000c1e1900 */
.L_x_21:
[----:B------:R-:W-:Y:S05]  /*01b0*/  BSYNC.RECONVERGENT B0 ;  /* 0x0000000000007941 */ /* 0x000fea0003800200 */
.L_x_20:
[----:B-----5:R-:W-:Y:S01]  /*01c0*/  STG.E desc[UR4][R4.64], R9 ;  /* 0x0000000904007986 */ /* 0x020fe2000c101904 */
[----:B------:R-:W-:Y:S05]  /*01d0*/  EXIT ;  /* 0x000000000000794d */ /* 0x000fea0003800000 */
.L_x_22:
        /* <DEDUP_REMOVED lines=10> */
.L_x_125:


//--------------------- .text._Z9backwardsiiiPfS_S_S_ --------------------------
	.section	.text._Z9backwardsiiiPfS_S_S_,"ax",@progbits
	.align	128
        .global         _Z9backwardsiiiPfS_S_S_
        .type           _Z9backwardsiiiPfS_S_S_,@function
        .size           _Z9backwardsiiiPfS_S_S_,(.L_x_126 - _Z9backwardsiiiPfS_S_S_)
        .other          _Z9backwardsiiiPfS_S_S_,@"STO_CUDA_ENTRY STV_DEFAULT"
_Z9backwardsiiiPfS_S_S_:
.text._Z9backwardsiiiPfS_S_S_:
[----:B------:R-:W-:Y:S01]  /*0000*/  LDC R1, c[0x0][0x37c] ;  /* 0x0000df00ff017b82 */ /* 0x000fe20000000800 */
[----:B------:R-:W0:Y:S07]  /*0010*/  S2R R3, SR_TID.X ;  /* 0x0000000000037919 */ /* 0x000e2e0000002100 */
[----:B------:R-:W0:Y:S01]  /*0020*/  S2UR UR4, SR_CTAID.X ;  /* 0x00000000000479c3 */ /* 0x000e220000002500 */
[----:B------:R-:W1:Y:S01]  /*0030*/  LDCU UR6, c[0x0][0x380] ;  /* 0x00007000ff0677ac */ /* 0x000e620008000800 */
[----:B------:R-:W2:Y:S06]  /*0040*/  S2R R5, SR_TID.Y ;  /* 0x0000000000057919 */ /* 0x000eac0000002200 */
[----:B------:R-:W0:Y:S08]  /*0050*/  LDC R0, c[0x0][0x360] ;  /* 0x0000d800ff007b82 */ /* 0x000e300000000800 */
[----:B------:R-:W2:Y:S08]  /*0060*/  S2UR UR5, SR_CTAID.Y ;  /* 0x00000000000579c3 */ /* 0x000eb00000002600 */
[----:B------:R-:W2:Y:S08]  /*0070*/  LDC R16, c[0x0][0x364] ;  /* 0x0000d900ff107b82 */ /* 0x000eb00000000800 */
[----:B------:R-:W3:Y:S01]  /*0080*/  LDC R17, c[0x0][0x388] ;  /* 0x0000e200ff117b82 */ /* 0x000ee20000000800 */
[----:B0-----:R-:W-:-:S02]  /*0090*/  IMAD R0, R0, UR4, R3 ;  /* 0x0000000400007c24 */ /* 0x001fc4000f8e0203 */
[----:B--2---:R-:W-:-:S03]  /*00a0*/  IMAD R16, R16, UR5, R5 ;  /* 0x0000000510107c24 */ /* 0x004fc6000f8e0205 */
[----:B---3--:R-:W-:-:S04]  /*00b0*/  ISETP.GE.AND P0, PT, R0, R17, PT ;  /* 0x000000110000720c */ /* 0x008fc80003f06270 */
[----:B-1----:R-:W-:-:S13]  /*00c0*/  ISETP.GE.OR P0, PT, R16, UR6, P0 ;  /* 0x0000000610007c0c */ /* 0x002fda0008706670 */
[----:B------:R-:W-:Y:S05]  /*00d0*/  @P0 EXIT ;  /* 0x000000000000094d */ /* 0x000fea0003800000 */
[----:B------:R-:W0:Y:S01]  /*00e0*/  LDC R19, c[0x0][0x384] ;  /* 0x0000e100ff137b82 */ /* 0x000e220000000800 */
[----:B------:R-:W1:Y:S01]  /*00f0*/  LDCU.64 UR4, c[0x0][0x358] ;  /* 0x00006b00ff0477ac */ /* 0x000e620008000a00 */
[----:B------:R-:W-:Y:S01]  /*0100*/  HFMA2 R25, -RZ, RZ, 0, 0 ;  /* 0x00000000ff197431 */ /* 0x000fe200000001ff */
[----:B0-----:R-:W-:-:S13]  /*0110*/  ISETP.GE.AND P0, PT, R19, 0x1, PT ;  /* 0x000000011300780c */ /* 0x001fda0003f06270 */
[----:B-1----:R-:W-:Y:S05]  /*0120*/  @!P0 BRA `(.L_x_23) ;  /* 0x0000000400e08947 */ /* 0x002fea0003800000 */
[C---:B------:R-:W-:Y:S01]  /*0130*/  ISETP.GE.U32.AND P1, PT, R19.reuse, 0x8, PT ;  /* 0x000000081300780c */ /* 0x040fe20003f26070 */
[----:B------:R-:W-:Y:S01]  /*0140*/  IMAD R20, R16, R19, RZ ;  /* 0x0000001310147224 */ /* 0x000fe200078e02ff */
[----:B------:R-:W-:Y:S02]  /*0150*/  LOP3.LUT R27, R19, 0x7, RZ, 0xc0, !PT ;  /* 0x00000007131b7812 */ /* 0x000fe400078ec0ff */
[----:B------:R-:W-:Y:S02]  /*0160*/  MOV R25, RZ ;  /* 0x000000ff00197202 */ /* 0x000fe40000000f00 */
[----:B------:R-:W-:Y:S02]  /*0170*/  ISETP.NE.AND P0, PT, R27, RZ, PT ;  /* 0x000000ff1b00720c */ /* 0x000fe40003f05270 */
[----:B------:R-:W-:-:S05]  /*0180*/  MOV R21, RZ ;  /* 0x000000ff00157202 */ /* 0x000fca0000000f00 */
[----:B------:R-:W-:Y:S06]  /*0190*/  @!P1 BRA `(.L_x_24) ;  /* 0x0000000000c49947 */ /* 0x000fec0003800000 */
[----:B------:R-:W0:Y:S01]  /*01a0*/  LDC.64 R2, c[0x0][0x3a0] ;  /* 0x0000e800ff027b82 */ /* 0x000e220000000a00 */
[----:B------:R-:W-:Y:S02]  /*01b0*/  LOP3.LUT R21, R19, 0x7ffffff8, RZ, 0xc0, !PT ;  /* 0x7ffffff813157812 */ /* 0x000fe400078ec0ff */
[----:B------:R-:W-:Y:S02]  /*01c0*/  MOV R25, RZ ;  /* 0x000000ff00197202 */ /* 0x000fe40000000f00 */
[----:B------:R-:W-:Y:S02]  /*01d0*/  MOV R18, R0 ;  /* 0x0000000000127202 */ /* 0x000fe40000000f00 */
[----:B------:R-:W-:Y:S01]  /*01e0*/  IADD3 R22, PT, PT, -R21, RZ, RZ ;  /* 0x000000ff15167210 */ /* 0x000fe20007ffe1ff */
[----:B0-----:R-:W-:-:S03]  /*01f0*/  IMAD.WIDE.U32 R2, R20, 0x4, R2 ;  /* 0x0000000414027825 */ /* 0x001fc600078e0002 */
[----:B------:R-:W-:-:S04]  /*0200*/  IADD3 R5, P1, PT, R2, 0x10, RZ ;  /* 0x0000001002057810 */ /* 0x000fc80007f3e0ff */
[----:B------:R-:W-:-:S09]  /*0210*/  IADD3.X R6, PT, PT, RZ, R3, RZ, P1, !PT ;  /* 0x00000003ff067210 */ /* 0x000fd20000ffe4ff */
.L_x_25:
[----:B------:R-:W0:Y:S01]  /*0220*/  LDC.64 R14, c[0x0][0x390] ;  /* 0x0000e400ff0e7b82 */ /* 0x000e220000000a00 */
[----:B------:R-:W-:Y:S02]  /*0230*/  MOV R2, R5 ;  /* 0x0000000500027202 */ /* 0x000fe40000000f00 */
[----:B------:R-:W-:-:S05]  /*0240*/  MOV R3, R6 ;  /* 0x0000000600037202 */ /* 0x000fca0000000f00 */
[----:B------:R-:W2:Y:S04]  /*0250*/  LDG.E R24, desc[UR4][R2.64+-0x10] ;  /* 0xfffff00402187981 */ /* 0x000ea8000c1e1900 */
[----:B------:R-:W3:Y:S04]  /*0260*/  LDG.E R23, desc[UR4][R2.64+-0xc] ;  /* 0xfffff40402177981 */ /* 0x000ee8000c1e1900 */
[----:B------:R-:W4:Y:S04]  /*0270*/  LDG.E R28, desc[UR4][R2.64+-0x8] ;  /* 0xfffff804021c7981 */ /* 0x000f28000c1e1900 */
[----:B------:R-:W5:Y:S01]  /*0280*/  LDG.E R29, desc[UR4][R2.64+-0x4] ;  /* 0xfffffc04021d7981 */ /* 0x000f62000c1e1900 */
[----:B0-----:R-:W-:-:S05]  /*0290*/  IMAD.WIDE R14, R18, 0x4, R14 ;  /* 0x00000004120e7825 */ /* 0x001fca00078e020e */
[----:B------:R0:W2:Y:S01]  /*02a0*/  LDG.E R26, desc[UR4][R14.64] ;  /* 0x000000040e1a7981 */ /* 0x0000a2000c1e1900 */
[----:B------:R-:W-:-:S04]  /*02b0*/  IMAD.WIDE R12, R17, 0x4, R14 ;  /* 0x00000004110c7825 */ /* 0x000fc800078e020e */
[C---:B------:R-:W-:Y:S02]  /*02c0*/  IMAD.WIDE R4, R17.reuse, 0x4, R12 ;  /* 0x0000000411047825 */ /* 0x040fe400078e020c */
[----:B------:R-:W3:Y:S02]  /*02d0*/  LDG.E R12, desc[UR4][R12.64] ;  /* 0x000000040c0c7981 */ /* 0x000ee4000c1e1900 */
[C---:B------:R-:W-:Y:S02]  /*02e0*/  IMAD.WIDE R6, R17.reuse, 0x4, R4 ;  /* 0x0000000411067825 */ /* 0x040fe400078e0204 */
[----:B------:R-:W4:Y:S02]  /*02f0*/  LDG.E R5, desc[UR4][R4.64] ;  /* 0x0000000404057981 */ /* 0x000f24000c1e1900 */
[C---:B------:R-:W-:Y:S02]  /*0300*/  IMAD.WIDE R8, R17.reuse, 0x4, R6 ;  /* 0x0000000411087825 */ /* 0x040fe400078e0206 */
[----:B------:R2:W5:Y:S02]  /*0310*/  LDG.E R6, desc[UR4][R6.64] ;  /* 0x0000000406067981 */ /* 0x000564000c1e1900 */
[----:B------:R-:W-:-:S02]  /*0320*/  IMAD.WIDE R10, R17, 0x4, R8 ;  /* 0x00000004110a7825 */ /* 0x000fc400078e0208 */
[----:B------:R-:W5:Y:S04]  /*0330*/  LDG.E R4, desc[UR4][R2.64+0x4] ;  /* 0x0000040402047981 */ /* 0x000f68000c1e1900 */
[----:B------:R-:W5:Y:S01]  /*0340*/  LDG.E R8, desc[UR4][R8.64] ;  /* 0x0000000408087981 */ /* 0x000f62000c1e1900 */
[----:B0-----:R-:W-:-:S03]  /*0350*/  IMAD.WIDE R14, R17, 0x4, R10 ;  /* 0x00000004110e7825 */ /* 0x001fc600078e020a */
[----:B------:R-:W5:Y:S04]  /*0360*/  LDG.E R10, desc[UR4][R10.64] ;  /* 0x000000040a0a7981 */ /* 0x000f68000c1e1900 */
[----:B------:R-:W5:Y:S04]  /*0370*/  LDG.E R13, desc[UR4][R14.64] ;  /* 0x000000040e0d7981 */ /* 0x000f68000c1e1900 */
[----:B------:R-:W5:Y:S01]  /*0380*/  LDG.E R9, desc[UR4][R2.64+0xc] ;  /* 0x00000c0402097981 */ /* 0x000f62000c1e1900 */
[----:B--2---:R-:W-:-:S03]  /*0390*/  FFMA R7, R26, R24, R25 ;  /* 0x000000181a077223 */ /* 0x004fc60000000019 */
[----:B------:R-:W2:Y:S01]  /*03a0*/  LDG.E R26, desc[UR4][R2.64] ;  /* 0x00000004021a7981 */ /* 0x000ea2000c1e1900 */
[----:B------:R-:W-:-:S03]  /*03b0*/  IMAD.WIDE R24, R17, 0x4, R14 ;  /* 0x0000000411187825 */ /* 0x000fc600078e020e */
[----:B------:R-:W2:Y:S04]  /*03c0*/  LDG.E R14, desc[UR4][R2.64+0x8] ;  /* 0x00000804020e7981 */ /* 0x000ea8000c1e1900 */
[----:B------:R-:W2:Y:S01]  /*03d0*/  LDG.E R25, desc[UR4][R24.64] ;  /* 0x0000000418197981 */ /* 0x000ea2000c1e1900 */
[----:B---3--:R-:W-:Y:S01]  /*03e0*/  FFMA R12, R12, R23, R7 ;  /* 0x000000170c0c7223 */ /* 0x008fe20000000007 */
[----:B------:R-:W-:-:S03]  /*03f0*/  IADD3 R22, PT, PT, R22, 0x8, RZ ;  /* 0x0000000816167810 */ /* 0x000fc60007ffe0ff */
[----:B----4-:R-:W-:Y:S01]  /*0400*/  FFMA R5, R5, R28, R12 ;  /* 0x0000001c05057223 */ /* 0x010fe2000000000c */
[----:B------:R-:W-:-:S03]  /*0410*/  ISETP.NE.AND P1, PT, R22, RZ, PT ;  /* 0x000000ff1600720c */ /* 0x000fc60003f25270 */
[----:B-----5:R-:W-:Y:S01]  /*0420*/  FFMA R5, R6, R29, R5 ;  /* 0x0000001d06057223 */ /* 0x020fe20000000005 */
[----:B------:R-:W-:-:S03]  /*0430*/  LEA R18, R17, R18, 0x3 ;  /* 0x0000001211127211 */ /* 0x000fc600078e18ff */
[----:B--2---:R-:W-:-:S04]  /*0440*/  FFMA R5, R8, R26, R5 ;  /* 0x0000001a08057223 */ /* 0x004fc80000000005 */
[----:B------:R-:W-:Y:S01]  /*0450*/  FFMA R4, R10, R4, R5 ;  /* 0x000000040a047223 */ /* 0x000fe20000000005 */
[----:B------:R-:W-:-:S03]  /*0460*/  IADD3 R5, P2, PT, R2, 0x20, RZ ;  /* 0x0000002002057810 */ /* 0x000fc60007f5e0ff */
[----:B------:R-:W-:Y:S01]  /*0470*/  FFMA R4, R13, R14, R4 ;  /* 0x0000000e0d047223 */ /* 0x000fe20000000004 */
[----:B------:R-:W-:-:S03]  /*0480*/  IADD3.X R6, PT, PT, RZ, R3, RZ, P2, !PT ;  /* 0x00000003ff067210 */ /* 0x000fc600017fe4ff */
[----:B------:R-:W-:Y:S01]  /*0490*/  FFMA R25, R25, R9, R4 ;  /* 0x0000000919197223 */ /* 0x000fe20000000004 */
[----:B------:R-:W-:Y:S06]  /*04a0*/  @P1 BRA `(.L_x_25) ;  /* 0xfffffffc005c1947 */ /* 0x000fec000383ffff */
.L_x_24:
[----:B------:R-:W-:Y:S05]  /*04b0*/  @!P0 BRA `(.L_x_23) ;  /* 0x0000000000fc8947 */ /* 0x000fea0003800000 */
[----:B------:R-:W-:Y:S02]  /*04c0*/  ISETP.GE.U32.AND P1, PT, R27, 0x4, PT ;  /* 0x000000041b00780c */ /* 0x000fe40003f26070 */
[----:B------:R-:W-:-:S04]  /*04d0*/  LOP3.LUT R14, R19, 0x3, RZ, 0xc0, !PT ;  /* 0x00000003130e7812 */ /* 0x000fc800078ec0ff */
[----:B------:R-:W-:-:S07]  /*04e0*/  ISETP.NE.AND P0, PT, R14, RZ, PT ;  /* 0x000000ff0e00720c */ /* 0x000fce0003f05270 */
[----:B------:R-:W-:Y:S06]  /*04f0*/  @!P1 BRA `(.L_x_26) ;  /* 0x00000000006c9947 */ /* 0x000fec0003800000 */
[----:B------:R-:W0:Y:S01]  /*0500*/  LDC.64 R4, c[0x0][0x390] ;  /* 0x0000e400ff047b82 */ /* 0x000e220000000a00 */
[----:B------:R-:W1:Y:S01]  /*0510*/  LDCU.64 UR6, c[0x0][0x3a0] ;  /* 0x00007400ff0677ac */ /* 0x000e620008000a00 */
[----:B------:R-:W-:Y:S01]  /*0520*/  IMAD R3, R21, R17, R0 ;  /* 0x0000001115037224 */ /* 0x000fe200078e0200 */
[----:B------:R-:W-:-:S05]  /*0530*/  IADD3 R7, PT, PT, R20, R21, RZ ;  /* 0x0000001514077210 */ /* 0x000fca0007ffe0ff */
[----:B------:R-:W2:Y:S01]  /*0540*/  LDC.64 R12, c[0x0][0x3a0] ;  /* 0x0000e800ff0c7b82 */ /* 0x000ea20000000a00 */
[----:B0-----:R-:W-:Y:S01]  /*0550*/  IMAD.WIDE R4, R3, 0x4, R4 ;  /* 0x0000000403047825 */ /* 0x001fe200078e0204 */
[----:B------:R-:W-:-:S04]  /*0560*/  IADD3 R3, P1, PT, R20, R21, RZ ;  /* 0x0000001514037210 */ /* 0x000fc80007f3e0ff */
[----:B------:R-:W-:Y:S02]  /*0570*/  IADD3.X R8, PT, PT, RZ, RZ, RZ, P1, !PT ;  /* 0x000000ffff087210 */ /* 0x000fe40000ffe4ff */
[----:B-1----:R-:W-:Y:S01]  /*0580*/  LEA R2, P1, R3, UR6, 0x2 ;  /* 0x0000000603027c11 */ /* 0x002fe2000f8210ff */
[----:B--2---:R-:W-:-:S03]  /*0590*/  IMAD.WIDE.U32 R12, R7, 0x4, R12 ;  /* 0x00000004070c7825 */ /* 0x004fc600078e000c */
[----:B------:R-:W-:Y:S01]  /*05a0*/  LEA.HI.X R3, R3, UR7, R8, 0x2, P1 ;  /* 0x0000000703037c11 */ /* 0x000fe200088f1408 */
[C---:B------:R-:W-:Y:S02]  /*05b0*/  IMAD.WIDE R6, R17.reuse, 0x4, R4 ;  /* 0x0000000411067825 */ /* 0x040fe400078e0204 */
[----:B------:R-:W2:Y:S04]  /*05c0*/  LDG.E R12, desc[UR4][R12.64] ;  /* 0x000000040c0c7981 */ /* 0x000ea8000c1e1900 */
[----:B------:R-:W2:Y:S01]  /*05d0*/  LDG.E R4, desc[UR4][R4.64] ;  /* 0x0000000404047981 */ /* 0x000ea2000c1e1900 */
[----:B------:R-:W-:-:S03]  /*05e0*/  IMAD.WIDE R8, R17, 0x4, R6 ;  /* 0x0000000411087825 */ /* 0x000fc600078e0206 */
[----:B------:R-:W3:Y:S04]  /*05f0*/  LDG.E R6, desc[UR4][R6.64] ;  /* 0x0000000406067981 */ /* 0x000ee8000c1e1900 */
[----:B------:R-:W3:Y:S01]  /*0600*/  LDG.E R15, desc[UR4][R2.64+0x4] ;  /* 0x00000404020f7981 */ /* 0x000ee2000c1e1900 */
[----:B------:R-:W-:-:S03]  /*0610*/  IMAD.WIDE R10, R17, 0x4, R8 ;  /* 0x00000004110a7825 */ /* 0x000fc600078e0208 */
[----:B------:R-:W4:Y:S04]  /*0620*/  LDG.E R18, desc[UR4][R8.64] ;  /* 0x0000000408127981 */ /* 0x000f28000c1e1900 */
[----:B------:R-:W4:Y:S04]  /*0630*/  LDG.E R22, desc[UR4][R2.64+0x8] ;  /* 0x0000080402167981 */ /* 0x000f28000c1e1900 */
[----:B------:R-:W5:Y:S04]  /*0640*/  LDG.E R23, desc[UR4][R2.64+0xc] ;  /* 0x00000c0402177981 */ /* 0x000f68000c1e1900 */
[----:B------:R-:W5:Y:S01]  /*0650*/  LDG.E R10, desc[UR4][R10.64] ;  /* 0x000000040a0a7981 */ /* 0x000f62000c1e1900 */
[----:B------:R-:W-:Y:S01]  /*0660*/  IADD3 R21, PT, PT, R21, 0x4, RZ ;  /* 0x0000000415157810 */ /* 0x000fe20007ffe0ff */
[----:B--2---:R-:W-:-:S04]  /*0670*/  FFMA R25, R4, R12, R25 ;  /* 0x0000000c04197223 */ /* 0x004fc80000000019 */
[----:B---3--:R-:W-:-:S04]  /*0680*/  FFMA R15, R6, R15, R25 ;  /* 0x0000000f060f7223 */ /* 0x008fc80000000019 */
[----:B----4-:R-:W-:-:S04]  /*0690*/  FFMA R15, R18, R22, R15 ;  /* 0x00000016120f7223 */ /* 0x010fc8000000000f */
[----:B-----5:R-:W-:-:S07]  /*06a0*/  FFMA R25, R10, R23, R15 ;  /* 0x000000170a197223 */ /* 0x020fce000000000f */
.L_x_26:
[----:B------:R-:W-:Y:S05]  /*06b0*/  @!P0 BRA `(.L_x_23) ;  /* 0x00000000007c8947 */ /* 0x000fea0003800000 */
[----:B------:R-:W-:Y:S02]  /*06c0*/  ISETP.NE.AND P1, PT, R14, 0x1, PT ;  /* 0x000000010e00780c */ /* 0x000fe40003f25270 */
[----:B------:R-:W-:-:S04]  /*06d0*/  LOP3.LUT R19, R19, 0x1, RZ, 0xc0, !PT ;  /* 0x0000000113137812 */ /* 0x000fc800078ec0ff */
[----:B------:R-:W-:-:S07]  /*06e0*/  ISETP.NE.U32.AND P0, PT, R19, 0x1, PT ;  /* 0x000000011300780c */ /* 0x000fce0003f05070 */
[----:B------:R-:W0:Y:S01]  /*06f0*/  @P1 LDC.64 R10, c[0x0][0x3a0] ;  /* 0x0000e800ff0a1b82 */ /* 0x000e220000000a00 */
[CC--:B------:R-:W-:Y:S02]  /*0700*/  @P1 IADD3 R13, PT, PT, R20.reuse, R21.reuse, RZ ;  /* 0x00000015140d1210 */ /* 0x0c0fe40007ffe0ff */
[----:B------:R-:W-:-:S04]  /*0710*/  @P1 IADD3 R12, P2, PT, R20, R21, RZ ;  /* 0x00000015140c1210 */ /* 0x000fc80007f5e0ff */
[----:B------:R-:W-:Y:S01]  /*0720*/  @P1 IADD3.X R14, PT, PT, RZ, RZ, RZ, P2, !PT ;  /* 0x000000ffff0e1210 */ /* 0x000fe200017fe4ff */
[----:B------:R-:W1:Y:S08]  /*0730*/  @P1 LDC.64 R8, c[0x0][0x390] ;  /* 0x0000e400ff081b82 */ /* 0x000e700000000a00 */
[----:B------:R-:W2:Y:S08]  /*0740*/  @P1 LDC.64 R6, c[0x0][0x3a0] ;  /* 0x0000e800ff061b82 */ /* 0x000eb00000000a00 */
[----:B------:R-:W3:Y:S01]  /*0750*/  @!P0 LDC.64 R4, c[0x0][0x390] ;  /* 0x0000e400ff048b82 */ /* 0x000ee20000000a00 */
[----:B0-----:R-:W-:-:S04]  /*0760*/  @P1 IMAD.WIDE.U32 R10, R13, 0x4, R10 ;  /* 0x000000040d0a1825 */ /* 0x001fc800078e000a */
[C---:B------:R-:W-:Y:S01]  /*0770*/  @P1 IMAD R13, R21.reuse, R17, R0 ;  /* 0x00000011150d1224 */ /* 0x040fe200078e0200 */
[----:B------:R-:W-:Y:S01]  /*0780*/  @P1 IADD3 R21, PT, PT, R21, 0x2, RZ ;  /* 0x0000000215151810 */ /* 0x000fe20007ffe0ff */
[----:B------:R-:W4:Y:S01]  /*0790*/  @P1 LDG.E R10, desc[UR4][R10.64] ;  /* 0x000000040a0a1981 */ /* 0x000f22000c1e1900 */
[----:B------:R-:W0:Y:S01]  /*07a0*/  @!P0 LDC.64 R2, c[0x0][0x3a0] ;  /* 0x0000e800ff028b82 */ /* 0x000e220000000a00 */
[----:B-1----:R-:W-:Y:S01]  /*07b0*/  @P1 IMAD.WIDE R8, R13, 0x4, R8 ;  /* 0x000000040d081825 */ /* 0x002fe200078e0208 */
[----:B------:R-:W-:Y:S02]  /*07c0*/  @!P0 IADD3 R15, PT, PT, R20, R21, RZ ;  /* 0x00000015140f8210 */ /* 0x000fe40007ffe0ff */
[----:B--2---:R-:W-:Y:S01]  /*07d0*/  @P1 LEA R6, P2, R12, R6, 0x2 ;  /* 0x000000060c061211 */ /* 0x004fe200078410ff */
[----:B------:R-:W-:-:S03]  /*07e0*/  @!P0 IMAD R21, R21, R17, R0 ;  /* 0x0000001115158224 */ /* 0x000fc600078e0200 */
[----:B------:R-:W-:Y:S01]  /*07f0*/  @P1 LEA.HI.X R7, R12, R7, R14, 0x2, P2 ;  /* 0x000000070c071211 */ /* 0x000fe200010f140e */
[----:B------:R-:W-:Y:S01]  /*0800*/  @P1 IMAD.WIDE R12, R17, 0x4, R8 ;  /* 0x00000004110c1825 */ /* 0x000fe200078e0208 */
[----:B------:R-:W4:Y:S03]  /*0810*/  @P1 LDG.E R14, desc[UR4][R8.64] ;  /* 0x00000004080e1981 */ /* 0x000f26000c1e1900 */
[----:B---3--:R-:W-:Y:S01]  /*0820*/  @!P0 IMAD.WIDE R4, R21, 0x4, R4 ;  /* 0x0000000415048825 */ /* 0x008fe200078e0204 */
[----:B------:R-:W2:Y:S04]  /*0830*/  @P1 LDG.E R6, desc[UR4][R6.64+0x4] ;  /* 0x0000040406061981 */ /* 0x000ea8000c1e1900 */
[----:B------:R-:W2:Y:S01]  /*0840*/  @P1 LDG.E R13, desc[UR4][R12.64] ;  /* 0x000000040c0d1981 */ /* 0x000ea2000c1e1900 */
[----:B0-----:R-:W-:-:S03]  /*0850*/  @!P0 IMAD.WIDE.U32 R2, R15, 0x4, R2 ;  /* 0x000000040f028825 */ /* 0x001fc600078e0002 */
[----:B------:R-:W3:Y:S04]  /*0860*/  @!P0 LDG.E R4, desc[UR4][R4.64] ;  /* 0x0000000404048981 */ /* 0x000ee8000c1e1900 */
[----:B------:R-:W3:Y:S01]  /*0870*/  @!P0 LDG.E R2, desc[UR4][R2.64] ;  /* 0x0000000402028981 */ /* 0x000ee2000c1e1900 */
[----:B----4-:R-:W-:-:S04]  /*0880*/  @P1 FFMA R10, R14, R10, R25 ;  /* 0x0000000a0e0a1223 */ /* 0x010fc80000000019 */
[----:B--2---:R-:W-:-:S04]  /*0890*/  @P1 FFMA R25, R13, R6, R10 ;  /* 0x000000060d191223 */ /* 0x004fc8000000000a */
[----:B---3--:R-:W-:-:S07]  /*08a0*/  @!P0 FFMA R25, R4, R2, R25 ;  /* 0x0000000204198223 */ /* 0x008fce0000000019 */
.L_x_23:
[----:B------:R-:W0:Y:S01]  /*08b0*/  LDC.64 R2, c[0x0][0x3a8] ;  /* 0x0000ea00ff027b82 */ /* 0x000e220000000a00 */
[----:B------:R-:W-:-:S04]  /*08c0*/  IMAD R17, R16, R17, R0 ;  /* 0x0000001110117224 */ /* 0x000fc800078e0200 */
[----:B0-----:R-:W-:-:S05]  /*08d0*/  IMAD.WIDE R2, R17, 0x4, R2 ;  /* 0x0000000411027825 */ /* 0x001fca00078e0202 */
[----:B------:R-:W-:Y:S01]  /*08e0*/  STG.E desc[UR4][R2.64], R25 ;  /* 0x0000001902007986 */ /* 0x000fe2000c101904 */
[----:B------:R-:W-:Y:S05]  /*08f0*/  EXIT ;  /* 0x000000000000794d */ /* 0x000fea0003800000 */
.L_x_27:
        /* <DEDUP_REMOVED lines=16> */
.L_x_126:


//--------------------- .text._Z23cross_entropy_backwardsiiPfS_S_ --------------------------
	.section	.text._Z23cross_entropy_backwardsiiPfS_S_,"ax",@progbits
	.align	128
        .global         _Z23cross_entropy_backwardsiiPfS_S_
        .type           _Z23cross_entropy_backwardsiiPfS_S_,@function
        .size           _Z23cross_entropy_backwardsiiPfS_S_,(.L_x_120 - _Z23cross_entropy_backwardsiiPfS_S_)
        .other          _Z23cross_entropy_backwardsiiPfS_S_,@"STO_CUDA_ENTRY STV_DEFAULT"
_Z23cross_entropy_backwardsiiPfS_S_:
.text._Z23cross_entropy_backwardsiiPfS_S_:
        /* <DEDUP_REMOVED lines=19> */
[----:B--2---:R-:W-:-:S05]  /*0130*/  IMAD.WIDE R4, R2, 0x4, R4 ;  /* 0x0000000402047825 */ /* 0x004fca00078e0204 */
[----:B------:R-:W3:Y:S01]  /*0140*/  LDG.E R0, desc[UR4][R4.64] ;  /* 0x0000000404007981 */ /* 0x000ee2000c1e1900 */
[----:B------:R-:W-:-:S04]  /*0150*/  I2FP.F32.U32 R3, UR7 ;  /* 0x0000000700037c45 */ /* 0x000fc80008201000 */
[----:B------:R-:W0:Y:S01]  /*0160*/  MUFU.RCP R8, R3 ;  /* 0x0000000300087308 */ /* 0x000e220000001000 */
[----:B------:R-:W-:Y:S01]  /*0170*/  BSSY.RECONVERGENT B0, `(.L_x_28) ;  /* 0x000000c000007945 */ /* 0x000fe20003800200 */
[----:B0-----:R-:W-:-:S04]  /*0180*/  FFMA R9, -R3, R8, 1 ;  /* 0x3f80000003097423 */ /* 0x001fc80000000108 */
[----:B------:R-:W-:Y:S01]  /*0190*/  FFMA R9, R8, R9, R8 ;  /* 0x0000000908097223 */ /* 0x000fe20000000008 */
[----:B---3--:R-:W-:-:S04]  /*01a0*/  FADD R0, R0, -R7 ;  /* 0x8000000700007221 */ /* 0x008fc80000000000 */
[----:B------:R-:W0:Y:S01]  /*01b0*/  FCHK P0, R0, R3 ;  /* 0x0000000300007302 */ /* 0x000e220000000000 */
[----:B------:R-:W-:-:S04]  /*01c0*/  FFMA R8, R0, R9, RZ ;  /* 0x0000000900087223 */ /* 0x000fc800000000ff */
[----:B------:R-:W-:-:S04]  /*01d0*/  FFMA R10, -R3, R8, R0 ;  /* 0x00000008030a7223 */ /* 0x000fc80000000100 */
[----:B------:R-:W-:Y:S01]  /*01e0*/  FFMA R9, R9, R10, R8 ;  /* 0x0000000a09097223 */ /* 0x000fe20000000008 */
[----:B0-----:R-:W-:Y:S06]  /*01f0*/  @!P0 BRA `(.L_x_29) ;  /* 0x00000000000c8947 */ /* 0x001fec0003800000 */
[----:B------:R-:W-:-:S07]  /*0200*/  MOV R4, 0x220 ;  /* 0x0000022000047802 */ /* 0x000fce0000000f00 */
[----:B------:R-:W-:Y:S05]  /*0210*/  CALL.REL.NOINC `($__internal_1_$__cuda_sm3x_div_rn_noftz_f32_slowpath) ;  /* 0x0000000000187944 */ /* 0x000fea0003c00000 */
[----:B------:R-:W-:-:S07]  /*0220*/  IMAD.MOV.U32 R9, RZ, RZ, R0 ;  /* 0x000000ffff097224 */ /* 0x000fce00078e0000 */
.L_x_29:
[----:B------:R-:W-:Y:S05]  /*0230*/  BSYNC.RECONVERGENT B0 ;  /* 0x0000000000007941 */ /* 0x000fea0003800200 */
.L_x_28:
[----:B------:R-:W0:Y:S02]  /*0240*/  LDC.64 R4, c[0x0][0x398] ;  /* 0x0000e600ff047b82 */ /* 0x000e240000000a00 */
[----:B0-----:R-:W-:-:S05]  /*0250*/  IMAD.WIDE R2, R2, 0x4, R4 ;  /* 0x0000000402027825 */ /* 0x001fca00078e0204 */
[----:B------:R-:W-:Y:S01]  /*0260*/  STG.E desc[UR4][R2.64], R9 ;  /* 0x0000000902007986 */ /* 0x000fe2000c101904 */
[----:B------:R-:W-:Y:S05]  /*0270*/  EXIT ;  /* 0x000000000000794d */ /* 0x000fea0003800000 */
        .weak           $__internal_1_$__cuda_sm3x_div_rn_noftz_f32_slowpath
        .type           $__internal_1_$__cuda_sm3x_div_rn_noftz_f32_slowpath,@function
        .size           $__internal_1_$__cuda_sm3x_div_rn_noftz_f32_slowpath,(.L_x_120 - $__internal_1_$__cuda_sm3x_div_rn_noftz_f32_slowpath)
$__internal_1_$__cuda_sm3x_div_rn_noftz_f32_slowpath:
[--C-:B------:R-:W-:Y:S01]  /*0280*/  SHF.R.U32.HI R6, RZ, 0x17, R3.reuse ;  /* 0x00000017ff067819 */ /* 0x100fe20000011603 */
[----:B------:R-:W-:Y:S01]  /*0290*/  BSSY.RECONVERGENT B1, `(.L_x_30) ;  /* 0x0000064000017945 */ /* 0x000fe20003800200 */
[--C-:B------:R-:W-:Y:S01]  /*02a0*/  SHF.R.U32.HI R5, RZ, 0x17, R0.reuse ;  /* 0x00000017ff057819 */ /* 0x100fe20000011600 */
[----:B------:R-:W-:Y:S01]  /*02b0*/  IMAD.MOV.U32 R7, RZ, RZ, R0 ;  /* 0x000000ffff077224 */ /* 0x000fe200078e0000 */
[----:B------:R-:W-:Y:S01]  /*02c0*/  LOP3.LUT R6, R6, 0xff, RZ, 0xc0, !PT ;  /* 0x000000ff06067812 */ /* 0x000fe200078ec0ff */
[----:B------:R-:W-:Y:S01]  /*02d0*/  IMAD.MOV.U32 R8, RZ, RZ, R3 ;  /* 0x000000ffff087224 */ /* 0x000fe200078e0003 */
[----:B------:R-:W-:-:S03]  /*02e0*/  LOP3.LUT R5, R5, 0xff, RZ, 0xc0, !PT ;  /* 0x000000ff05057812 */ /* 0x000fc600078ec0ff */
[----:B------:R-:W-:Y:S02]  /*02f0*/  VIADD R11, R6, 0xffffffff ;  /* 0xffffffff060b7836 */ /* 0x000fe40000000000 */
[----:B------:R-:W-:-:S03]  /*0300*/  VIADD R10, R5, 0xffffffff ;  /* 0xffffffff050a7836 */ /* 0x000fc60000000000 */
[----:B------:R-:W-:-:S04]  /*0310*/  ISETP.GT.U32.AND P0, PT, R11, 0xfd, PT ;  /* 0x000000fd0b00780c */ /* 0x000fc80003f04070 */
[----:B------:R-:W-:-:S13]  /*0320*/  ISETP.GT.U32.OR P0, PT, R10, 0xfd, P0 ;  /* 0x000000fd0a00780c */ /* 0x000fda0000704470 */
[----:B------:R-:W-:Y:S01]  /*0330*/  @!P0 IMAD.MOV.U32 R9, RZ, RZ, RZ ;  /* 0x000000ffff098224 */ /* 0x000fe200078e00ff */
        /* <DEDUP_REMOVED lines=19> */
[----:B------:R-:W-:Y:S02]  /*0470*/  @P0 IMAD.MOV.U32 R9, RZ, RZ, RZ ;  /* 0x000000ffff090224 */ /* 0x000fe400078e00ff */
[----:B------:R-:W-:Y:S01]  /*0480*/  @!P0 FFMA R7, R0, 1.84467440737095516160e+19, RZ ;  /* 0x5f80000000078823 */ /* 0x000fe200000000ff */
[----:B------:R-:W-:Y:S02]  /*0490*/  @!P0 IMAD.MOV.U32 R9, RZ, RZ, -0x40 ;  /* 0xffffffc0ff098424 */ /* 0x000fe400078e00ff */
[----:B------:R-:W-:Y:S02]  /*04a0*/  @!P1 FFMA R8, R3, 1.84467440737095516160e+19, RZ ;  /* 0x5f80000003089823 */ /* 0x000fe400000000ff */
[----:B------:R-:W-:-:S07]  /*04b0*/  @!P1 VIADD R9, R9, 0x40 ;  /* 0x0000004009099836 */ /* 0x000fce0000000000 */
.L_x_31:
[----:B------:R-:W-:Y:S01]  /*04c0*/  LEA R3, R6, 0xc0800000, 0x17 ;  /* 0xc080000006037811 */ /* 0x000fe200078eb8ff */
[----:B------:R-:W-:Y:S01]  /*04d0*/  VIADD R5, R5, 0xffffff81 ;  /* 0xffffff8105057836 */ /* 0x000fe20000000000 */
[----:B------:R-:W-:Y:S03]  /*04e0*/  BSSY.RECONVERGENT B2, `(.L_x_36) ;  /* 0x0000035000027945 */ /* 0x000fe60003800200 */
[----:B------:R-:W-:Y:S01]  /*04f0*/  IMAD.IADD R3, R8, 0x1, -R3 ;  /* 0x0000000108037824 */ /* 0x000fe200078e0a03 */
[C---:B------:R-:W-:Y:S01]  /*0500*/  IADD3 R6, PT, PT, R5.reuse, 0x7f, -R6 ;  /* 0x0000007f05067810 */ /* 0x040fe20007ffe806 */
[----:B------:R-:W-:Y:S02]  /*0510*/  IMAD R0, R5, -0x800000, R7 ;  /* 0xff80000005007824 */ /* 0x000fe400078e0207 */
[----:B------:R-:W0:Y:S01]  /*0520*/  MUFU.RCP R8, R3 ;  /* 0x0000000300087308 */ /* 0x000e220000001000 */
[----:B------:R-:W-:Y:S01]  /*0530*/  FADD.FTZ R11, -R3, -RZ ;  /* 0x800000ff030b7221 */ /* 0x000fe20000010100 */
[----:B------:R-:W-:-:S03]  /*0540*/  IMAD.IADD R6, R6, 0x1, R9 ;  /* 0x0000000106067824 */ /* 0x000fc600078e0209 */
[----:B0-----:R-:W-:-:S04]  /*0550*/  FFMA R13, R8, R11, 1 ;  /* 0x3f800000080d7423 */ /* 0x001fc8000000000b */
[----:B------:R-:W-:-:S04]  /*0560*/  FFMA R10, R8, R13, R8 ;  /* 0x0000000d080a7223 */ /* 0x000fc80000000008 */
[----:B------:R-:W-:-:S04]  /*0570*/  FFMA R7, R0, R10, RZ ;  /* 0x0000000a00077223 */ /* 0x000fc800000000ff */
[----:B------:R-:W-:-:S04]  /*0580*/  FFMA R8, R11, R7, R0 ;  /* 0x000000070b087223 */ /* 0x000fc80000000000 */
[----:B------:R-:W-:-:S04]  /*0590*/  FFMA R7, R10, R8, R7 ;  /* 0x000000080a077223 */ /* 0x000fc80000000007 */
[----:B------:R-:W-:-:S04]  /*05a0*/  FFMA R8, R11, R7, R0 ;  /* 0x000000070b087223 */ /* 0x000fc80000000000 */
[----:B------:R-:W-:-:S05]  /*05b0*/  FFMA R0, R10, R8, R7 ;  /* 0x000000080a007223 */ /* 0x000fca0000000007 */
[----:B------:R-:W-:-:S04]  /*05c0*/  SHF.R.U32.HI R3, RZ, 0x17, R0 ;  /* 0x00000017ff037819 */ /* 0x000fc80000011600 */
[----:B------:R-:W-:-:S05]  /*05d0*/  LOP3.LUT R3, R3, 0xff, RZ, 0xc0, !PT ;  /* 0x000000ff03037812 */ /* 0x000fca00078ec0ff */
[----:B------:R-:W-:-:S04]  /*05e0*/  IMAD.IADD R9, R3, 0x1, R6 ;  /* 0x0000000103097824 */ /* 0x000fc800078e0206 */
[----:B------:R-:W-:-:S05]  /*05f0*/  VIADD R3, R9, 0xffffffff ;  /* 0xffffffff09037836 */ /* 0x000fca0000000000 */
        /* <DEDUP_REMOVED lines=9> */
[CCC-:B------:R-:W-:Y:S01]  /*0690*/  FFMA.RZ R3, R10.reuse, R8.reuse, R7.reuse ;  /* 0x000000080a037223 */ /* 0x1c0fe2000000c007 */
[CCC-:B------:R-:W-:Y:S01]  /*06a0*/  FFMA.RM R6, R10.reuse, R8.reuse, R7.reuse ;  /* 0x000000080a067223 */ /* 0x1c0fe20000004007 */
[C---:B------:R-:W-:Y:S02]  /*06b0*/  ISETP.NE.AND P2, PT, R9.reuse, RZ, PT ;  /* 0x000000ff0900720c */ /* 0x040fe40003f45270 */
[----:B------:R-:W-:Y:S02]  /*06c0*/  ISETP.NE.AND P1, PT, R9, RZ, PT ;  /* 0x000000ff0900720c */ /* 0x000fe40003f25270 */
[----:B------:R-:W-:Y:S01]  /*06d0*/  LOP3.LUT R5, R3, 0x7fffff, RZ, 0xc0, !PT ;  /* 0x007fffff03057812 */ /* 0x000fe200078ec0ff */
[----:B------:R-:W-:Y:S01]  /*06e0*/  FFMA.RP R3, R10, R8, R7 ;  /* 0x000000080a037223 */ /* 0x000fe20000008007 */
[----:B------:R-:W-:Y:S02]  /*06f0*/  VIADD R8, R9, 0x20 ;  /* 0x0000002009087836 */ /* 0x000fe40000000000 */
[----:B------:R-:W-:Y:S01]  /*0700*/  LOP3.LUT R5, R5, 0x800000, RZ, 0xfc, !PT ;  /* 0x0080000005057812 */ /* 0x000fe200078efcff */
[----:B------:R-:W-:Y:S01]  /*0710*/  IMAD.MOV R7, RZ, RZ, -R9 ;  /* 0x000000ffff077224 */ /* 0x000fe200078e0a09 */
[----:B------:R-:W-:-:S02]  /*0720*/  FSETP.NEU.FTZ.AND P0, PT, R3, R6, PT ;  /* 0x000000060300720b */ /* 0x000fc40003f1d000 */
[----:B------:R-:W-:Y:S02]  /*0730*/  SHF.L.U32 R8, R5, R8, RZ ;  /* 0x0000000805087219 */ /* 0x000fe400000006ff */
[----:B------:R-:W-:Y:S02]  /*0740*/  SEL R6, R7, RZ, P2 ;  /* 0x000000ff07067207 */ /* 0x000fe40001000000 */
[----:B------:R-:W-:Y:S02]  /*0750*/  ISETP.NE.AND P1, PT, R8, RZ, P1 ;  /* 0x000000ff0800720c */ /* 0x000fe40000f25270 */
[----:B------:R-:W-:Y:S02]  /*0760*/  SHF.R.U32.HI R6, RZ, R6, R5 ;  /* 0x00000006ff067219 */ /* 0x000fe40000011605 */
[----:B------:R-:W-:Y:S02]  /*0770*/  PLOP3.LUT P0, PT, P0, P1, PT, 0xf8, 0x8f ;  /* 0x00000000008f781c */ /* 0x000fe40000703f70 */
[----:B------:R-:W-:-:S02]  /*0780*/  SHF.R.U32.HI R8, RZ, 0x1, R6 ;  /* 0x00000001ff087819 */ /* 0x000fc40000011606 */
[----:B------:R-:W-:-:S04]  /*0790*/  SEL R3, RZ, 0x1, !P0 ;  /* 0x00000001ff037807 */ /* 0x000fc80004000000 */
[----:B------:R-:W-:-:S04]  /*07a0*/  LOP3.LUT R3, R3, 0x1, R8, 0xf8, !PT ;  /* 0x0000000103037812 */ /* 0x000fc800078ef808 */
[----:B------:R-:W-:-:S05]  /*07b0*/  LOP3.LUT R3, R3, R6, RZ, 0xc0, !PT ;  /* 0x0000000603037212 */ /* 0x000fca00078ec0ff */
[----:B------:R-:W-:-:S05]  /*07c0*/  IMAD.IADD R3, R8, 0x1, R3 ;  /* 0x0000000108037824 */ /* 0x000fca00078e0203 */
[----:B------:R-:W-:Y:S01]  /*07d0*/  LOP3.LUT R0, R3, R0, RZ, 0xfc, !PT ;  /* 0x0000000003007212 */ /* 0x000fe200078efcff */
[----:B------:R-:W-:Y:S06]  /*07e0*/  BRA `(.L_x_39) ;  /* 0x0000000000107947 */ /* 0x000fec0003800000 */
.L_x_38:
[----:B------:R-:W-:-:S04]  /*07f0*/  LOP3.LUT R0, R0, 0x80000000, RZ, 0xc0, !PT ;  /* 0x8000000000007812 */ /* 0x000fc800078ec0ff */
[----:B------:R-:W-:Y:S01]  /*0800*/  LOP3.LUT R0, R0, 0x7f800000, RZ, 0xfc, !PT ;  /* 0x7f80000000007812 */ /* 0x000fe200078efcff */
[----:B------:R-:W-:Y:S06]  /*0810*/  BRA `(.L_x_39) ;  /* 0x0000000000047947 */ /* 0x000fec0003800000 */
.L_x_37:
[----:B------:R-:W-:-:S07]  /*0820*/  IMAD R0, R6, 0x800000, R0 ;  /* 0x0080000006007824 */ /* 0x000fce00078e0200 */
.L_x_39:
[----:B------:R-:W-:Y:S05]  /*0830*/  BSYNC.RECONVERGENT B2 ;  /* 0x0000000000027941 */ /* 0x000fea0003800200 */
.L_x_36:
[----:B------:R-:W-:Y:S05]  /*0840*/  BRA `(.L_x_40) ;  /* 0x0000000000207947 */ /* 0x000fea0003800000 */
.L_x_35:
[----:B------:R-:W-:-:S04]  /*0850*/  LOP3.LUT R0, R8, 0x80000000, R7, 0x48, !PT ;  /* 0x8000000008007812 */ /* 0x000fc800078e4807 */
[----:B------:R-:W-:Y:S01]  /*0860*/  LOP3.LUT R0, R0, 0x7f800000, RZ, 0xfc, !PT ;  /* 0x7f80000000007812 */ /* 0x000fe200078efcff */
[----:B------:R-:W-:Y:S06]  /*0870*/  BRA `(.L_x_40) ;  /* 0x0000000000147947 */ /* 0x000fec0003800000 */
.L_x_34:
[----:B------:R-:W-:Y:S01]  /*0880*/  LOP3.LUT R0, R8, 0x80000000, R7, 0x48, !PT ;  /* 0x8000000008007812 */ /* 0x000fe200078e4807 */
[----:B------:R-:W-:Y:S06]  /*0890*/  BRA `(.L_x_40) ;  /* 0x00000000000c7947 */ /* 0x000fec0003800000 */
.L_x_33:
[----:B------:R-:W0:Y:S01]  /*08a0*/  MUFU.RSQ R0, -QNAN ;  /* 0xffc0000000007908 */ /* 0x000e220000001400 */
[----:B------:R-:W-:Y:S05]  /*08b0*/  BRA `(.L_x_40) ;  /* 0x0000000000047947 */ /* 0x000fea0003800000 */
.L_x_32:
[----:B------:R-:W-:-:S07]  /*08c0*/  FADD.FTZ R0, R0, R3 ;  /* 0x0000000300007221 */ /* 0x000fce0000010000 */
.L_x_40:
[----:B------:R-:W-:Y:S05]  /*08d0*/  BSYNC.RECONVERGENT B1 ;  /* 0x0000000000017941 */ /* 0x000fea0003800200 */
.L_x_30:
[----:B------:R-:W-:-:S04]  /*08e0*/  IMAD.MOV.U32 R5, RZ, RZ, 0x0 ;  /* 0x00000000ff057424 */ /* 0x000fc800078e00ff */
[----:B0-----:R-:W-:Y:S05]  /*08f0*/  RET.REL.NODEC R4 `(_Z23cross_entropy_backwardsiiPfS_S_) ;  /* 0xfffffff404c07950 */ /* 0x001fea0003c3ffff */
.L_x_41:
        /* <DEDUP_REMOVED lines=16> */
.L_x_120:


//--------------------- .text._Z11init_biasesiPf  --------------------------
	.section	.text._Z11init_biasesiPf,"ax",@progbits
	.align	128
        .global         _Z11init_biasesiPf
        .type           _Z11init_biasesiPf,@function
        .size           _Z11init_biasesiPf,(.L_x_128 - _Z11init_biasesiPf)
        .other          _Z11init_biasesiPf,@"STO_CUDA_ENTRY STV_DEFAULT"
_Z11init_biasesiPf:
.text._Z11init_biasesiPf:
[----:B------:R-:W0:Y:S01]  /*0000*/  LDC R1, c[0x0][0x37c] ;  /* 0x0000df00ff017b82 */ /* 0x000e220000000800 */
[----:B------:R-:W1:Y:S07]  /*0010*/  S2R R3, SR_TID.X ;  /* 0x0000000000037919 */ /* 0x000e6e0000002100 */
[----:B------:R-:W1:Y:S01]  /*0020*/  S2UR UR4, SR_CTAID.X ;  /* 0x00000000000479c3 */ /* 0x000e620000002500 */
[----:B------:R-:W2:Y:S01]  /*0030*/  LDCU UR5, c[0x0][0x380] ;  /* 0x00007000ff0577ac */ /* 0x000ea20008000800 */
[----:B0-----:R-:W-:-:S06]  /*0040*/  VIADD R1, R1, 0xffffffd0 ;  /* 0xffffffd001017836 */ /* 0x001fcc0000000000 */
[----:B------:R-:W1:Y:S02]  /*0050*/  LDC R10, c[0x0][0x360] ;  /* 0x0000d800ff0a7b82 */ /* 0x000e640000000800 */
[----:B-1----:R-:W-:-:S05]  /*0060*/  IMAD R10, R10, UR4, R3 ;  /* 0x000000040a0a7c24 */ /* 0x002fca000f8e0203 */
[----:B--2---:R-:W-:-:S13]  /*0070*/  ISETP.GE.AND P0, PT, R10, UR5, PT ;  /* 0x000000050a007c0c */ /* 0x004fda000bf06270 */
[----:B------:R-:W-:Y:S05]  /*0080*/  @P0 EXIT ;  /* 0x000000000000094d */ /* 0x000fea0003800000 */
[----:B------:R-:W-:Y:S01]  /*0090*/  IMAD.MOV.U32 R4, RZ, RZ, -0x2dfc5089 ;  /* 0xd203af77ff047424 */ /* 0x000fe200078e00ff */
[----:B------:R-:W-:Y:S01]  /*00a0*/  ISETP.NE.AND P0, PT, R10, RZ, PT ;  /* 0x000000ff0a00720c */ /* 0x000fe20003f05270 */
[----:B------:R-:W-:Y:S01]  /*00b0*/  IMAD.MOV.U32 R5, RZ, RZ, -0x975f8c ;  /* 0xff68a074ff057424 */ /* 0x000fe200078e00ff */
[----:B------:R-:W0:Y:S01]  /*00c0*/  LDCU.64 UR6, c[0x0][0x358] ;  /* 0x00006b00ff0677ac */ /* 0x000e220008000a00 */
[----:B------:R-:W-:Y:S01]  /*00d0*/  IMAD.MOV.U32 R6, RZ, RZ, -0x12697946 ;  /* 0xed9686baff067424 */ /* 0x000fe200078e00ff */
[----:B------:R-:W-:Y:S01]  /*00e0*/  BSSY.RECONVERGENT B0, `(.L_x_42) ;  /* 0x000025b000007945 */ /* 0x000fe20003800200 */
[----:B------:R-:W-:Y:S01]  /*00f0*/  IMAD.MOV.U32 R7, RZ, RZ, -0x75bd8fc ;  /* 0xf8a42704ff077424 */ /* 0x000fe200078e00ff */
[----:B------:R1:W-:Y:S01]  /*0100*/  STL.64 [R1], R4 ;  /* 0x0000000401007387 */ /* 0x0003e20000100a00 */
[----:B------:R-:W-:Y:S01]  /*0110*/  IMAD.MOV.U32 R8, RZ, RZ, -0x23270784 ;  /* 0xdcd8f87cff087424 */ /* 0x000fe200078e00ff */
[----:B------:R-:W-:Y:S01]  /*0120*/  SHF.R.S32.HI R2, RZ, 0x1f, R10 ;  /* 0x0000001fff027819 */ /* 0x000fe2000001140a */
[----:B------:R-:W-:Y:S01]  /*0130*/  IMAD.MOV.U32 R9, RZ, RZ, -0x79aed88 ;  /* 0xf8651278ff097424 */ /* 0x000fe200078e00ff */
[----:B------:R1:W-:Y:S01]  /*0140*/  STL.64 [R1+0x8], R6 ;  /* 0x0000080601007387 */ /* 0x0003e20000100a00 */
[----:B------:R-:W-:-:S02]  /*0150*/  IMAD.MOV.U32 R0, RZ, RZ, -0x975f8c ;  /* 0xff68a074ff007424 */ /* 0x000fc400078e00ff */
[----:B------:R-:W-:Y:S01]  /*0160*/  IMAD.MOV.U32 R3, RZ, RZ, -0x79aed88 ;  /* 0xf8651278ff037424 */ /* 0x000fe200078e00ff */
[----:B------:R1:W-:Y:S01]  /*0170*/  STL.64 [R1+0x10], R8 ;  /* 0x0000100801007387 */ /* 0x0003e20000100a00 */
[----:B------:R-:W-:Y:S05]  /*0180*/  @!P0 BRA `(.L_x_43) ;  /* 0x0000002400408947 */ /* 0x000fea0003800000 */
[----:B------:R-:W-:Y:S02]  /*0190*/  IMAD.MOV.U32 R12, RZ, RZ, R2 ;  /* 0x000000ffff0c7224 */ /* 0x000fe400078e0002 */
[----:B------:R-:W-:Y:S02]  /*01a0*/  IMAD.MOV.U32 R11, RZ, RZ, RZ ;  /* 0x000000ffff0b7224 */ /* 0x000fe400078e00ff */
[----:B------:R-:W-:Y:S02]  /*01b0*/  IMAD.MOV.U32 R0, RZ, RZ, -0x975f8c ;  /* 0xff68a074ff007424 */ /* 0x000fe400078e00ff */
[----:B-1----:R-:W-:Y:S02]  /*01c0*/  IMAD.MOV.U32 R7, RZ, RZ, R10 ;  /* 0x000000ffff077224 */ /* 0x002fe400078e000a */
[----:B------:R-:W-:-:S07]  /*01d0*/  IMAD.MOV.U32 R3, RZ, RZ, -0x79aed88 ;  /* 0xf8651278ff037424 */ /* 0x000fce00078e00ff */
.L_x_52:
[----:B-1----:R-:W-:Y:S01]  /*01e0*/  LOP3.LUT R2, R7, 0x3, RZ, 0xc0, !PT ;  /* 0x0000000307027812 */ /* 0x002fe200078ec0ff */
[----:B------:R-:W-:Y:S03]  /*01f0*/  BSSY.RECONVERGENT B1, `(.L_x_44) ;  /* 0x0000243000017945 */ /* 0x000fe60003800200 */
[----:B------:R-:W-:-:S04]  /*0200*/  ISETP.NE.U32.AND P0, PT, R2, RZ, PT ;  /* 0x000000ff0200720c */ /* 0x000fc80003f05070 */
[----:B------:R-:W-:-:S13]  /*0210*/  ISETP.NE.AND.EX P0, PT, RZ, RZ, PT, P0 ;  /* 0x000000ffff00720c */ /* 0x000fda0003f05300 */
[----:B------:R-:W-:Y:S05]  /*0220*/  @!P0 BRA `(.L_x_45) ;  /* 0x0000002000fc8947 */ /* 0x000fea0003800000 */
[----:B------:R-:W1:Y:S01]  /*0230*/  LDC.64 R8, c[0x4][RZ] ;  /* 0x01000000ff087b82 */ /* 0x000e620000000a00 */
[----:B------:R-:W-:Y:S01]  /*0240*/  IMAD.MOV.U32 R0, RZ, RZ, RZ ;  /* 0x000000ffff007224 */ /* 0x000fe200078e00ff */
[----:B------:R-:W-:Y:S01]  /*0250*/  CS2R R2, SRZ ;  /* 0x0000000000027805 */ /* 0x000fe2000001ff00 */
[----:B------:R-:W-:Y:S01]  /*0260*/  IMAD.MOV.U32 R6, RZ, RZ, RZ ;  /* 0x000000ffff067224 */ /* 0x000fe200078e00ff */
[----:B------:R-:W-:Y:S01]  /*0270*/  CS2R R4, SRZ ;  /* 0x0000000000047805 */ /* 0x000fe2000001ff00 */
[----:B-1----:R-:W-:-:S07]  /*0280*/  IMAD.WIDE.U32 R8, R11, 0xc80, R8 ;  /* 0x00000c800b087825 */ /* 0x002fce00078e0008 */
.L_x_47:
[----:B------:R-:W-:-:S06]  /*0290*/  IMAD R13, R6, 0x4, R1 ;  /* 0x00000004060d7824 */ /* 0x000fcc00078e0201 */
[----:B------:R-:W5:Y:S01]  /*02a0*/  LDL R13, [R13+0x4] ;  /* 0x000004000d0d7983 */ /* 0x000f620000100800 */
[----:B------:R-:W-:-:S05]  /*02b0*/  UMOV UR4, URZ ;  /* 0x000000ff00047c82 */ /* 0x000fca0008000000 */
.L_x_46:
[----:B-----5:R-:W-:Y:S01]  /*02c0*/  SHF.R.U32.HI R20, RZ, UR4, R13 ;  /* 0x00000004ff147c19 */ /* 0x020fe2000801160d */
[----:B------:R-:W-:-:S03]  /*02d0*/  IMAD.SHL.U32 R14, R6, 0x20, RZ ;  /* 0x00000020060e7824 */ /* 0x000fc600078e00ff */
[----:B------:R-:W-:Y:S01]  /*02e0*/  LOP3.LUT R15, R20, 0x1, RZ, 0xc0, !PT ;  /* 0x00000001140f7812 */ /* 0x000fe200078ec0ff */
[----:B------:R-:W-:-:S03]  /*02f0*/  VIADD R14, R14, UR4 ;  /* 0x000000040e0e7c36 */ /* 0x000fc60008000000 */
[----:B------:R-:W-:Y:S01]  /*0300*/  ISETP.NE.U32.AND P0, PT, R15, 0x1, PT ;  /* 0x000000010f00780c */ /* 0x000fe20003f05070 */
[----:B------:R-:W-:-:S03]  /*0310*/  IMAD R15, R14, 0x5, RZ ;  /* 0x000000050e0f7824 */ /* 0x000fc600078e02ff */
[----:B------:R-:W-:Y:S01]  /*0320*/  R2P PR, R20, 0x7e ;  /* 0x0000007e14007804 */ /* 0x000fe20000000000 */
[----:B------:R-:W-:-:S08]  /*0330*/  IMAD.WIDE.U32 R14, R15, 0x4, R8 ;  /* 0x000000040f0e7825 */ /* 0x000fd000078e0008 */
[----:B0-----:R-:W2:Y:S04]  /*0340*/  @!P0 LDG.E R17, desc[UR6][R14.64] ;  /* 0x000000060e118981 */ /* 0x001ea8000c1e1900 */
[----:B------:R-:W3:Y:S04]  /*0350*/  @P1 LDG.E R19, desc[UR6][R14.64+0x14] ;  /* 0x000014060e131981 */ /* 0x000ee8000c1e1900 */
[----:B------:R-:W4:Y:S04]  /*0360*/  @P2 LDG.E R21, desc[UR6][R14.64+0x28] ;  /* 0x000028060e152981 */ /* 0x000f28000c1e1900 */
[----:B------:R-:W4:Y:S04]  /*0370*/  @P3 LDG.E R23, desc[UR6][R14.64+0x3c] ;  /* 0x00003c060e173981 */ /* 0x000f28000c1e1900 */
[----:B------:R-:W4:Y:S04]  /*0380*/  @!P0 LDG.E R16, desc[UR6][R14.64+0x8] ;  /* 0x000008060e108981 */ /* 0x000f28000c1e1900 */
[----:B------:R-:W4:Y:S04]  /*0390*/  @P4 LDG.E R25, desc[UR6][R14.64+0x50] ;  /* 0x000050060e194981 */ /* 0x000f28000c1e1900 */
[----:B------:R-:W4:Y:S04]  /*03a0*/  @!P0 LDG.E R18, desc[UR6][R14.64+0x10] ;  /* 0x000010060e128981 */ /* 0x000f28000c1e1900 */
[----:B------:R-:W4:Y:S04]  /*03b0*/  @P1 LDG.E R22, desc[UR6][R14.64+0x1c] ;  /* 0x00001c060e161981 */ /* 0x000f28000c1e1900 */
[----:B------:R-:W4:Y:S04]  /*03c0*/  @P1 LDG.E R24, desc[UR6][R14.64+0x24] ;  /* 0x000024060e181981 */ /* 0x000f28000c1e1900 */
[----:B------:R-:W4:Y:S01]  /*03d0*/  @P6 LDG.E R27, desc[UR6][R14.64+0x78] ;  /* 0x000078060e1b6981 */ /* 0x000f22000c1e1900 */
[----:B--2---:R-:W-:-:S03]  /*03e0*/  @!P0 LOP3.LUT R0, R0, R17, RZ, 0x3c, !PT ;  /* 0x0000001100008212 */ /* 0x004fc600078e3cff */
[----:B------:R-:W2:Y:S01]  /*03f0*/  @!P0 LDG.E R17, desc[UR6][R14.64+0x4] ;  /* 0x000004060e118981 */ /* 0x000ea2000c1e1900 */
[----:B---3--:R-:W-:-:S03]  /*0400*/  @P1 LOP3.LUT R0, R0, R19, RZ, 0x3c, !PT ;  /* 0x0000001300001212 */ /* 0x008fc600078e3cff */
[----:B------:R-:W3:Y:S01]  /*0410*/  @!P0 LDG.E R19, desc[UR6][R14.64+0xc] ;  /* 0x00000c060e138981 */ /* 0x000ee2000c1e1900 */
[----:B----4-:R-:W-:-:S03]  /*0420*/  @P2 LOP3.LUT R0, R0, R21, RZ, 0x3c, !PT ;  /* 0x0000001500002212 */ /* 0x010fc600078e3cff */
[----:B------:R-:W4:Y:S01]  /*0430*/  @P1 LDG.E R21, desc[UR6][R14.64+0x18] ;  /* 0x000018060e151981 */ /* 0x000f22000c1e1900 */
[----:B------:R-:W-:-:S03]  /*0440*/  @P3 LOP3.LUT R0, R0, R23, RZ, 0x3c, !PT ;  /* 0x0000001700003212 */ /* 0x000fc600078e3cff */
[----:B------:R-:W4:Y:S01]  /*0450*/  @P5 LDG.E R23, desc[UR6][R14.64+0x64] ;  /* 0x000064060e175981 */ /* 0x000f22000c1e1900 */
[----:B------:R-:W-:-:S03]  /*0460*/  @!P0 LOP3.LUT R5, R5, R16, RZ, 0x3c, !PT ;  /* 0x0000001005058212 */ /* 0x000fc600078e3cff */
[----:B------:R-:W4:Y:S01]  /*0470*/  @P2 LDG.E R16, desc[UR6][R14.64+0x30] ;  /* 0x000030060e102981 */ /* 0x000f22000c1e1900 */
[----:B------:R-:W-:-:S03]  /*0480*/  @P4 LOP3.LUT R0, R0, R25, RZ, 0x3c, !PT ;  /* 0x0000001900004212 */ /* 0x000fc600078e3cff */
[----:B------:R-:W4:Y:S01]  /*0490*/  @P3 LDG.E R25, desc[UR6][R14.64+0x48] ;  /* 0x000048060e193981 */ /* 0x000f22000c1e1900 */
[----:B------:R-:W-:-:S03]  /*04a0*/  @!P0 LOP3.LUT R3, R3, R18, RZ, 0x3c, !PT ;  /* 0x0000001203038212 */ /* 0x000fc600078e3cff */
[----:B------:R-:W4:Y:S01]  /*04b0*/  @P2 LDG.E R18, desc[UR6][R14.64+0x38] ;  /* 0x000038060e122981 */ /* 0x000f22000c1e1900 */
[----:B------:R-:W-:-:S03]  /*04c0*/  @P1 LOP3.LUT R5, R5, R22, RZ, 0x3c, !PT ;  /* 0x0000001605051212 */ /* 0x000fc600078e3cff */
[----:B------:R-:W4:Y:S01]  /*04d0*/  @P3 LDG.E R22, desc[UR6][R14.64+0x44] ;  /* 0x000044060e163981 */ /* 0x000f22000c1e1900 */
[----:B--2---:R-:W-:-:S03]  /*04e0*/  @!P0 LOP3.LUT R4, R4, R17, RZ, 0x3c, !PT ;  /* 0x0000001104048212 */ /* 0x004fc600078e3cff */
[----:B------:R-:W2:Y:S01]  /*04f0*/  @P1 LDG.E R17, desc[UR6][R14.64+0x20] ;  /* 0x000020060e111981 */ /* 0x000ea2000c1e1900 */
[----:B---3--:R-:W-:-:S03]  /*0500*/  @!P0 LOP3.LUT R2, R2, R19, RZ, 0x3c, !PT ;  /* 0x0000001302028212 */ /* 0x008fc600078e3cff */
[----:B------:R-:W3:Y:S01]  /*0510*/  @P2 LDG.E R19, desc[UR6][R14.64+0x2c] ;  /* 0x00002c060e132981 */ /* 0x000ee2000c1e1900 */
[----:B----4-:R-:W-:-:S03]  /*0520*/  @P1 LOP3.LUT R4, R4, R21, RZ, 0x3c, !PT ;  /* 0x0000001504041212 */ /* 0x010fc600078e3cff */
[----:B------:R-:W4:Y:S01]  /*0530*/  @P2 LDG.E R21, desc[UR6][R14.64+0x34] ;  /* 0x000034060e152981 */ /* 0x000f22000c1e1900 */
[----:B------:R-:W-:-:S03]  /*0540*/  @P5 LOP3.LUT R0, R0, R23, RZ, 0x3c, !PT ;  /* 0x0000001700005212 */ /* 0x000fc600078e3cff */
[----:B------:R-:W4:Y:S01]  /*0550*/  @P3 LDG.E R23, desc[UR6][R14.64+0x40] ;  /* 0x000040060e173981 */ /* 0x000f22000c1e1900 */
[----:B------:R-:W-:Y:S02]  /*0560*/  @P1 LOP3.LUT R3, R3, R24, RZ, 0x3c, !PT ;  /* 0x0000001803031212 */ /* 0x000fe400078e3cff */
[----:B------:R-:W-:Y:S01]  /*0570*/  @P2 LOP3.LUT R5, R5, R16, RZ, 0x3c, !PT ;  /* 0x0000001005052212 */ /* 0x000fe200078e3cff */
[----:B------:R-:W4:Y:S04]  /*0580*/  @P5 LDG.E R24, desc[UR6][R14.64+0x6c] ;  /* 0x00006c060e185981 */ /* 0x000f28000c1e1900 */
[----:B------:R-:W4:Y:S01]  /*0590*/  @P3 LDG.E R16, desc[UR6][R14.64+0x4c] ;  /* 0x00004c060e103981 */ /* 0x000f22000c1e1900 */
[----:B------:R-:W-:-:S03]  /*05a0*/  @P2 LOP3.LUT R3, R3, R18, RZ, 0x3c, !PT ;  /* 0x0000001203032212 */ /* 0x000fc600078e3cff */
[----:B------:R-:W4:Y:S01]  /*05b0*/  @P4 LDG.E R18, desc[UR6][R14.64+0x58] ;  /* 0x000058060e124981 */ /* 0x000f22000c1e1900 */
[----:B------:R-:W-:-:S03]  /*05c0*/  @P3 LOP3.LUT R5, R5, R22, RZ, 0x3c, !PT ;  /* 0x0000001605053212 */ /* 0x000fc600078e3cff */
[----:B------:R-:W4:Y:S01]  /*05d0*/  @P4 LDG.E R22, desc[UR6][R14.64+0x60] ;  /* 0x000060060e164981 */ /* 0x000f22000c1e1900 */
[----:B--2---:R-:W-:-:S03]  /*05e0*/  @P1 LOP3.LUT R2, R2, R17, RZ, 0x3c, !PT ;  /* 0x0000001102021212 */ /* 0x004fc600078e3cff */
[----:B------:R-:W2:Y:S01]  /*05f0*/  @P4 LDG.E R17, desc[UR6][R14.64+0x54] ;  /* 0x000054060e114981 */ /* 0x000ea2000c1e1900 */
[----:B---3--:R-:W-:-:S03]  /*0600*/  @P2 LOP3.LUT R4, R4, R19, RZ, 0x3c, !PT ;  /* 0x0000001304042212 */ /* 0x008fc600078e3cff */
[----:B------:R-:W3:Y:S01]  /*0610*/  @P4 LDG.E R19, desc[UR6][R14.64+0x5c] ;  /* 0x00005c060e134981 */ /* 0x000ee2000c1e1900 */
[----:B----4-:R-:W-:-:S03]  /*0620*/  @P2 LOP3.LUT R2, R2, R21, RZ, 0x3c, !PT ;  /* 0x0000001502022212 */ /* 0x010fc600078e3cff */
[----:B------:R-:W4:Y:S01]  /*0630*/  @P5 LDG.E R21, desc[UR6][R14.64+0x68] ;  /* 0x000068060e155981 */ /* 0x000f22000c1e1900 */
[----:B------:R-:W-:-:S03]  /*0640*/  @P3 LOP3.LUT R4, R4, R23, RZ, 0x3c, !PT ;  /* 0x0000001704043212 */ /* 0x000fc600078e3cff */
[----:B------:R-:W4:Y:S01]  /*0650*/  @P5 LDG.E R23, desc[UR6][R14.64+0x70] ;  /* 0x000070060e175981 */ /* 0x000f22000c1e1900 */
[----:B------:R-:W-:Y:S02]  /*0660*/  LOP3.LUT P0, RZ, R20, 0x80, RZ, 0xc0, !PT ;  /* 0x0000008014ff7812 */ /* 0x000fe4000780c0ff */
[----:B------:R-:W-:Y:S02]  /*0670*/  @P3 LOP3.LUT R2, R2, R25, RZ, 0x3c, !PT ;  /* 0x0000001902023212 */ /* 0x000fe400078e3cff */
[----:B------:R-:W-:Y:S02]  /*0680*/  @P3 LOP3.LUT R3, R3, R16, RZ, 0x3c, !PT ;  /* 0x0000001003033212 */ /* 0x000fe400078e3cff */
[----:B------:R-:W4:Y:S01]  /*0690*/  @P5 LDG.E R16, desc[UR6][R14.64+0x74] ;  /* 0x000074060e105981 */ /* 0x000f22000c1e1900 */
[----:B------:R-:W-:-:S03]  /*06a0*/  @P4 LOP3.LUT R5, R5, R18, RZ, 0x3c, !PT ;  /* 0x0000001205054212 */ /* 0x000fc600078e3cff */
[----:B------:R-:W4:Y:S01]  /*06b0*/  @P6 LDG.E R18, desc[UR6][R14.64+0x80] ;  /* 0x000080060e126981 */ /* 0x000f22000c1e1900 */
[----:B------:R-:W-:-:S03]  /*06c0*/  @P4 LOP3.LUT R3, R3, R22, RZ, 0x3c, !PT ;  /* 0x0000001603034212 */ /* 0x000fc600078e3cff */
[----:B------:R-:W4:Y:S01]  /*06d0*/  @P6 LDG.E R22, desc[UR6][R14.64+0x88] ;  /* 0x000088060e166981 */ /* 0x000f22000c1e1900 */
[----:B------:R-:W-:-:S03]  /*06e0*/  @P5 LOP3.LUT R5, R5, R24, RZ, 0x3c, !PT ;  /* 0x0000001805055212 */ /* 0x000fc600078e3cff */
[----:B------:R-:W4:Y:S04]  /*06f0*/  @P0 LDG.E R25, desc[UR6][R14.64+0x8c] ;  /* 0x00008c060e190981 */ /* 0x000f28000c1e1900 */
[----:B------:R-:W4:Y:S04]  /*0700*/  @P0 LDG.E R24, desc[UR6][R14.64+0x94] ;  /* 0x000094060e180981 */ /* 0x000f28000c1e1900 */
        /* <DEDUP_REMOVED lines=9> */
[----:B------:R-:W-:Y:S02]  /*07a0*/  @P6 LOP3.LUT R0, R0, R27, RZ, 0x3c, !PT ;  /* 0x0000001b00006212 */ /* 0x000fe400078e3cff */
[----:B------:R-:W-:Y:S02]  /*07b0*/  @P5 LOP3.LUT R3, R3, R16, RZ, 0x3c, !PT ;  /* 0x0000001003035212 */ /* 0x000fe400078e3cff */
[----:B------:R-:W-:Y:S02]  /*07c0*/  @P6 LOP3.LUT R5, R5, R18, RZ, 0x3c, !PT ;  /* 0x0000001205056212 */ /* 0x000fe400078e3cff */
[----:B------:R-:W-:Y:S02]  /*07d0*/  @P6 LOP3.LUT R3, R3, R22, RZ, 0x3c, !PT ;  /* 0x0000001603036212 */ /* 0x000fe400078e3cff */
[----:B------:R-:W-:Y:S02]  /*07e0*/  @P0 LOP3.LUT R0, R0, R25, RZ, 0x3c, !PT ;  /* 0x0000001900000212 */ /* 0x000fe400078e3cff */
[----:B------:R-:W-:-:S02]  /*07f0*/  @P0 LOP3.LUT R5, R5, R24, RZ, 0x3c, !PT ;  /* 0x0000001805050212 */ /* 0x000fc400078e3cff */
[----:B------:R-:W-:Y:S02]  /*0800*/  @P0 LOP3.LUT R3, R3, R26, RZ, 0x3c, !PT ;  /* 0x0000001a03030212 */ /* 0x000fe400078e3cff */
[----:B--2---:R-:W-:Y:S02]  /*0810*/  @P6 LOP3.LUT R4, R4, R17, RZ, 0x3c, !PT ;  /* 0x0000001104046212 */ /* 0x004fe400078e3cff */
[----:B---3--:R-:W-:Y:S02]  /*0820*/  @P6 LOP3.LUT R2, R2, R19, RZ, 0x3c, !PT ;  /* 0x0000001302026212 */ /* 0x008fe400078e3cff */
[----:B----4-:R-:W-:Y:S02]  /*0830*/  @P0 LOP3.LUT R4, R4, R21, RZ, 0x3c, !PT ;  /* 0x0000001504040212 */ /* 0x010fe400078e3cff */
[----:B------:R-:W-:Y:S02]  /*0840*/  @P0 LOP3.LUT R2, R2, R23, RZ, 0x3c, !PT ;  /* 0x0000001702020212 */ /* 0x000fe400078e3cff */
[----:B------:R-:W-:-:S13]  /*0850*/  R2P PR, R20.B1, 0x7f ;  /* 0x0000007f14007804 */ /* 0x000fda0000001000 */
[----:B------:R-:W2:Y:S04]  /*0860*/  @P0 LDG.E R18, desc[UR6][R14.64+0xb0] ;  /* 0x0000b0060e120981 */ /* 0x000ea8000c1e1900 */
[----:B------:R-:W3:Y:S04]  /*0870*/  @P0 LDG.E R21, desc[UR6][R14.64+0xa0] ;  /* 0x0000a0060e150981 */ /* 0x000ee8000c1e1900 */
[----:B------:R-:W4:Y:S04]  /*0880*/  @P0 LDG.E R23, desc[UR6][R14.64+0xa4] ;  /* 0x0000a4060e170981 */ /* 0x000f28000c1e1900 */
[----:B------:R-:W4:Y:S04]  /*0890*/  @P0 LDG.E R16, desc[UR6][R14.64+0xa8] ;  /* 0x0000a8060e100981 */ /* 0x000f28000c1e1900 */
[----:B------:R-:W4:Y:S04]  /*08a0*/  @P0 LDG.E R25, desc[UR6][R14.64+0xac] ;  /* 0x0000ac060e190981 */ /* 0x000f28000c1e1900 */
[----:B------:R-:W4:Y:S04]  /*08b0*/  @P1 LDG.E R27, desc[UR6][R14.64+0xb4] ;  /* 0x0000b4060e1b1981 */ /* 0x000f28000c1e1900 */
[----:B------:R-:W4:Y:S04]  /*08c0*/  @P2 LDG.E R29, desc[UR6][R14.64+0xc8] ;  /* 0x0000c8060e1d2981 */ /* 0x000f28000c1e1900 */
[----:B------:R-:W4:Y:S04]  /*08d0*/  @P3 LDG.E R19, desc[UR6][R14.64+0xdc] ;  /* 0x0000dc060e133981 */ /* 0x000f28000c1e1900 */
        /* <DEDUP_REMOVED lines=12> */
[----:B------:R-:W-:Y:S01]  /*09a0*/  LOP3.LUT P0, RZ, R20, 0x8000, RZ, 0xc0, !PT ;  /* 0x0000800014ff7812 */ /* 0x000fe2000780c0ff */
[----:B------:R-:W4:Y:S04]  /*09b0*/  @P1 LDG.E R25, desc[UR6][R14.64+0xc0] ;  /* 0x0000c0060e191981 */ /* 0x000f28000c1e1900 */
[----:B------:R-:W4:Y:S01]  /*09c0*/  @P1 LDG.E R20, desc[UR6][R14.64+0xc4] ;  /* 0x0000c4060e141981 */ /* 0x000f22000c1e1900 */
[----:B------:R-:W-:-:S03]  /*09d0*/  @P1 LOP3.LUT R0, R0, R27, RZ, 0x3c, !PT ;  /* 0x0000001b00001212 */ /* 0x000fc600078e3cff */
[----:B------:R-:W4:Y:S01]  /*09e0*/  @P2 LDG.E R27, desc[UR6][R14.64+0xcc] ;  /* 0x0000cc060e1b2981 */ /* 0x000f22000c1e1900 */
[----:B------:R-:W-:-:S03]  /*09f0*/  @P2 LOP3.LUT R0, R0, R29, RZ, 0x3c, !PT ;  /* 0x0000001d00002212 */ /* 0x000fc600078e3cff */
[----:B------:R-:W4:Y:S01]  /*0a00*/  @P6 LDG.E R29, desc[UR6][R14.64+0x118] ;  /* 0x000118060e1d6981 */ /* 0x000f22000c1e1900 */
[----:B------:R-:W-:-:S03]  /*0a10*/  @P3 LOP3.LUT R0, R0, R19, RZ, 0x3c, !PT ;  /* 0x0000001300003212 */ /* 0x000fc600078e3cff */
[----:B------:R-:W4:Y:S01]  /*0a20*/  @P2 LDG.E R19, desc[UR6][R14.64+0xd4] ;  /* 0x0000d4060e132981 */ /* 0x000f22000c1e1900 */
[----:B------:R-:W-:-:S03]  /*0a30*/  @P4 LOP3.LUT R0, R0, R17, RZ, 0x3c, !PT ;  /* 0x0000001100004212 */ /* 0x000fc600078e3cff */
[----:B------:R-:W4:Y:S04]  /*0a40*/  @P5 LDG.E R17, desc[UR6][R14.64+0x108] ;  /* 0x000108060e115981 */ /* 0x000f28000c1e1900 */
[----:B------:R-:W4:Y:S01]  /*0a50*/  @P0 LDG.E R26, desc[UR6][R14.64+0x13c] ;  /* 0x00013c060e1a0981 */ /* 0x000f22000c1e1900 */
[----:B--2---:R-:W-:-:S03]  /*0a60*/  @P1 LOP3.LUT R5, R5, R18, RZ, 0x3c, !PT ;  /* 0x0000001205051212 */ /* 0x004fc600078e3cff */
[----:B------:R-:W2:Y:S01]  /*0a70*/  @P4 LDG.E R18, desc[UR6][R14.64+0x100] ;  /* 0x000100060e124981 */ /* 0x000ea2000c1e1900 */
[----:B---3--:R-:W-:Y:S02]  /*0a80*/  @P5 LOP3.LUT R0, R0, R21, RZ, 0x3c, !PT ;  /* 0x0000001500005212 */ /* 0x008fe400078e3cff */
[----:B------:R-:W-:Y:S01]  /*0a90*/  @P2 LOP3.LUT R5, R5, R22, RZ, 0x3c, !PT ;  /* 0x0000001605052212 */ /* 0x000fe200078e3cff */
[----:B------:R-:W3:Y:S01]  /*0aa0*/  @P3 LDG.E R21, desc[UR6][R14.64+0xe0] ;  /* 0x0000e0060e153981 */ /* 0x000ee2000c1e1900 */
[----:B----4-:R-:W-:-:S03]  /*0ab0*/  @P1 LOP3.LUT R4, R4, R23, RZ, 0x3c, !PT ;  /* 0x0000001704041212 */ /* 0x010fc600078e3cff */
[----:B------:R-:W4:Y:S04]  /*0ac0*/  @P3 LDG.E R22, desc[UR6][R14.64+0xec] ;  /* 0x0000ec060e163981 */ /* 0x000f28000c1e1900 */
[----:B------:R-:W2:Y:S01]  /*0ad0*/  @P3 LDG.E R23, desc[UR6][R14.64+0xe8] ;  /* 0x0000e8060e173981 */ /* 0x000ea2000c1e1900 */
[----:B------:R-:W-:-:S03]  /*0ae0*/  @P1 LOP3.LUT R2, R2, R25, RZ, 0x3c, !PT ;  /* 0x0000001902021212 */ /* 0x000fc600078e3cff */
[----:B------:R-:W2:Y:S01]  /*0af0*/  @P4 LDG.E R25, desc[UR6][R14.64+0xf4] ;  /* 0x0000f4060e194981 */ /* 0x000ea2000c1e1900 */
[----:B------:R-:W-:-:S03]  /*0b00*/  @P1 LOP3.LUT R3, R3, R20, RZ, 0x3c, !PT ;  /* 0x0000001403031212 */ /* 0x000fc600078e3cff */
[----:B------:R-:W2:Y:S01]  /*0b10*/  @P3 LDG.E R20, desc[UR6][R14.64+0xe4] ;  /* 0x0000e4060e143981 */ /* 0x000ea2000c1e1900 */
[----:B------:R-:W-:Y:S02]  /*0b20*/  @P2 LOP3.LUT R4, R4, R27, RZ, 0x3c, !PT ;  /* 0x0000001b04042212 */ /* 0x000fe400078e3cff */
[----:B------:R-:W-:Y:S01]  /*0b30*/  @P2 LOP3.LUT R3, R3, R16, RZ, 0x3c, !PT ;  /* 0x0000001003032212 */ /* 0x000fe200078e3cff */
[----:B------:R-:W2:Y:S04]  /*0b40*/  @P4 LDG.E R27, desc[UR6][R14.64+0xfc] ;  /* 0x0000fc060e1b4981 */ /* 0x000ea8000c1e1900 */
[----:B------:R-:W2:Y:S01]  /*0b50*/  @P5 LDG.E R16, desc[UR6][R14.64+0x10c] ;  /* 0x00010c060e105981 */ /* 0x000ea2000c1e1900 */
[----:B------:R-:W-:-:S03]  /*0b60*/  @P2 LOP3.LUT R2, R2, R19, RZ, 0x3c, !PT ;  /* 0x0000001302022212 */ /* 0x000fc600078e3cff */
[----:B------:R-:W2:Y:S01]  /*0b70*/  @P5 LDG.E R19, desc[UR6][R14.64+0x110] ;  /* 0x000110060e135981 */ /* 0x000ea2000c1e1900 */
[----:B------:R-:W-:-:S03]  /*0b80*/  @P6 LOP3.LUT R0, R0, R29, RZ, 0x3c, !PT ;  /* 0x0000001d00006212 */ /* 0x000fc600078e3cff */
[----:B------:R-:W2:Y:S01]  /*0b90*/  @P0 LDG.E R29, desc[UR6][R14.64+0x12c] ;  /* 0x00012c060e1d0981 */ /* 0x000ea2000c1e1900 */
[----:B---3--:R-:W-:-:S03]  /*0ba0*/  @P3 LOP3.LUT R4, R4, R21, RZ, 0x3c, !PT ;  /* 0x0000001504043212 */ /* 0x008fc600078e3cff */
[----:B------:R-:W3:Y:S01]  /*0bb0*/  @P6 LDG.E R21, desc[UR6][R14.64+0x11c] ;  /* 0x00011c060e156981 */ /* 0x000ee2000c1e1900 */
[----:B----4-:R-:W-:-:S03]  /*0bc0*/  @P3 LOP3.LUT R3, R3, R22, RZ, 0x3c, !PT ;  /* 0x0000001603033212 */ /* 0x010fc600078e3cff */
[----:B------:R-:W4:Y:S01]  /*0bd0*/  @P6 LDG.E R22, desc[UR6][R14.64+0x128] ;  /* 0x000128060e166981 */ /* 0x000f22000c1e1900 */
[----:B--2---:R-:W-:Y:S02]  /*0be0*/  @P3 LOP3.LUT R2, R2, R23, RZ, 0x3c, !PT ;  /* 0x0000001702023212 */ /* 0x004fe400078e3cff */
[----:B------:R-:W-:Y:S01]  /*0bf0*/  @P4 LOP3.LUT R3, R3, R18, RZ, 0x3c, !PT ;  /* 0x0000001203034212 */ /* 0x000fe200078e3cff */
[----:B------:R-:W2:Y:S01]  /*0c00*/  @P6 LDG.E R23, desc[UR6][R14.64+0x124] ;  /* 0x000124060e176981 */ /* 0x000ea2000c1e1900 */
[----:B------:R-:W-:-:S03]  /*0c10*/  @P4 LOP3.LUT R4, R4, R25, RZ, 0x3c, !PT ;  /* 0x0000001904044212 */ /* 0x000fc600078e3cff */
[----:B------:R-:W4:Y:S01]  /*0c20*/  @P6 LDG.E R18, desc[UR6][R14.64+0x120] ;  /* 0x000120060e126981 */ /* 0x000f22000c1e1900 */
[----:B------:R-:W-:-:S03]  /*0c30*/  @P3 LOP3.LUT R5, R5, R20, RZ, 0x3c, !PT ;  /* 0x0000001405053212 */ /* 0x000fc600078e3cff */
[----:B------:R-:W4:Y:S01]  /*0c40*/  @P5 LDG.E R20, desc[UR6][R14.64+0x114] ;  /* 0x000114060e145981 */ /* 0x000f22000c1e1900 */
[----:B------:R-:W-:Y:S02]  /*0c50*/  @P4 LOP3.LUT R5, R5, R24, RZ, 0x3c, !PT ;  /* 0x0000001805054212 */ /* 0x000fe400078e3cff */
[----:B------:R-:W-:Y:S01]  /*0c60*/  @P5 LOP3.LUT R4, R4, R17, RZ, 0x3c, !PT ;  /* 0x0000001104045212 */ /* 0x000fe200078e3cff */
[----:B------:R-:W4:Y:S04]  /*0c70*/  @P0 LDG.E R24, desc[UR6][R14.64+0x134] ;  /* 0x000134060e180981 */ /* 0x000f28000c1e1900 */
[----:B------:R-:W4:Y:S04]  /*0c80*/  @P0 LDG.E R17, desc[UR6][R14.64+0x130] ;  /* 0x000130060e110981 */ /* 0x000f28000c1e1900 */
[----:B------:R-:W4:Y:S01]  /*0c90*/  @P0 LDG.E R25, desc[UR6][R14.64+0x138] ;  /* 0x000138060e190981 */ /* 0x000f22000c1e1900 */
[----:B------:R-:W-:Y:S01]  /*0ca0*/  UIADD3 UR4, UPT, UPT, UR4, 0x10, URZ ;  /* 0x0000001004047890 */ /* 0x000fe2000fffe0ff */
[----:B------:R-:W-:-:S03]  /*0cb0*/  @P4 LOP3.LUT R2, R2, R27, RZ, 0x3c, !PT ;  /* 0x0000001b02024212 */ /* 0x000fc600078e3cff */
[----:B------:R-:W-:Y:S01]  /*0cc0*/  UISETP.NE.AND UP0, UPT, UR4, 0x20, UPT ;  /* 0x000000200400788c */ /* 0x000fe2000bf05270 */
[----:B------:R-:W-:Y:S02]  /*0cd0*/  @P5 LOP3.LUT R5, R5, R16, RZ, 0x3c, !PT ;  /* 0x0000001005055212 */ /* 0x000fe400078e3cff */
[----:B------:R-:W-:Y:S02]  /*0ce0*/  @P5 LOP3.LUT R2, R2, R19, RZ, 0x3c, !PT ;  /* 0x0000001302025212 */ /* 0x000fe400078e3cff */
[----:B------:R-:W-:Y:S02]  /*0cf0*/  @P0 LOP3.LUT R0, R0, R29, RZ, 0x3c, !PT ;  /* 0x0000001d00000212 */ /* 0x000fe400078e3cff */
[----:B---3--:R-:W-:Y:S02]  /*0d00*/  @P6 LOP3.LUT R4, R4, R21, RZ, 0x3c, !PT ;  /* 0x0000001504046212 */ /* 0x008fe400078e3cff */
[----:B--2---:R-:W-:Y:S02]  /*0d10*/  @P6 LOP3.LUT R2, R2, R23, RZ, 0x3c, !PT ;  /* 0x0000001702026212 */ /* 0x004fe400078e3cff */
[----:B----4-:R-:W-:-:S02]  /*0d20*/  @P6 LOP3.LUT R5, R5, R18, RZ, 0x3c, !PT ;  /* 0x0000001205056212 */ /* 0x010fc400078e3cff */
[----:B------:R-:W-:-:S04]  /*0d30*/  @P5 LOP3.LUT R3, R3, R20, RZ, 0x3c, !PT ;  /* 0x0000001403035212 */ /* 0x000fc800078e3cff */
[----:B------:R-:W-:Y:S02]  /*0d40*/  @P6 LOP3.LUT R3, R3, R22, RZ, 0x3c, !PT ;  /* 0x0000001603036212 */ /* 0x000fe400078e3cff */
[----:B------:R-:W-:Y:S02]  /*0d50*/  @P0 LOP3.LUT R5, R5, R24, RZ, 0x3c, !PT ;  /* 0x0000001805050212 */ /* 0x000fe400078e3cff */
[----:B------:R-:W-:Y:S02]  /*0d60*/  @P0 LOP3.LUT R4, R4, R17, RZ, 0x3c, !PT ;  /* 0x0000001104040212 */ /* 0x000fe400078e3cff */
[----:B------:R-:W-:Y:S02]  /*0d70*/  @P0 LOP3.LUT R3, R3, R26, RZ, 0x3c, !PT ;  /* 0x0000001a03030212 */ /* 0x000fe400078e3cff */
[----:B------:R-:W-:Y:S01]  /*0d80*/  @P0 LOP3.LUT R2, R2, R25, RZ, 0x3c, !PT ;  /* 0x0000001902020212 */ /* 0x000fe200078e3cff */
[----:B------:R-:W-:Y:S06]  /*0d90*/  BRA.U UP0, `(.L_x_46) ;  /* 0xfffffff500487547 */ /* 0x000fec000b83ffff */
[----:B------:R-:W-:-:S05]  /*0da0*/  VIADD R6, R6, 0x1 ;  /* 0x0000000106067836 */ /* 0x000fca0000000000 */
[----:B------:R-:W-:-:S13]  /*0db0*/  ISETP.NE.AND P0, PT, R6, 0x5, PT ;  /* 0x000000050600780c */ /* 0x000fda0003f05270 */
[----:B------:R-:W-:Y:S05]  /*0dc0*/  @P0 BRA `(.L_x_47) ;  /* 0xfffffff400300947 */ /* 0x000fea000383ffff */
[----:B------:R-:W-:Y:S01]  /*0dd0*/  LOP3.LUT R6, R7, 0x3, RZ, 0xc0, !PT ;  /* 0x0000000307067812 */ /* 0x000fe200078ec0ff */
[----:B------:R1:W-:Y:S03]  /*0de0*/  STL.64 [R1+0x8], R4 ;  /* 0x0000080401007387 */ /* 0x0003e60000100a00 */
[----:B------:R-:W-:Y:S01]  /*0df0*/  ISETP.NE.U32.AND P0, PT, R6, 0x1, PT ;  /* 0x000000010600780c */ /* 0x000fe20003f05070 */
[----:B------:R1:W-:Y:S03]  /*0e00*/  STL.64 [R1+0x10], R2 ;  /* 0x0000100201007387 */ /* 0x0003e60000100a00 */
[----:B------:R-:W-:Y:S01]  /*0e10*/  ISETP.NE.AND.EX P0, PT, RZ, RZ, PT, P0 ;  /* 0x000000ffff00720c */ /* 0x000fe20003f05300 */
[----:B------:R1:W-:-:S12]  /*0e20*/  STL [R1+0x4], R0 ;  /* 0x0000040001007387 */ /* 0x0003d80000100800 */
[----:B-1----:R-:W-:Y:S05]  /*0e30*/  @!P0 BRA `(.L_x_45) ;  /* 0x0000001400f88947 */ /* 0x002fea0003800000 */
[----:B------:R-:W-:Y:S01]  /*0e40*/  UMOV UR4, URZ ;  /* 0x000000ff00047c82 */ /* 0x000fe20008000000 */
[----:B------:R-:W-:Y:S01]  /*0e50*/  IMAD.MOV.U32 R0, RZ, RZ, RZ ;  /* 0x000000ffff007224 */ /* 0x000fe200078e00ff */
[----:B------:R-:W-:Y:S01]  /*0e60*/  CS2R R4, SRZ ;  /* 0x0000000000047805 */ /* 0x000fe2000001ff00 */
[----:B------:R-:W-:Y:S02]  /*0e70*/  IMAD.MOV.U32 R6, RZ, RZ, RZ ;  /* 0x000000ffff067224 */ /* 0x000fe400078e00ff */
[----:B------:R-:W-:Y:S02]  /*0e80*/  IMAD.MOV.U32 R2, RZ, RZ, RZ ;  /* 0x000000ffff027224 */ /* 0x000fe400078e00ff */
[----:B------:R-:W-:-:S07]  /*0e90*/  IMAD.U32 R3, RZ, RZ, UR4 ;  /* 0x00000004ff037e24 */ /* 0x000fce000f8e00ff */
.L_x_49:
[----:B------:R-:W-:-:S06]  /*0ea0*/  IMAD R13, R6, 0x4, R1 ;  /* 0x00000004060d7824 */ /* 0x000fcc00078e0201 */
[----:B------:R-:W5:Y:S01]  /*0eb0*/  LDL R13, [R13+0x4] ;  /* 0x000004000d0d7983 */ /* 0x000f620000100800 */
[----:B------:R-:W-:-:S05]  /*0ec0*/  UMOV UR4, URZ ;  /* 0x000000ff00047c82 */ /* 0x000fca0008000000 */
.L_x_48:
        /* <DEDUP_REMOVED lines=8> */
[----:B------:R-:W2:Y:S04]  /*0f50*/  @!P0 LDG.E R17, desc[UR6][R14.64] ;  /* 0x000000060e118981 */ /* 0x000ea8000c1e1900 */
        /* <DEDUP_REMOVED lines=171> */
[----:B------:R1:W-:Y:S03]  /*1a10*/  STL [R1+0x4], R0 ;  /* 0x0000040001007387 */ /* 0x0003e60000100800 */
[----:B------:R-:W-:Y:S01]  /*1a20*/  ISETP.NE.AND.EX P0, PT, RZ, RZ, PT, P0 ;  /* 0x000000ffff00720c */ /* 0x000fe20003f05300 */
[----:B------:R1:W-:-:S12]  /*1a30*/  STL.64 [R1+0x10], R2 ;  /* 0x0000100201007387 */ /* 0x0003d80000100a00 */
[----:B-1----:R-:W-:Y:S05]  /*1a40*/  @P0 BRA `(.L_x_45) ;  /* 0x0000000800f40947 */ /* 0x002fea0003800000 */
[----:B------:R-:W-:Y:S01]  /*1a50*/  UMOV UR4, URZ ;  /* 0x000000ff00047c82 */ /* 0x000fe20008000000 */
[----:B------:R-:W-:Y:S01]  /*1a60*/  IMAD.MOV.U32 R0, RZ, RZ, RZ ;  /* 0x000000ffff007224 */ /* 0x000fe200078e00ff */
[----:B------:R-:W-:Y:S01]  /*1a70*/  CS2R R4, SRZ ;  /* 0x0000000000047805 */ /* 0x000fe2000001ff00 */
[----:B------:R-:W-:Y:S02]  /*1a80*/  IMAD.MOV.U32 R6, RZ, RZ, RZ ;  /* 0x000000ffff067224 */ /* 0x000fe400078e00ff */
[----:B------:R-:W-:Y:S02]  /*1a90*/  IMAD.MOV.U32 R2, RZ, RZ, RZ ;  /* 0x000000ffff027224 */ /* 0x000fe400078e00ff */
[----:B------:R-:W-:-:S07]  /*1aa0*/  IMAD.U32 R3, RZ, RZ, UR4 ;  /* 0x00000004ff037e24 */ /* 0x000fce000f8e00ff */
.L_x_51:
[----:B------:R-:W-:-:S06]  /*1ab0*/  IMAD R13, R6, 0x4, R1 ;  /* 0x00000004060d7824 */ /* 0x000fcc00078e0201 */
[----:B------:R-:W5:Y:S01]  /*1ac0*/  LDL R13, [R13+0x4] ;  /* 0x000004000d0d7983 */ /* 0x000f620000100800 */
[----:B------:R-:W-:-:S05]  /*1ad0*/  UMOV UR4, URZ ;  /* 0x000000ff00047c82 */ /* 0x000fca0008000000 */
.L_x_50:
        /* <DEDUP_REMOVED lines=177> */
[----:B------:R1:W-:Y:S04]  /*25f0*/  STL.64 [R1+0x8], R4 ;  /* 0x0000080401007387 */ /* 0x0003e80000100a00 */
[----:B------:R1:W-:Y:S04]  /*2600*/  STL [R1+0x4], R0 ;  /* 0x0000040001007387 */ /* 0x0003e80000100800 */
[----:B------:R1:W-:Y:S02]  /*2610*/  STL.64 [R1+0x10], R2 ;  /* 0x0000100201007387 */ /* 0x0003e40000100a00 */
.L_x_45:
[----:B0-----:R-:W-:Y:S05]  /*2620*/  BSYNC.RECONVERGENT B1 ;  /* 0x0000000000017941 */ /* 0x001fea0003800200 */
.L_x_44:
[----:B------:R-:W-:Y:S01]  /*2630*/  ISETP.GT.U32.AND P0, PT, R7, 0x3, PT ;  /* 0x000000030700780c */ /* 0x000fe20003f04070 */
[----:B------:R-:W-:Y:S01]  /*2640*/  VIADD R11, R11, 0x1 ;  /* 0x000000010b0b7836 */ /* 0x000fe20000000000 */
[--C-:B------:R-:W-:Y:S02]  /*2650*/  SHF.R.U64 R7, R7, 0x2, R12.reuse ;  /* 0x0000000207077819 */ /* 0x100fe4000000120c */
[----:B------:R-:W-:Y:S02]  /*2660*/  ISETP.GT.U32.AND.EX P0, PT, R12, RZ, PT, P0 ;  /* 0x000000ff0c00720c */ /* 0x000fe40003f04100 */
[----:B------:R-:W-:-:S11]  /*2670*/  SHF.R.U32.HI R12, RZ, 0x2, R12 ;  /* 0x00000002ff0c7819 */ /* 0x000fd6000001160c */
[----:B------:R-:W-:Y:S05]  /*2680*/  @P0 BRA `(.L_x_52) ;  /* 0xffffffd800d40947 */ /* 0x000fea000383ffff */
.L_x_43:
[----:B0-----:R-:W-:Y:S05]  /*2690*/  BSYNC.RECONVERGENT B0 ;  /* 0x0000000000007941 */ /* 0x001fea0003800200 */
.L_x_42:
[----:B-1----:R-:W-:Y:S01]  /*26a0*/  SHF.R.U32.HI R5, RZ, 0x2, R0 ;  /* 0x00000002ff057819 */ /* 0x002fe20000011600 */
[----:B------:R-:W0:Y:S03]  /*26b0*/  LDCU.64 UR4, c[0x0][0x388] ;  /* 0x00007100ff0477ac */ /* 0x000e260008000a00 */
[----:B------:R-:W-:Y:S01]  /*26c0*/  LOP3.LUT R5, R5, R0, RZ, 0x3c, !PT ;  /* 0x0000000005057212 */ /* 0x000fe200078e3cff */
[----:B------:R-:W-:-:S04]  /*26d0*/  IMAD.SHL.U32 R0, R3, 0x10, RZ ;  /* 0x0000001003007824 */ /* 0x000fc800078e00ff */
[----:B------:R-:W-:-:S05]  /*26e0*/  IMAD.SHL.U32 R2, R5, 0x2, RZ ;  /* 0x0000000205027824 */ /* 0x000fca00078e00ff */
[----:B------:R-:W-:Y:S02]  /*26f0*/  LOP3.LUT R0, R5, R2, R0, 0x96, !PT ;  /* 0x0000000205007212 */ /* 0x000fe400078e9600 */
[----:B------:R-:W-:Y:S02]  /*2700*/  SHF.R.S32.HI R5, RZ, 0x1f, R10 ;  /* 0x0000001fff057819 */ /* 0x000fe4000001140a */
[----:B------:R-:W-:Y:S01]  /*2710*/  LOP3.LUT R0, R0, R3, RZ, 0x3c, !PT ;  /* 0x0000000300007212 */ /* 0x000fe200078e3cff */
[----:B------:R-:W-:Y:S01]  /*2720*/  IMAD.MOV.U32 R3, RZ, RZ, 0x2f800000 ;  /* 0x2f800000ff037424 */ /* 0x000fe200078e00ff */
[----:B0-----:R-:W-:-:S03]  /*2730*/  LEA R2, P0, R10, UR4, 0x2 ;  /* 0x000000040a027c11 */ /* 0x001fc6000f8010ff */
[----:B------:R-:W-:-:S05]  /*2740*/  VIADD R0, R0, 0xd209373c ;  /* 0xd209373c00007836 */ /* 0x000fca0000000000 */
[----:B------:R-:W-:-:S05]  /*2750*/  I2FP.F32.U32 R0, R0 ;  /* 0x0000000000007245 */ /* 0x000fca0000201000 */
[----:B------:R-:W-:Y:S01]  /*2760*/  FFMA R0, R0, R3, 1.1641532182693481445e-10 ;  /* 0x2f00000000007423 */ /* 0x000fe20000000003 */
[----:B------:R-:W-:-:S03]  /*2770*/  LEA.HI.X R3, R10, UR5, R5, 0x2, P0 ;  /* 0x000000050a037c11 */ /* 0x000fc600080f1405 */
[----:B------:R-:W-:-:S05]  /*2780*/  FMUL R5, R0, 0.0099999997764825820923 ;  /* 0x3c23d70a00057820 */ /* 0x000fca0000400000 */
[----:B------:R-:W-:Y:S01]  /*2790*/  STG.E desc[UR6][R2.64], R5 ;  /* 0x0000000502007986 */ /* 0x000fe2000c101906 */
[----:B------:R-:W-:Y:S05]  /*27a0*/  EXIT ;  /* 0x000000000000794d */ /* 0x000fea0003800000 */
.L_x_53:
        /* <DEDUP_REMOVED lines=13> */
.L_x_128:


//--------------------- .text._Z12init_weightsiiPf --------------------------
	.section	.text._Z12init_weightsiiPf,"ax",@progbits
	.align	128
        .global         _Z12init_weightsiiPf
        .type           _Z12init_weightsiiPf,@function
        .size           _Z12init_weightsiiPf,(.L_x_122 - _Z12init_weightsiiPf)
        .other          _Z12init_weightsiiPf,@"STO_CUDA_ENTRY STV_DEFAULT"
_Z12init_weightsiiPf:
.text._Z12init_weightsiiPf:
[----:B------:R-:W0:Y:S01]  /*0000*/  LDC R1, c[0x0][0x37c] ;  /* 0x0000df00ff017b82 */ /* 0x000e220000000800 */
[----:B------:R-:W1:Y:S07]  /*0010*/  S2R R2, SR_TID.Y ;  /* 0x0000000000027919 */ /* 0x000e6e0000002200 */
[----:B------:R-:W2:Y:S01]  /*0020*/  LDC R0, c[0x0][0x360] ;  /* 0x0000d800ff007b82 */ /* 0x000ea20000000800 */
[----:B------:R-:W3:Y:S01]  /*0030*/  LDCU.64 UR6, c[0x0][0x380] ;  /* 0x00007000ff0677ac */ /* 0x000ee20008000a00 */
[----:B0-----:R-:W-:Y:S01]  /*0040*/  VIADD R1, R1, 0xffffffd0 ;  /* 0xffffffd001017836 */ /* 0x001fe20000000000 */
[----:B------:R-:W2:Y:S05]  /*0050*/  S2R R5, SR_TID.X ;  /* 0x0000000000057919 */ /* 0x000eaa0000002100 */
[----:B------:R-:W1:Y:S08]  /*0060*/  S2UR UR5, SR_CTAID.Y ;  /* 0x00000000000579c3 */ /* 0x000e700000002600 */
[----:B------:R-:W1:Y:S08]  /*0070*/  LDC R3, c[0x0][0x364] ;  /* 0x0000d900ff037b82 */ /* 0x000e700000000800 */
[----:B------:R-:W2:Y:S01]  /*0080*/  S2UR UR4, SR_CTAID.X ;  /* 0x00000000000479c3 */ /* 0x000ea20000002500 */
[----:B-1----:R-:W-:-:S05]  /*0090*/  IMAD R3, R3, UR5, R2 ;  /* 0x0000000503037c24 */ /* 0x002fca000f8e0202 */
[----:B---3--:R-:W-:Y:S01]  /*00a0*/  ISETP.GE.AND P0, PT, R3, UR7, PT ;  /* 0x0000000703007c0c */ /* 0x008fe2000bf06270 */
[----:B--2---:R-:W-:-:S05]  /*00b0*/  IMAD R0, R0, UR4, R5 ;  /* 0x0000000400007c24 */ /* 0x004fca000f8e0205 */
[----:B------:R-:W-:-:S13]  /*00c0*/  ISETP.GE.OR P0, PT, R0, UR6, P0 ;  /* 0x0000000600007c0c */ /* 0x000fda0008706670 */
[----:B------:R-:W-:Y:S05]  /*00d0*/  @P0 EXIT ;  /* 0x000000000000094d */ /* 0x000fea0003800000 */
[----:B------:R-:W-:Y:S01]  /*00e0*/  IMAD.MOV.U32 R6, RZ, RZ, -0x2dfc5089 ;  /* 0xd203af77ff067424 */ /* 0x000fe200078e00ff */
[----:B------:R-:W-:Y:S01]  /*00f0*/  BSSY.RECONVERGENT B0, `(.L_x_54) ;  /* 0x0000260000007945 */ /* 0x000fe20003800200 */
[----:B------:R-:W-:Y:S02]  /*0100*/  IMAD.MOV.U32 R7, RZ, RZ, -0x975f8c ;  /* 0xff68a074ff077424 */ /* 0x000fe400078e00ff */
[----:B------:R-:W-:Y:S02]  /*0110*/  IMAD.MOV.U32 R8, RZ, RZ, -0x12697946 ;  /* 0xed9686baff087424 */ /* 0x000fe400078e00ff */
[----:B------:R-:W-:Y:S01]  /*0120*/  IMAD.MOV.U32 R9, RZ, RZ, -0x75bd8fc ;  /* 0xf8a42704ff097424 */ /* 0x000fe200078e00ff */
[----:B------:R0:W-:Y:S01]  /*0130*/  STL.64 [R1], R6 ;  /* 0x0000000601007387 */ /* 0x0001e20000100a00 */
[----:B------:R-:W-:Y:S02]  /*0140*/  IMAD.MOV.U32 R10, RZ, RZ, -0x23270784 ;  /* 0xdcd8f87cff0a7424 */ /* 0x000fe400078e00ff */
[----:B------:R-:W-:Y:S01]  /*0150*/  IMAD.MOV.U32 R11, RZ, RZ, -0x79aed88 ;  /* 0xf8651278ff0b7424 */ /* 0x000fe200078e00ff */
[----:B------:R0:W-:Y:S01]  /*0160*/  STL.64 [R1+0x8], R8 ;  /* 0x0000080801007387 */ /* 0x0001e20000100a00 */
[----:B------:R-:W-:Y:S01]  /*0170*/  IMAD R0, R3, UR6, R0 ;  /* 0x0000000603007c24 */ /* 0x000fe2000f8e0200 */
[----:B------:R-:W1:Y:S01]  /*0180*/  LDCU.64 UR6, c[0x0][0x358] ;  /* 0x00006b00ff0677ac */ /* 0x000e620008000a00 */
[----:B------:R-:W-:Y:S01]  /*0190*/  IMAD.MOV.U32 R4, RZ, RZ, -0x975f8c ;  /* 0xff68a074ff047424 */ /* 0x000fe200078e00ff */
[----:B------:R0:W-:Y:S01]  /*01a0*/  STL.64 [R1+0x10], R10 ;  /* 0x0000100a01007387 */ /* 0x0001e20000100a00 */
[----:B------:R-:W-:Y:S01]  /*01b0*/  IMAD.MOV.U32 R3, RZ, RZ, -0x79aed88 ;  /* 0xf8651278ff037424 */ /* 0x000fe200078e00ff */
[----:B------:R-:W-:-:S02]  /*01c0*/  ISETP.NE.AND P0, PT, R0, RZ, PT ;  /* 0x000000ff0000720c */ /* 0x000fc40003f05270 */
[----:B------:R-:W-:-:S11]  /*01d0*/  SHF.R.S32.HI R2, RZ, 0x1f, R0 ;  /* 0x0000001fff027819 */ /* 0x000fd60000011400 */
[----:B0-----:R-:W-:Y:S05]  /*01e0*/  @!P0 BRA `(.L_x_55) ;  /* 0x0000002400408947 */ /* 0x001fea0003800000 */
[----:B------:R-:W-:Y:S02]  /*01f0*/  IMAD.MOV.U32 R13, RZ, RZ, R2 ;  /* 0x000000ffff0d7224 */ /* 0x000fe400078e0002 */
[----:B------:R-:W-:Y:S02]  /*0200*/  IMAD.MOV.U32 R11, RZ, RZ, RZ ;  /* 0x000000ffff0b7224 */ /* 0x000fe400078e00ff */
[----:B------:R-:W-:Y:S02]  /*0210*/  IMAD.MOV.U32 R4, RZ, RZ, -0x975f8c ;  /* 0xff68a074ff047424 */ /* 0x000fe400078e00ff */
[----:B------:R-:W-:Y:S02]  /*0220*/  IMAD.MOV.U32 R10, RZ, RZ, R0 ;  /* 0x000000ffff0a7224 */ /* 0x000fe400078e0000 */
[----:B------:R-:W-:-:S07]  /*0230*/  IMAD.MOV.U32 R3, RZ, RZ, -0x79aed88 ;  /* 0xf8651278ff037424 */ /* 0x000fce00078e00ff */
.L_x_64:
[----:B0-----:R-:W-:Y:S01]  /*0240*/  LOP3.LUT R2, R10, 0x3, RZ, 0xc0, !PT ;  /* 0x000000030a027812 */ /* 0x001fe200078ec0ff */
[----:B------:R-:W-:Y:S03]  /*0250*/  BSSY.RECONVERGENT B1, `(.L_x_56) ;  /* 0x0000243000017945 */ /* 0x000fe60003800200 */
[----:B------:R-:W-:-:S04]  /*0260*/  ISETP.NE.U32.AND P0, PT, R2, RZ, PT ;  /* 0x000000ff0200720c */ /* 0x000fc80003f05070 */
[----:B------:R-:W-:-:S13]  /*0270*/  ISETP.NE.AND.EX P0, PT, RZ, RZ, PT, P0 ;  /* 0x000000ffff00720c */ /* 0x000fda0003f05300 */
[----:B------:R-:W-:Y:S05]  /*0280*/  @!P0 BRA `(.L_x_57) ;  /* 0x0000002000fc8947 */ /* 0x000fea0003800000 */
[----:B------:R-:W0:Y:S01]  /*0290*/  LDC.64 R8, c[0x4][RZ] ;  /* 0x01000000ff087b82 */ /* 0x000e220000000a00 */
[----:B------:R-:W-:Y:S01]  /*02a0*/  IMAD.MOV.U32 R4, RZ, RZ, RZ ;  /* 0x000000ffff047224 */ /* 0x000fe200078e00ff */
[----:B------:R-:W-:Y:S01]  /*02b0*/  CS2R R2, SRZ ;  /* 0x0000000000027805 */ /* 0x000fe2000001ff00 */
[----:B------:R-:W-:Y:S01]  /*02c0*/  IMAD.MOV.U32 R12, RZ, RZ, RZ ;  /* 0x000000ffff0c7224 */ /* 0x000fe200078e00ff */
[----:B------:R-:W-:Y:S01]  /*02d0*/  CS2R R6, SRZ ;  /* 0x0000000000067805 */ /* 0x000fe2000001ff00 */
[----:B0-----:R-:W-:-:S07]  /*02e0*/  IMAD.WIDE.U32 R8, R11, 0xc80, R8 ;  /* 0x00000c800b087825 */ /* 0x001fce00078e0008 */
.L_x_59:
[----:B------:R-:W-:-:S06]  /*02f0*/  IMAD R5, R12, 0x4, R1 ;  /* 0x000000040c057824 */ /* 0x000fcc00078e0201 */
[----:B------:R-:W5:Y:S01]  /*0300*/  LDL R5, [R5+0x4] ;  /* 0x0000040005057983 */ /* 0x000f620000100800 */
[----:B------:R-:W-:-:S05]  /*0310*/  UMOV UR4, URZ ;  /* 0x000000ff00047c82 */ /* 0x000fca0008000000 */
.L_x_58:
        /* <DEDUP_REMOVED lines=8> */
[----:B-1----:R-:W2:Y:S04]  /*03a0*/  @!P0 LDG.E R17, desc[UR6][R14.64] ;  /* 0x000000060e118981 */ /* 0x002ea8000c1e1900 */
        /* <DEDUP_REMOVED lines=174> */
[----:B0-----:R-:W-:Y:S05]  /*0e90*/  @!P0 BRA `(.L_x_57) ;  /* 0x0000001400f88947 */ /* 0x001fea0003800000 */
[----:B------:R-:W-:Y:S01]  /*0ea0*/  UMOV UR4, URZ ;  /* 0x000000ff00047c82 */ /* 0x000fe20008000000 */
[----:B------:R-:W-:Y:S01]  /*0eb0*/  IMAD.MOV.U32 R4, RZ, RZ, RZ ;  /* 0x000000ffff047224 */ /* 0x000fe200078e00ff */
[----:B------:R-:W-:Y:S01]  /*0ec0*/  CS2R R6, SRZ ;  /* 0x0000000000067805 */ /* 0x000fe2000001ff00 */
[----:B------:R-:W-:Y:S02]  /*0ed0*/  IMAD.MOV.U32 R12, RZ, RZ, RZ ;  /* 0x000000ffff0c7224 */ /* 0x000fe400078e00ff */
[----:B------:R-:W-:Y:S02]  /*0ee0*/  IMAD.MOV.U32 R2, RZ, RZ, RZ ;  /* 0x000000ffff027224 */ /* 0x000fe400078e00ff */
[----:B------:R-:W-:-:S07]  /*0ef0*/  IMAD.U32 R3, RZ, RZ, UR4 ;  /* 0x00000004ff037e24 */ /* 0x000fce000f8e00ff */
.L_x_61:
[----:B------:R-:W-:-:S06]  /*0f00*/  IMAD R5, R12, 0x4, R1 ;  /* 0x000000040c057824 */ /* 0x000fcc00078e0201 */
[----:B------:R-:W5:Y:S01]  /*0f10*/  LDL R5, [R5+0x4] ;  /* 0x0000040005057983 */ /* 0x000f620000100800 */
[----:B------:R-:W-:-:S05]  /*0f20*/  UMOV UR4, URZ ;  /* 0x000000ff00047c82 */ /* 0x000fca0008000000 */
.L_x_60:
        /* <DEDUP_REMOVED lines=183> */
[----:B0-----:R-:W-:Y:S05]  /*1aa0*/  @P0 BRA `(.L_x_57) ;  /* 0x0000000800f40947 */ /* 0x001fea0003800000 */
[----:B------:R-:W-:Y:S01]  /*1ab0*/  UMOV UR4, URZ ;  /* 0x000000ff00047c82 */ /* 0x000fe20008000000 */
[----:B------:R-:W-:Y:S01]  /*1ac0*/  IMAD.MOV.U32 R4, RZ, RZ, RZ ;  /* 0x000000ffff047224 */ /* 0x000fe200078e00ff */
[----:B------:R-:W-:Y:S01]  /*1ad0*/  CS2R R6, SRZ ;  /* 0x0000000000067805 */ /* 0x000fe2000001ff00 */
[----:B------:R-:W-:Y:S02]  /*1ae0*/  IMAD.MOV.U32 R12, RZ, RZ, RZ ;  /* 0x000000ffff0c7224 */ /* 0x000fe400078e00ff */
[----:B------:R-:W-:Y:S02]  /*1af0*/  IMAD.MOV.U32 R2, RZ, RZ, RZ ;  /* 0x000000ffff027224 */ /* 0x000fe400078e00ff */
[----:B------:R-:W-:-:S07]  /*1b00*/  IMAD.U32 R3, RZ, RZ, UR4 ;  /* 0x00000004ff037e24 */ /* 0x000fce000f8e00ff */
.L_x_63:
[----:B------:R-:W-:-:S06]  /*1b10*/  IMAD R5, R12, 0x4, R1 ;  /* 0x000000040c057824 */ /* 0x000fcc00078e0201 */
[----:B------:R-:W5:Y:S01]  /*1b20*/  LDL R5, [R5+0x4] ;  /* 0x0000040005057983 */ /* 0x000f620000100800 */
[----:B------:R-:W-:-:S05]  /*1b30*/  UMOV UR4, URZ ;  /* 0x000000ff00047c82 */ /* 0x000fca0008000000 */
.L_x_62:
        /* <DEDUP_REMOVED lines=180> */
.L_x_57:
[----:B-1----:R-:W-:Y:S05]  /*2680*/  BSYNC.RECONVERGENT B1 ;  /* 0x0000000000017941 */ /* 0x002fea0003800200 */
.L_x_56:
[C---:B------:R-:W-:Y:S01]  /*2690*/  ISETP.GT.U32.AND P0, PT, R10.reuse, 0x3, PT ;  /* 0x000000030a00780c */ /* 0x040fe20003f04070 */
[----:B------:R-:W-:Y:S01]  /*26a0*/  VIADD R11, R11, 0x1 ;  /* 0x000000010b0b7836 */ /* 0x000fe20000000000 */
[--C-:B------:R-:W-:Y:S02]  /*26b0*/  SHF.R.U64 R10, R10, 0x2, R13.reuse ;  /* 0x000000020a0a7819 */ /* 0x100fe4000000120d */
[----:B------:R-:W-:Y:S02]  /*26c0*/  ISETP.GT.U32.AND.EX P0, PT, R13, RZ, PT, P0 ;  /* 0x000000ff0d00720c */ /* 0x000fe40003f04100 */
[----:B------:R-:W-:-:S11]  /*26d0*/  SHF.R.U32.HI R13, RZ, 0x2, R13 ;  /* 0x00000002ff0d7819 */ /* 0x000fd6000001160d */
[----:B------:R-:W-:Y:S05]  /*26e0*/  @P0 BRA `(.L_x_64) ;  /* 0xffffffd800d40947 */ /* 0x000fea000383ffff */
.L_x_55:
[----:B-1----:R-:W-:Y:S05]  /*26f0*/  BSYNC.RECONVERGENT B0 ;  /* 0x0000000000007941 */ /* 0x002fea0003800200 */
.L_x_54:
[----:B------:R-:W1:Y:S01]  /*2700*/  LDCU UR4, c[0x0][0x380] ;  /* 0x00007000ff0477ac */ /* 0x000e620008000800 */
[----:B------:R-:W-:Y:S01]  /*2710*/  SHF.R.U32.HI R5, RZ, 0x2, R4 ;  /* 0x00000002ff057819 */ /* 0x000fe20000011604 */
[----:B0-----:R-:W-:Y:S02]  /*2720*/  IMAD.SHL.U32 R2, R3, 0x10, RZ ;  /* 0x0000001003027824 */ /* 0x001fe400078e00ff */
[----:B------:R-:W-:Y:S01]  /*2730*/  IMAD.MOV.U32 R8, RZ, RZ, 0x2f800000 ;  /* 0x2f800000ff087424 */ /* 0x000fe200078e00ff */
[----:B------:R-:W-:-:S05]  /*2740*/  LOP3.LUT R5, R5, R4, RZ, 0x3c, !PT ;  /* 0x0000000405057212 */ /* 0x000fca00078e3cff */
[----:B------:R-:W-:-:S05]  /*2750*/  IMAD.SHL.U32 R4, R5, 0x2, RZ ;  /* 0x0000000205047824 */ /* 0x000fca00078e00ff */
[----:B------:R-:W-:Y:S02]  /*2760*/  LOP3.LUT R2, R5, R4, R2, 0x96, !PT ;  /* 0x0000000405027212 */ /* 0x000fe400078e9602 */
[----:B-1----:R-:W-:Y:S02]  /*2770*/  I2FP.F32.S32 R6, UR4 ;  /* 0x0000000400067c45 */ /* 0x002fe40008201400 */
[----:B------:R-:W-:Y:S02]  /*2780*/  LOP3.LUT R3, R2, R3, RZ, 0x3c, !PT ;  /* 0x0000000302037212 */ /* 0x000fe400078e3cff */
[----:B------:R-:W0:Y:S03]  /*2790*/  MUFU.RCP R7, R6 ;  /* 0x0000000600077308 */ /* 0x000e260000001000 */
[----:B------:R-:W-:-:S05]  /*27a0*/  VIADD R3, R3, 0xd209373c ;  /* 0xd209373c03037836 */ /* 0x000fca0000000000 */
[----:B------:R-:W-:-:S05]  /*27b0*/  I2FP.F32.U32 R3, R3 ;  /* 0x0000000300037245 */ /* 0x000fca0000201000 */
[----:B------:R-:W-:Y:S01]  /*27c0*/  FFMA R3, R3, R8, 1.1641532182693481445e-10 ;  /* 0x2f00000003037423 */ /* 0x000fe20000000008 */
[----:B0-----:R-:W-:-:S04]  /*27d0*/  FFMA R4, -R6, R7, 1 ;  /* 0x3f80000006047423 */ /* 0x001fc80000000107 */
[----:B------:R-:W-:Y:S01]  /*27e0*/  FFMA R2, R7, R4, R7 ;  /* 0x0000000407027223 */ /* 0x000fe20000000007 */
[----:B------:R-:W-:-:S03]  /*27f0*/  IMAD.MOV.U32 R7, RZ, RZ, 0x40000000 ;  /* 0x40000000ff077424 */ /* 0x000fc600078e00ff */
[----:B------:R-:W-:Y:S01]  /*2800*/  FFMA R5, R2, 2, RZ ;  /* 0x4000000002057823 */ /* 0x000fe200000000ff */
[----:B------:R-:W0:Y:S01]  /*2810*/  FCHK P0, R7, R6 ;  /* 0x0000000607007302 */ /* 0x000e220000000000 */
[----:B------:R-:W-:Y:S02]  /*2820*/  FFMA R3, R3, R7, -1 ;  /* 0xbf80000003037423 */ /* 0x000fe40000000007 */
[----:B------:R-:W-:-:S04]  /*2830*/  FFMA R4, -R6, R5, 2 ;  /* 0x4000000006047423 */ /* 0x000fc80000000105 */
[----:B------:R-:W-:Y:S01]  /*2840*/  FFMA R2, R2, R4, R5 ;  /* 0x0000000402027223 */ /* 0x000fe20000000005 */
[----:B0-----:R-:W-:Y:S06]  /*2850*/  @!P0 BRA `(.L_x_65) ;  /* 0x00000000000c8947 */ /* 0x001fec0003800000 */
[----:B------:R-:W-:-:S07]  /*2860*/  MOV R4, 0x2880 ;  /* 0x0000288000047802 */ /* 0x000fce0000000f00 */
[----:B------:R-:W-:Y:S05]  /*2870*/  CALL.REL.NOINC `($__internal_3_$__cuda_sm3x_div_rn_noftz_f32_slowpath) ;  /* 0x0000000000ac7944 */ /* 0x000fea0003c00000 */
[----:B------:R-:W-:-:S07]  /*2880*/  IMAD.MOV.U32 R2, RZ, RZ, R9 ;  /* 0x000000ffff027224 */ /* 0x000fce00078e0009 */
.L_x_65:
[----:B------:R-:W-:Y:S01]  /*2890*/  VIADD R4, R2, 0xf3000000 ;  /* 0xf300000002047836 */ /* 0x000fe20000000000 */
[----:B------:R0:W1:Y:S04]  /*28a0*/  MUFU.RSQ R7, R2 ;  /* 0x0000000200077308 */ /* 0x0000680000001400 */
[----:B------:R-:W-:-:S13]  /*28b0*/  ISETP.GT.U32.AND P0, PT, R4, 0x727fffff, PT ;  /* 0x727fffff0400780c */ /* 0x000fda0003f04070 */
[----:B01----:R-:W-:Y:S05]  /*28c0*/  @!P0 BRA `(.L_x_66) ;  /* 0x00000000000c8947 */ /* 0x003fea0003800000 */
[----:B------:R-:W-:-:S07]  /*28d0*/  MOV R6, 0x28f0 ;  /* 0x000028f000067802 */ /* 0x000fce0000000f00 */
[----:B------:R-:W-:Y:S05]  /*28e0*/  CALL.REL.NOINC `($__internal_2_$__cuda_sm20_sqrt_rn_f32_slowpath) ;  /* 0x0000000000307944 */ /* 0x000fea0003c00000 */
[----:B------:R-:W-:Y:S05]  /*28f0*/  BRA `(.L_x_67) ;  /* 0x0000000000107947 */ /* 0x000fea0003800000 */
.L_x_66:
[C---:B------:R-:W-:Y:S01]  /*2900*/  FMUL.FTZ R5, R7.reuse, R2 ;  /* 0x0000000207057220 */ /* 0x040fe20000410000 */
[----:B------:R-:W-:-:S03]  /*2910*/  FMUL.FTZ R4, R7, 0.5 ;  /* 0x3f00000007047820 */ /* 0x000fc60000410000 */
[----:B------:R-:W-:-:S04]  /*2920*/  FFMA R2, -R5, R5, R2 ;  /* 0x0000000505027223 */ /* 0x000fc80000000102 */
[----:B------:R-:W-:-:S07]  /*2930*/  FFMA R2, R2, R4, R5 ;  /* 0x0000000402027223 */ /* 0x000fce0000000005 */
.L_x_67:
[----:B------:R-:W0:Y:S01]  /*2940*/  LDCU.64 UR4, c[0x0][0x388] ;  /* 0x00007100ff0477ac */ /* 0x000e220008000a00 */
[----:B------:R-:W-:Y:S01]  /*2950*/  SHF.R.S32.HI R5, RZ, 0x1f, R0 ;  /* 0x0000001fff057819 */ /* 0x000fe20000011400 */
[----:B------:R-:W-:Y:S01]  /*2960*/  FMUL R3, R3, R2 ;  /* 0x0000000203037220 */ /* 0x000fe20000400000 */
[----:B0-----:R-:W-:-:S04]  /*2970*/  LEA R4, P0, R0, UR4, 0x2 ;  /* 0x0000000400047c11 */ /* 0x001fc8000f8010ff */
[----:B------:R-:W-:-:S05]  /*2980*/  LEA.HI.X R5, R0, UR5, R5, 0x2, P0 ;  /* 0x0000000500057c11 */ /* 0x000fca00080f1405 */
[----:B------:R-:W-:Y:S01]  /*2990*/  STG.E desc[UR6][R4.64], R3 ;  /* 0x0000000304007986 */ /* 0x000fe2000c101906 */
[----:B------:R-:W-:Y:S05]  /*29a0*/  EXIT ;  /* 0x000000000000794d */ /* 0x000fea0003800000 */
        .weak           $__internal_2_$__cuda_sm20_sqrt_rn_f32_slowpath
        .type           $__internal_2_$__cuda_sm20_sqrt_rn_f32_slowpath,@function
        .size           $__internal_2_$__cuda_sm20_sqrt_rn_f32_slowpath,($__internal_3_$__cuda_sm3x_div_rn_noftz_f32_slowpath - $__internal_2_$__cuda_sm20_sqrt_rn_f32_slowpath)
$__internal_2_$__cuda_sm20_sqrt_rn_f32_slowpath:
[----:B------:R-:W-:-:S13]  /*29b0*/  LOP3.LUT P0, RZ, R2, 0x7fffffff, RZ, 0xc0, !PT ;  /* 0x7fffffff02ff7812 */ /* 0x000fda000780c0ff */
[----:B------:R-:W-:Y:S01]  /*29c0*/  @!P0 IMAD.MOV.U32 R4, RZ, RZ, R2 ;  /* 0x000000ffff048224 */ /* 0x000fe200078e0002 */
[----:B------:R-:W-:Y:S06]  /*29d0*/  @!P0 BRA `(.L_x_68) ;  /* 0x0000000000448947 */ /* 0x000fec0003800000 */
[----:B------:R-:W-:-:S13]  /*29e0*/  FSETP.GEU.FTZ.AND P0, PT, R2, RZ, PT ;  /* 0x000000ff0200720b */ /* 0x000fda0003f1e000 */
[----:B------:R-:W-:Y:S01]  /*29f0*/  @!P0 IMAD.MOV.U32 R4, RZ, RZ, 0x7fffffff ;  /* 0x7fffffffff048424 */ /* 0x000fe200078e00ff */
[----:B------:R-:W-:Y:S06]  /*2a00*/  @!P0 BRA `(.L_x_68) ;  /* 0x0000000000388947 */ /* 0x000fec0003800000 */
[----:B------:R-:W-:-:S13]  /*2a10*/  FSETP.GTU.FTZ.AND P0, PT, |R2|, +INF , PT ;  /* 0x7f8000000200780b */ /* 0x000fda0003f1c200 */
[----:B------:R-:W-:Y:S01]  /*2a20*/  @P0 FADD.FTZ R4, R2, 1 ;  /* 0x3f80000002040421 */ /* 0x000fe20000010000 */
[----:B------:R-:W-:Y:S06]  /*2a30*/  @P0 BRA `(.L_x_68) ;  /* 0x00000000002c0947 */ /* 0x000fec0003800000 */
[----:B------:R-:W-:-:S13]  /*2a40*/  FSETP.NEU.FTZ.AND P0, PT, |R2|, +INF , PT ;  /* 0x7f8000000200780b */ /* 0x000fda0003f1d200 */
[----:B------:R-:W-:Y:S01]  /*2a50*/  @!P0 IMAD.MOV.U32 R4, RZ, RZ, R2 ;  /* 0x000000ffff048224 */ /* 0x000fe200078e0002 */
[----:B------:R-:W-:Y:S06]  /*2a60*/  @!P0 BRA `(.L_x_68) ;  /* 0x0000000000208947 */ /* 0x000fec0003800000 */
[----:B------:R-:W-:-:S04]  /*2a70*/  FFMA R2, R2, 1.84467440737095516160e+19, RZ ;  /* 0x5f80000002027823 */ /* 0x000fc800000000ff */
[----:B------:R-:W0:Y:S02]  /*2a80*/  MUFU.RSQ R5, R2 ;  /* 0x0000000200057308 */ /* 0x000e240000001400 */
[----:B0-----:R-:W-:Y:S01]  /*2a90*/  FMUL.FTZ R7, R2, R5 ;  /* 0x0000000502077220 */ /* 0x001fe20000410000 */
[----:B------:R-:W-:-:S03]  /*2aa0*/  FMUL.FTZ R5, R5, 0.5 ;  /* 0x3f00000005057820 */ /* 0x000fc60000410000 */
[----:B------:R-:W-:-:S04]  /*2ab0*/  FADD.FTZ R4, -R7, -RZ ;  /* 0x800000ff07047221 */ /* 0x000fc80000010100 */
[----:B------:R-:W-:-:S04]  /*2ac0*/  FFMA R4, R7, R4, R2 ;  /* 0x0000000407047223 */ /* 0x000fc80000000002 */
[----:B------:R-:W-:-:S04]  /*2ad0*/  FFMA R4, R4, R5, R7 ;  /* 0x0000000504047223 */ /* 0x000fc80000000007 */
[----:B------:R-:W-:-:S07]  /*2ae0*/  FMUL.FTZ R4, R4, 2.3283064365386962891e-10 ;  /* 0x2f80000004047820 */ /* 0x000fce0000410000 */
.L_x_68:
[----:B------:R-:W-:Y:S02]  /*2af0*/  IMAD.MOV.U32 R2, RZ, RZ, R4 ;  /* 0x000000ffff027224 */ /* 0x000fe400078e0004 */
[----:B------:R-:W-:Y:S02]  /*2b00*/  IMAD.MOV.U32 R4, RZ, RZ, R6 ;  /* 0x000000ffff047224 */ /* 0x000fe400078e0006 */
[----:B------:R-:W-:-:S04]  /*2b10*/  IMAD.MOV.U32 R5, RZ, RZ, 0x0 ;  /* 0x00000000ff057424 */ /* 0x000fc800078e00ff */
[----:B------:R-:W-:Y:S05]  /*2b20*/  RET.REL.NODEC R4 `(_Z12init_weightsiiPf) ;  /* 0xffffffd404347950 */ /* 0x000fea0003c3ffff */
        .weak           $__internal_3_$__cuda_sm3x_div_rn_noftz_f32_slowpath
        .type           $__internal_3_$__cuda_sm3x_div_rn_noftz_f32_slowpath,@function
        .size           $__internal_3_$__cuda_sm3x_div_rn_noftz_f32_slowpath,(.L_x_122 - $__internal_3_$__cuda_sm3x_div_rn_noftz_f32_slowpath)
$__internal_3_$__cuda_sm3x_div_rn_noftz_f32_slowpath:
[--C-:B------:R-:W-:Y:S01]  /*2b30*/  SHF.R.U32.HI R2, RZ, 0x17, R6.reuse ;  /* 0x00000017ff027819 */ /* 0x100fe20000011606 */
[----:B------:R-:W-:-:S03]  /*2b40*/  IMAD.MOV.U32 R7, RZ, RZ, R6 ;  /* 0x000000ffff077224 */ /* 0x000fc600078e0006 */
[----:B------:R-:W-:-:S05]  /*2b50*/  LOP3.LUT R5, R2, 0xff, RZ, 0xc0, !PT ;  /* 0x000000ff02057812 */ /* 0x000fca00078ec0ff */
[----:B------:R-:W-:-:S05]  /*2b60*/  VIADD R9, R5, 0xffffffff ;  /* 0xffffffff05097836 */ /* 0x000fca0000000000 */
[----:B------:R-:W-:-:S13]  /*2b70*/  ISETP.GT.U32.AND P0, PT, R9, 0xfd, PT ;  /* 0x000000fd0900780c */ /* 0x000fda0003f04070 */
[----:B------:R-:W-:Y:S01]  /*2b80*/  @!P0 IMAD.MOV.U32 R8, RZ, RZ, RZ ;  /* 0x000000ffff088224 */ /* 0x000fe200078e00ff */
[----:B------:R-:W-:Y:S06]  /*2b90*/  @!P0 BRA `(.L_x_69) ;  /* 0x0000000000408947 */ /* 0x000fec0003800000 */
[----:B------:R-:W-:Y:S01]  /*2ba0*/  FSETP.GTU.FTZ.AND P0, PT, |R6|, +INF , PT ;  /* 0x7f8000000600780b */ /* 0x000fe20003f1c200 */
[----:B------:R-:W-:-:S12]  /*2bb0*/  IMAD.MOV.U32 R2, RZ, RZ, R6 ;  /* 0x000000ffff027224 */ /* 0x000fd800078e0006 */
[----:B------:R-:W-:Y:S05]  /*2bc0*/  @P0 BRA `(.L_x_70) ;  /* 0x0000000400280947 */ /* 0x000fea0003800000 */
[----:B------:R-:W-:-:S05]  /*2bd0*/  IMAD.MOV.U32 R6, RZ, RZ, 0x40000000 ;  /* 0x40000000ff067424 */ /* 0x000fca00078e00ff */
[----:B------:R-:W-:-:S13]  /*2be0*/  LOP3.LUT P0, RZ, R7, 0x7fffffff, R6, 0xc8, !PT ;  /* 0x7fffffff07ff7812 */ /* 0x000fda000780c806 */
[----:B------:R-:W-:Y:S05]  /*2bf0*/  @!P0 BRA `(.L_x_71) ;  /* 0x0000000400148947 */ /* 0x000fea0003800000 */
[----:B------:R-:W-:Y:S02]  /*2c00*/  FSETP.NEU.FTZ.AND P0, PT, |R2|, +INF , PT ;  /* 0x7f8000000200780b */ /* 0x000fe40003f1d200 */
[----:B------:R-:W-:-:S04]  /*2c10*/  LOP3.LUT P1, RZ, R6, 0x7fffffff, RZ, 0xc0, !PT ;  /* 0x7fffffff06ff7812 */ /* 0x000fc8000782c0ff */
[----:B------:R-:W-:-:S13]  /*2c20*/  PLOP3.LUT P0, PT, P0, P1, PT, 0x2f, 0xf2 ;  /* 0x0000000000f2781c */ /* 0x000fda0000702577 */
[----:B------:R-:W-:Y:S05]  /*2c30*/  @P0 BRA `(.L_x_72) ;  /* 0x0000000000fc0947 */ /* 0x000fea0003800000 */
[----:B------:R-:W-:-:S13]  /*2c40*/  LOP3.LUT P0, RZ, R7, 0x7fffffff, RZ, 0xc0, !PT ;  /* 0x7fffffff07ff7812 */ /* 0x000fda000780c0ff */
[----:B------:R-:W-:Y:S05]  /*2c50*/  @!P0 BRA `(.L_x_73) ;  /* 0x0000000000e88947 */ /* 0x000fea0003800000 */
[----:B------:R-:W-:Y:S01]  /*2c60*/  ISETP.GE.AND P0, PT, R9, RZ, PT ;  /* 0x000000ff0900720c */ /* 0x000fe20003f06270 */
[----:B------:R-:W-:-:S12]  /*2c70*/  IMAD.MOV.U32 R8, RZ, RZ, RZ ;  /* 0x000000ffff087224 */ /* 0x000fd800078e00ff */
[----:B------:R-:W-:Y:S01]  /*2c80*/  @!P0 FFMA R7, R2, 1.84467440737095516160e+19, RZ ;  /* 0x5f80000002078823 */ /* 0x000fe200000000ff */
[----:B------:R-:W-:-:S07]  /*2c90*/  @!P0 VIADD R8, R8, 0x40 ;  /* 0x0000004008088836 */ /* 0x000fce0000000000 */
.L_x_69:
[----:B------:R-:W-:Y:S01]  /*2ca0*/  LEA R2, R5, 0xc0800000, 0x17 ;  /* 0xc080000005027811 */ /* 0x000fe200078eb8ff */
[----:B------:R-:W-:Y:S01]  /*2cb0*/  UMOV UR4, 0x40000000 ;  /* 0x4000000000047882 */ /* 0x000fe20000000000 */
[----:B------:R-:W-:Y:S01]  /*2cc0*/  IADD3 R5, PT, PT, R8, 0x80, -R5 ;  /* 0x0000008008057810 */ /* 0x000fe20007ffe805 */
[----:B------:R-:W-:Y:S02]  /*2cd0*/  UIADD3 UR4, UPT, UPT, UR4, -0x800000, URZ ;  /* 0xff80000004047890 */ /* 0x000fe4000fffe0ff */
[----:B------:R-:W-:-:S04]  /*2ce0*/  IMAD.IADD R7, R7, 0x1, -R2 ;  /* 0x0000000107077824 */ /* 0x000fc800078e0a02 */
[----:B------:R-:W0:Y:S01]  /*2cf0*/  MUFU.RCP R2, R7 ;  /* 0x0000000700027308 */ /* 0x000e220000001000 */
[----:B------:R-:W-:-:S04]  /*2d00*/  FADD.FTZ R9, -R7, -RZ ;  /* 0x800000ff07097221 */ /* 0x000fc80000010100 */
[----:B0-----:R-:W-:-:S04]  /*2d10*/  FFMA R11, R2, R9, 1 ;  /* 0x3f800000020b7423 */ /* 0x001fc80000000009 */
[----:B------:R-:W-:-:S04]  /*2d20*/  FFMA R2, R2, R11, R2 ;  /* 0x0000000b02027223 */ /* 0x000fc80000000002 */
[----:B------:R-:W-:-:S04]  /*2d30*/  FFMA R6, R2, UR4, RZ ;  /* 0x0000000402067c23 */ /* 0x000fc800080000ff */
[----:B------:R-:W-:-:S04]  /*2d40*/  FFMA R11, R9, R6, UR4 ;  /* 0x00000004090b7e23 */ /* 0x000fc80008000006 */
[----:B------:R-:W-:-:S04]  /*2d50*/  FFMA R11, R2, R11, R6 ;  /* 0x0000000b020b7223 */ /* 0x000fc80000000006 */
[----:B------:R-:W-:-:S04]  /*2d60*/  FFMA R10, R9, R11, UR4 ;  /* 0x00000004090a7e23 */ /* 0x000fc8000800000b */
        /* <DEDUP_REMOVED lines=15> */
[C---:B------:R-:W-:Y:S01]  /*2e60*/  VIADD R7, R8.reuse, 0x20 ;  /* 0x0000002008077836 */ /* 0x040fe20000000000 */
[C---:B------:R-:W-:Y:S02]  /*2e70*/  ISETP.NE.AND P2, PT, R8.reuse, RZ, PT ;  /* 0x000000ff0800720c */ /* 0x040fe40003f45270 */
[----:B------:R-:W-:Y:S01]  /*2e80*/  ISETP.NE.AND P1, PT, R8, RZ, PT ;  /* 0x000000ff0800720c */ /* 0x000fe20003f25270 */
[----:B------:R-:W-:Y:S01]  /*2e90*/  IMAD.MOV R8, RZ, RZ, -R8 ;  /* 0x000000ffff087224 */ /* 0x000fe200078e0a08 */
[----:B------:R-:W-:Y:S01]  /*2ea0*/  LOP3.LUT R6, R5, 0x7fffff, RZ, 0xc0, !PT ;  /* 0x007fffff05067812 */ /* 0x000fe200078ec0ff */
[CCC-:B------:R-:W-:Y:S01]  /*2eb0*/  FFMA.RP R5, R2.reuse, R10.reuse, R11.reuse ;  /* 0x0000000a02057223 */ /* 0x1c0fe2000000800b */
[----:B------:R-:W-:Y:S02]  /*2ec0*/  FFMA.RM R2, R2, R10, R11 ;  /* 0x0000000a02027223 */ /* 0x000fe4000000400b */
[----:B------:R-:W-:-:S03]  /*2ed0*/  LOP3.LUT R6, R6, 0x800000, RZ, 0xfc, !PT ;  /* 0x0080000006067812 */ /* 0x000fc600078efcff */
[----:B------:R-:W-:Y:S02]  /*2ee0*/  FSETP.NEU.FTZ.AND P0, PT, R5, R2, PT ;  /* 0x000000020500720b */ /* 0x000fe40003f1d000 */
[----:B------:R-:W-:Y:S02]  /*2ef0*/  SHF.L.U32 R7, R6, R7, RZ ;  /* 0x0000000706077219 */ /* 0x000fe400000006ff */
[----:B------:R-:W-:Y:S02]  /*2f00*/  SEL R5, R8, RZ, P2 ;  /* 0x000000ff08057207 */ /* 0x000fe40001000000 */
[----:B------:R-:W-:Y:S02]  /*2f10*/  ISETP.NE.AND P1, PT, R7, RZ, P1 ;  /* 0x000000ff0700720c */ /* 0x000fe40000f25270 */
[----:B------:R-:W-:Y:S02]  /*2f20*/  SHF.R.U32.HI R5, RZ, R5, R6 ;  /* 0x00000005ff057219 */ /* 0x000fe40000011606 */
[----:B------:R-:W-:-:S02]  /*2f30*/  PLOP3.LUT P0, PT, P0, P1, PT, 0xf8, 0x8f ;  /* 0x00000000008f781c */ /* 0x000fc40000703f70 */
[----:B------:R-:W-:Y:S02]  /*2f40*/  SHF.R.U32.HI R7, RZ, 0x1, R5 ;  /* 0x00000001ff077819 */ /* 0x000fe40000011605 */
[----:B------:R-:W-:-:S04]  /*2f50*/  SEL R2, RZ, 0x1, !P0 ;  /* 0x00000001ff027807 */ /* 0x000fc80004000000 */
[----:B------:R-:W-:-:S04]  /*2f60*/  LOP3.LUT R2, R2, 0x1, R7, 0xf8, !PT ;  /* 0x0000000102027812 */ /* 0x000fc800078ef807 */
[----:B------:R-:W-:-:S05]  /*2f70*/  LOP3.LUT R2, R2, R5, RZ, 0xc0, !PT ;  /* 0x0000000502027212 */ /* 0x000fca00078ec0ff */
[----:B------:R-:W-:-:S05]  /*2f80*/  IMAD.IADD R2, R7, 0x1, R2 ;  /* 0x0000000107027824 */ /* 0x000fca00078e0202 */
[----:B------:R-:W-:Y:S01]  /*2f90*/  LOP3.LUT R9, R2, R9, RZ, 0xfc, !PT ;  /* 0x0000000902097212 */ /* 0x000fe200078efcff */
[----:B------:R-:W-:Y:S06]  /*2fa0*/  BRA `(.L_x_76) ;  /* 0x0000000000347947 */ /* 0x000fec0003800000 */
.L_x_75:
[----:B------:R-:W-:-:S04]  /*2fb0*/  LOP3.LUT R9, R9, 0x80000000, RZ, 0xc0, !PT ;  /* 0x8000000009097812 */ /* 0x000fc800078ec0ff */
[----:B------:R-:W-:Y:S01]  /*2fc0*/  LOP3.LUT R9, R9, 0x7f800000, RZ, 0xfc, !PT ;  /* 0x7f80000009097812 */ /* 0x000fe200078efcff */
[----:B------:R-:W-:Y:S06]  /*2fd0*/  BRA `(.L_x_76) ;  /* 0x0000000000287947 */ /* 0x000fec0003800000 */
.L_x_74:
[----:B------:R-:W-:Y:S01]  /*2fe0*/  IMAD R9, R5, 0x800000, R9 ;  /* 0x0080000005097824 */ /* 0x000fe200078e0209 */
[----:B------:R-:W-:Y:S06]  /*2ff0*/  BRA `(.L_x_76) ;  /* 0x0000000000207947 */ /* 0x000fec0003800000 */
.L_x_73:
[----:B------:R-:W-:-:S04]  /*3000*/  LOP3.LUT R6, R7, 0x80000000, R6, 0x48, !PT ;  /* 0x8000000007067812 */ /* 0x000fc800078e4806 */
[----:B------:R-:W-:Y:S01]  /*3010*/  LOP3.LUT R9, R6, 0x7f800000, RZ, 0xfc, !PT ;  /* 0x7f80000006097812 */ /* 0x000fe200078efcff */
[----:B------:R-:W-:Y:S06]  /*3020*/  BRA `(.L_x_76) ;  /* 0x0000000000147947 */ /* 0x000fec0003800000 */
.L_x_72:
[----:B------:R-:W-:Y:S01]  /*3030*/  LOP3.LUT R9, R7, 0x80000000, R6, 0x48, !PT ;  /* 0x8000000007097812 */ /* 0x000fe200078e4806 */
[----:B------:R-:W-:Y:S06]  /*3040*/  BRA `(.L_x_76) ;  /* 0x00000000000c7947 */ /* 0x000fec0003800000 */
.L_x_71:
[----:B------:R-:W0:Y:S01]  /*3050*/  MUFU.RSQ R9, -QNAN ;  /* 0xffc0000000097908 */ /* 0x000e220000001400 */
[----:B------:R-:W-:Y:S05]  /*3060*/  BRA `(.L_x_76) ;  /* 0x0000000000047947 */ /* 0x000fea0003800000 */
.L_x_70:
[----:B------:R-:W-:-:S07]  /*3070*/  FADD.FTZ R9, R2, 2 ;  /* 0x4000000002097421 */ /* 0x000fce0000010000 */
.L_x_76:
[----:B------:R-:W-:-:S04]  /*3080*/  IMAD.MOV.U32 R5, RZ, RZ, 0x0 ;  /* 0x00000000ff057424 */ /* 0x000fc800078e00ff */
[----:B0-----:R-:W-:Y:S05]  /*3090*/  RET.REL.NODEC R4 `(_Z12init_weightsiiPf) ;  /* 0xffffffcc04d87950 */ /* 0x001fea0003c3ffff */
.L_x_77:
        /* <DEDUP_REMOVED lines=14> */
.L_x_122:


//--------------------- .text._Z13cross_entropyiiPfS_S_ --------------------------
	.section	.text._Z13cross_entropyiiPfS_S_,"ax",@progbits
	.align	128
        .global         _Z13cross_entropyiiPfS_S_
        .type           _Z13cross_entropyiiPfS_S_,@function
        .size           _Z13cross_entropyiiPfS_S_,(.L_x_130 - _Z13cross_entropyiiPfS_S_)
        .other          _Z13cross_entropyiiPfS_S_,@"STO_CUDA_ENTRY STV_DEFAULT"
_Z13cross_entropyiiPfS_S_:
.text._Z13cross_entropyiiPfS_S_:
[----:B------:R-:W-:Y:S01]  /*0000*/  LDC R1, c[0x0][0x37c] ;  /* 0x0000df00ff017b82 */ /* 0x000fe20000000800 */
[----:B------:R-:W0:Y:S07]  /*0010*/  S2R R0, SR_TID.X ;  /* 0x0000000000007919 */ /* 0x000e2e0000002100 */
[----:B------:R-:W0:Y:S01]  /*0020*/  S2UR UR4, SR_CTAID.X ;  /* 0x00000000000479c3 */ /* 0x000e220000002500 */
[----:B------:R-:W1:Y:S07]  /*0030*/  LDCU UR5, c[0x0][0x384] ;  /* 0x00007080ff0577ac */ /* 0x000e6e0008000800 */
[----:B------:R-:W0:Y:S02]  /*0040*/  LDC R3, c[0x0][0x360] ;  /* 0x0000d800ff037b82 */ /* 0x000e240000000800 */
[----:B0-----:R-:W-:-:S05]  /*0050*/  IMAD R3, R3, UR4, R0 ;  /* 0x0000000403037c24 */ /* 0x001fca000f8e0200 */
[----:B-1----:R-:W-:-:S13]  /*0060*/  ISETP.GE.AND P0, PT, R3, UR5, PT ;  /* 0x0000000503007c0c */ /* 0x002fda000bf06270 */
[----:B------:R-:W-:Y:S05]  /*0070*/  @P0 EXIT ;  /* 0x000000000000094d */ /* 0x000fea0003800000 */
[----:B------:R-:W0:Y:S01]  /*0080*/  LDCU UR9, c[0x0][0x380] ;  /* 0x00007000ff0977ac */ /* 0x000e220008000800 */
[----:B------:R-:W-:Y:S01]  /*0090*/  HFMA2 R4, -RZ, RZ, 0, 0 ;  /* 0x00000000ff047431 */ /* 0x000fe200000001ff */
[----:B------:R-:W1:Y:S01]  /*00a0*/  LDCU.64 UR16, c[0x0][0x358] ;  /* 0x00006b00ff1077ac */ /* 0x000e620008000a00 */
[----:B0-----:R-:W-:-:S09]  /*00b0*/  UISETP.GE.AND UP0, UPT, UR9, 0x1, UPT ;  /* 0x000000010900788c */ /* 0x001fd2000bf06270 */
[----:B-1----:R-:W-:Y:S05]  /*00c0*/  BRA.U !UP0, `(.L_x_78) ;  /* 0x0000000d084c7547 */ /* 0x002fea000b800000 */
[----:B------:R-:W-:Y:S02]  /*00d0*/  UISETP.GE.U32.AND UP1, UPT, UR9, 0x4, UPT ;  /* 0x000000040900788c */ /* 0x000fe4000bf26070 */
[----:B------:R-:W-:Y:S01]  /*00e0*/  IMAD R5, R3, UR9, RZ ;  /* 0x0000000903057c24 */ /* 0x000fe2000f8e02ff */
[----:B------:R-:W-:Y:S01]  /*00f0*/  ULOP3.LUT UR14, UR9, 0x3, URZ, 0xc0, !UPT ;  /* 0x00000003090e7892 */ /* 0x000fe2000f8ec0ff */
[----:B------:R-:W-:Y:S01]  /*0100*/  MOV R4, RZ ;  /* 0x000000ff00047202 */ /* 0x000fe20000000f00 */
[----:B------:R-:W-:Y:S02]  /*0110*/  UMOV UR4, URZ ;  /* 0x000000ff00047c82 */ /* 0x000fe40008000000 */
[----:B------:R-:W-:Y:S02]  /*0120*/  UISETP.NE.AND UP0, UPT, UR14, URZ, UPT ;  /* 0x000000ff0e00728c */ /* 0x000fe4000bf05270 */
[----:B------:R-:W-:Y:S09]  /*0130*/  BRA.U !UP1, `(.L_x_79) ;  /* 0x0000000509c87547 */ /* 0x000ff2000b800000 */
[----:B------:R-:W0:Y:S01]  /*0140*/  LDCU.64 UR10, c[0x0][0x390] ;  /* 0x00007200ff0a77ac */ /* 0x000e220008000a00 */
[----:B------:R-:W-:Y:S02]  /*0150*/  MOV R4, RZ ;  /* 0x000000ff00047202 */ /* 0x000fe40000000f00 */
[----:B------:R-:W-:Y:S01]  /*0160*/  MOV R7, R5 ;  /* 0x0000000500077202 */ /* 0x000fe20000000f00 */
[----:B------:R-:W1:Y:S01]  /*0170*/  LDCU.64 UR12, c[0x0][0x388] ;  /* 0x00007100ff0c77ac */ /* 0x000e620008000a00 */
[----:B------:R-:W-:Y:S02]  /*0180*/  ULOP3.LUT UR4, UR9, 0x7ffffffc, URZ, 0xc0, !UPT ;  /* 0x7ffffffc09047892 */ /* 0x000fe4000f8ec0ff */
[----:B0-----:R-:W-:Y:S02]  /*0190*/  UIADD3 UR7, UP1, UPT, UR10, 0x8, URZ ;  /* 0x000000080a077890 */ /* 0x001fe4000ff3e0ff */
[----:B------:R-:W-:Y:S02]  /*01a0*/  UIADD3 UR10, UPT, UPT, -UR4, URZ, URZ ;  /* 0x000000ff040a7290 */ /* 0x000fe4000fffe1ff */
[----:B-1----:R-:W-:-:S02]  /*01b0*/  UIADD3 UR5, UP2, UPT, UR12, 0x8, URZ ;  /* 0x000000080c057890 */ /* 0x002fc4000ff5e0ff */
[----:B------:R-:W-:Y:S02]  /*01c0*/  UIADD3.X UR8, UPT, UPT, URZ, UR11, URZ, UP1, !UPT ;  /* 0x0000000bff087290 */ /* 0x000fe40008ffe4ff */
[----:B------:R-:W-:-:S12]  /*01d0*/  UIADD3.X UR6, UPT, UPT, URZ, UR13, URZ, UP2, !UPT ;  /* 0x0000000dff067290 */ /* 0x000fd800097fe4ff */
.L_x_80:
[----:B------:R-:W-:Y:S02]  /*01e0*/  MOV R14, UR5 ;  /* 0x00000005000e7c02 */ /* 0x000fe40008000f00 */
[----:B------:R-:W-:-:S03]  /*01f0*/  MOV R15, UR6 ;  /* 0x00000006000f7c02 */ /* 0x000fc60008000f00 */
[----:B------:R-:W-:-:S05]  /*0200*/  IMAD.WIDE R14, R7, 0x4, R14 ;  /* 0x00000004070e7825 */ /* 0x000fca00078e020e */
[----:B------:R-:W2:Y:S04]  /*0210*/  LDG.E R2, desc[UR16][R14.64+-0x8] ;  /* 0xfffff8100e027981 */ /* 0x000ea8000c1e1900 */
[----:B------:R-:W3:Y:S04]  /*0220*/  LDG.E R9, desc[UR16][R14.64+-0x4] ;  /* 0xfffffc100e097981 */ /* 0x000ee8000c1e1900 */
[----:B------:R-:W4:Y:S04]  /*0230*/  LDG.E R12, desc[UR16][R14.64] ;  /* 0x000000100e0c7981 */ /* 0x000f28000c1e1900 */
[----:B------:R0:W5:Y:S01]  /*0240*/  LDG.E R13, desc[UR16][R14.64+0x4] ;  /* 0x000004100e0d7981 */ /* 0x000162000c1e1900 */
[----:B------:R-:W-:-:S02]  /*0250*/  MOV R20, UR7 ;  /* 0x0000000700147c02 */ /* 0x000fc40008000f00 */
[----:B------:R-:W-:-:S03]  /*0260*/  MOV R21, UR8 ;  /* 0x0000000800157c02 */ /* 0x000fc60008000f00 */
[----:B------:R-:W-:-:S05]  /*0270*/  IMAD.WIDE R20, R7, 0x4, R20 ;  /* 0x0000000407147825 */ /* 0x000fca00078e0214 */
[----:B------:R-:W5:Y:S04]  /*0280*/  LDG.E R11, desc[UR16][R20.64+-0x8] ;  /* 0xfffff810140b7981 */ /* 0x000f68000c1e1900 */
[----:B------:R-:W5:Y:S04]  /*0290*/  LDG.E R10, desc[UR16][R20.64+-0x4] ;  /* 0xfffffc10140a7981 */ /* 0x000f68000c1e1900 */
[----:B------:R-:W5:Y:S04]  /*02a0*/  LDG.E R8, desc[UR16][R20.64] ;  /* 0x0000001014087981 */ /* 0x000f68000c1e1900 */
[----:B------:R1:W5:Y:S01]  /*02b0*/  LDG.E R6, desc[UR16][R20.64+0x4] ;  /* 0x0000041014067981 */ /* 0x000362000c1e1900 */
[----:B0-----:R-:W-:Y:S01]  /*02c0*/  HFMA2 R15, -RZ, RZ, 1.5048828125, 33.21875 ;  /* 0x3e055027ff0f7431 */ /* 0x001fe200000001ff */
[----:B------:R-:W-:Y:S01]  /*02d0*/  UIADD3 UR10, UPT, UPT, UR10, 0x4, URZ ;  /* 0x000000040a0a7890 */ /* 0x000fe2000fffe0ff */
[----:B------:R-:W-:-:S03]  /*02e0*/  IADD3 R7, PT, PT, R7, 0x4, RZ ;  /* 0x0000000407077810 */ /* 0x000fc60007ffe0ff */
[----:B------:R-:W-:Y:S01]  /*02f0*/  UISETP.NE.AND UP1, UPT, UR10, URZ, UPT ;  /* 0x000000ff0a00728c */ /* 0x000fe2000bf25270 */
[----:B--2---:R-:W-:-:S04]  /*0300*/  FMNMX R2, R2, 9.9999999747524270788e-07, !PT ;  /* 0x358637bd02027809 */ /* 0x004fc80007800000 */
[C---:B------:R-:W-:Y:S02]  /*0310*/  IADD3 R17, PT, PT, R2.reuse, -0x3f2aaaab, RZ ;  /* 0xc0d5555502117810 */ /* 0x040fe40007ffe0ff */
[----:B---3--:R-:W-:Y:S02]  /*0320*/  FMNMX R9, R9, 9.9999999747524270788e-07, !PT ;  /* 0x358637bd09097809 */ /* 0x008fe40007800000 */
[----:B------:R-:W-:Y:S02]  /*0330*/  LOP3.LUT R17, R17, 0xff800000, RZ, 0xc0, !PT ;  /* 0xff80000011117812 */ /* 0x000fe400078ec0ff */
[----:B------:R-:W-:Y:S02]  /*0340*/  IADD3 R18, PT, PT, R9, -0x3f2aaaab, RZ ;  /* 0xc0d5555509127810 */ /* 0x000fe40007ffe0ff */
[----:B------:R-:W-:Y:S02]  /*0350*/  IADD3 R0, PT, PT, R2, -R17, RZ ;  /* 0x8000001102007210 */ /* 0x000fe40007ffe0ff */
[----:B------:R-:W-:-:S02]  /*0360*/  LOP3.LUT R18, R18, 0xff800000, RZ, 0xc0, !PT ;  /* 0xff80000012127812 */ /* 0x000fc400078ec0ff */
[----:B----4-:R-:W-:Y:S01]  /*0370*/  FMNMX R12, R12, 9.9999999747524270788e-07, !PT ;  /* 0x358637bd0c0c7809 */ /* 0x010fe20007800000 */
[----:B------:R-:W-:Y:S01]  /*0380*/  FADD R0, R0, -1 ;  /* 0xbf80000000007421 */ /* 0x000fe20000000000 */
[----:B-1----:R-:W-:Y:S02]  /*0390*/  IADD3 R20, PT, PT, R9, -R18, RZ ;  /* 0x8000001209147210 */ /* 0x002fe40007ffe0ff */
[----:B------:R-:W-:Y:S01]  /*03a0*/  IADD3 R14, PT, PT, R12, -0x3f2aaaab, RZ ;  /* 0xc0d555550c0e7810 */ /* 0x000fe20007ffe0ff */
[----:B------:R-:W-:Y:S01]  /*03b0*/  FFMA R19, R0, -R15, 0.14084610342979431152 ;  /* 0x3e1039f600137423 */ /* 0x000fe2000000080f */
[----:B-----5:R-:W-:Y:S01]  /*03c0*/  FMNMX R13, R13, 9.9999999747524270788e-07, !PT ;  /* 0x358637bd0d0d7809 */ /* 0x020fe20007800000 */
[----:B------:R-:W-:Y:S01]  /*03d0*/  FADD R20, R20, -1 ;  /* 0xbf80000014147421 */ /* 0x000fe20000000000 */
[----:B------:R-:W-:Y:S01]  /*03e0*/  ISETP.GT.U32.AND P1, PT, R2, 0x7f7fffff, PT ;  /* 0x7f7fffff0200780c */ /* 0x000fe20003f24070 */
[----:B------:R-:W-:Y:S01]  /*03f0*/  FFMA R19, R0, R19, -0.12148627638816833496 ;  /* 0xbdf8cdcc00137423 */ /* 0x000fe20000000013 */
[----:B------:R-:W-:Y:S01]  /*0400*/  IADD3 R16, PT, PT, R13, -0x3f2aaaab, RZ ;  /* 0xc0d555550d107810 */ /* 0x000fe20007ffe0ff */
[----:B------:R-:W-:Y:S01]  /*0410*/  FFMA R23, R20, -R15, 0.14084610342979431152 ;  /* 0x3e1039f614177423 */ /* 0x000fe2000000080f */
[----:B------:R-:W-:Y:S01]  /*0420*/  ISETP.GT.U32.AND P0, PT, R9, 0x7f7fffff, PT ;  /* 0x7f7fffff0900780c */ /* 0x000fe20003f04070 */
[----:B------:R-:W-:Y:S01]  /*0430*/  FFMA R19, R0, R19, 0.13980610668659210205 ;  /* 0x3e0f295500137423 */ /* 0x000fe20000000013 */
[----:B------:R-:W-:Y:S01]  /*0440*/  LOP3.LUT R16, R16, 0xff800000, RZ, 0xc0, !PT ;  /* 0xff80000010107812 */ /* 0x000fe200078ec0ff */
[----:B------:R-:W-:Y:S01]  /*0450*/  FFMA R23, R20, R23, -0.12148627638816833496 ;  /* 0xbdf8cdcc14177423 */ /* 0x000fe20000000017 */
[----:B------:R-:W-:Y:S01]  /*0460*/  ISETP.GT.U32.AND P2, PT, R13, 0x7f7fffff, PT ;  /* 0x7f7fffff0d00780c */ /* 0x000fe20003f44070 */
[----:B------:R-:W-:-:S02]  /*0470*/  FFMA R19, R0, R19, -0.16684235632419586182 ;  /* 0xbe2ad8b900137423 */ /* 0x000fc40000000013 */
[----:B------:R-:W-:Y:S02]  /*0480*/  FFMA R23, R20, R23, 0.13980610668659210205 ;  /* 0x3e0f295514177423 */ /* 0x000fe40000000017 */
[----:B------:R-:W-:Y:S01]  /*0490*/  FFMA R21, R0, R19, 0.20012299716472625732 ;  /* 0x3e4ced0b00157423 */ /* 0x000fe20000000013 */
[----:B------:R-:W-:Y:S01]  /*04a0*/  LOP3.LUT R19, R14, 0xff800000, RZ, 0xc0, !PT ;  /* 0xff8000000e137812 */ /* 0x000fe200078ec0ff */
[----:B------:R-:W-:Y:S01]  /*04b0*/  FFMA R23, R20, R23, -0.16684235632419586182 ;  /* 0xbe2ad8b914177423 */ /* 0x000fe20000000017 */
[----:B------:R-:W-:Y:S01]  /*04c0*/  IADD3 R14, PT, PT, R13, -R16, RZ ;  /* 0x800000100d0e7210 */ /* 0x000fe20007ffe0ff */
[----:B------:R-:W-:Y:S01]  /*04d0*/  FFMA R21, R0, R21, -0.24999669194221496582 ;  /* 0xbe7fff2200157423 */ /* 0x000fe20000000015 */
[----:B------:R-:W-:Y:S01]  /*04e0*/  IADD3 R22, PT, PT, R12, -R19, RZ ;  /* 0x800000130c167210 */ /* 0x000fe20007ffe0ff */
[----:B------:R-:W-:Y:S02]  /*04f0*/  FFMA R23, R20, R23, 0.20012299716472625732 ;  /* 0x3e4ced0b14177423 */ /* 0x000fe40000000017 */
[----:B------:R-:W-:Y:S01]  /*0500*/  FADD R14, R14, -1 ;  /* 0xbf8000000e0e7421 */ /* 0x000fe20000000000 */
[----:B------:R-:W-:Y:S01]  /*0510*/  FFMA R21, R0, R21, 0.33333182334899902344 ;  /* 0x3eaaaa7800157423 */ /* 0x000fe20000000015 */
[----:B------:R-:W-:Y:S01]  /*0520*/  FADD R22, R22, -1 ;  /* 0xbf80000016167421 */ /* 0x000fe20000000000 */
[----:B------:R-:W-:-:S02]  /*0530*/  FFMA R23, R20, R23, -0.24999669194221496582 ;  /* 0xbe7fff2214177423 */ /* 0x000fc40000000017 */
[----:B------:R-:W-:Y:S01]  /*0540*/  FFMA R21, R0, R21, -0.5 ;  /* 0xbf00000000157423 */ /* 0x000fe20000000015 */
[-C--:B------:R-:W-:Y:S01]  /*0550*/  FFMA R25, R22, -R15.reuse, 0.14084610342979431152 ;  /* 0x3e1039f616197423 */ /* 0x080fe2000000080f */
[----:B------:R-:W-:Y:S01]  /*0560*/  FFMA R15, R14, -R15, 0.14084610342979431152 ;  /* 0x3e1039f60e0f7423 */ /* 0x000fe2000000080f */
[----:B------:R-:W-:Y:S01]  /*0570*/  FFMA R23, R20, R23, 0.33333182334899902344 ;  /* 0x3eaaaa7814177423 */ /* 0x000fe20000000017 */
[----:B------:R-:W-:Y:S01]  /*0580*/  FMUL R21, R0, R21 ;  /* 0x0000001500157220 */ /* 0x000fe20000400000 */
[----:B------:R-:W-:Y:S01]  /*0590*/  FFMA R25, R22, R25, -0.12148627638816833496 ;  /* 0xbdf8cdcc16197423 */ /* 0x000fe20000000019 */
[----:B------:R-:W-:Y:S01]  /*05a0*/  FFMA R15, R14, R15, -0.12148627638816833496 ;  /* 0xbdf8cdcc0e0f7423 */ /* 0x000fe2000000000f */
[----:B------:R-:W-:Y:S01]  /*05b0*/  FFMA R23, R20, R23, -0.5 ;  /* 0xbf00000014177423 */ /* 0x000fe20000000017 */
[----:B------:R-:W-:Y:S01]  /*05c0*/  FFMA R21, R0, R21, R0 ;  /* 0x0000001500157223 */ /* 0x000fe20000000000 */
[----:B------:R-:W-:Y:S01]  /*05d0*/  FFMA R25, R22, R25, 0.13980610668659210205 ;  /* 0x3e0f295516197423 */ /* 0x000fe20000000019 */
[----:B------:R-:W-:Y:S01]  /*05e0*/  FFMA R15, R14, R15, 0.13980610668659210205 ;  /* 0x3e0f29550e0f7423 */ /* 0x000fe2000000000f */
[----:B------:R-:W-:Y:S01]  /*05f0*/  I2FP.F32.S32 R0, R17 ;  /* 0x0000001100007245 */ /* 0x000fe20000201400 */
[----:B------:R-:W-:Y:S01]  /*0600*/  FMUL R23, R20, R23 ;  /* 0x0000001714177220 */ /* 0x000fe20000400000 */
[----:B------:R-:W-:Y:S01]  /*0610*/  FFMA R25, R22, R25, -0.16684235632419586182 ;  /* 0xbe2ad8b916197423 */ /* 0x000fe20000000019 */
[----:B------:R-:W-:Y:S01]  /*0620*/  FFMA R17, R14, R15, -0.16684235632419586182 ;  /* 0xbe2ad8b90e117423 */ /* 0x000fe2000000000f */
[----:B------:R-:W-:Y:S01]  /*0630*/  MOV R15, 0x7f800000 ;  /* 0x7f800000000f7802 */ /* 0x000fe20000000f00 */
[----:B------:R-:W-:Y:S01]  /*0640*/  FFMA R20, R20, R23, R20 ;  /* 0x0000001714147223 */ /* 0x000fe20000000014 */
[----:B------:R-:W-:Y:S01]  /*0650*/  FFMA R25, R22, R25, 0.20012299716472625732 ;  /* 0x3e4ced0b16197423 */ /* 0x000fe20000000019 */
[----:B------:R-:W-:Y:S01]  /*0660*/  FFMA R0, R0, 1.1920928955078125e-07, RZ ;  /* 0x3400000000007823 */ /* 0x000fe200000000ff */
[----:B------:R-:W-:-:S02]  /*0670*/  FFMA R23, R14, R17, 0.20012299716472625732 ;  /* 0x3e4ced0b0e177423 */ /* 0x000fc40000000011 */
[----:B------:R-:W-:Y:S01]  /*0680*/  FFMA R25, R22, R25, -0.24999669194221496582 ;  /* 0xbe7fff2216197423 */ /* 0x000fe20000000019 */
[----:B------:R-:W-:Y:S01]  /*0690*/  FFMA R21, R0, 0.69314718246459960938, R21 ;  /* 0x3f31721800157823 */ /* 0x000fe20000000015 */
[----:B------:R-:W-:Y:S01]  /*06a0*/  FFMA R23, R14, R23, -0.24999669194221496582 ;  /* 0xbe7fff220e177423 */ /* 0x000fe20000000017 */
[----:B------:R-:W-:Y:S01]  /*06b0*/  I2FP.F32.S32 R0, R18 ;  /* 0x0000001200007245 */ /* 0x000fe20000201400 */
[----:B------:R-:W-:Y:S01]  /*06c0*/  FFMA R25, R22, R25, 0.33333182334899902344 ;  /* 0x3eaaaa7816197423 */ /* 0x000fe20000000019 */
[----:B------:R-:W-:Y:S01]  /*06d0*/  @P1 FFMA R21, R2, R15, +INF ;  /* 0x7f80000002151423 */ /* 0x000fe2000000000f */
[----:B------:R-:W-:Y:S01]  /*06e0*/  FFMA R23, R14, R23, 0.33333182334899902344 ;  /* 0x3eaaaa780e177423 */ /* 0x000fe20000000017 */
[----:B------:R-:W-:Y:S01]  /*06f0*/  ISETP.GT.U32.AND P1, PT, R12, 0x7f7fffff, PT ;  /* 0x7f7fffff0c00780c */ /* 0x000fe20003f24070 */
[----:B------:R-:W-:Y:S01]  /*0700*/  FFMA R25, R22, R25, -0.5 ;  /* 0xbf00000016197423 */ /* 0x000fe20000000019 */
[----:B------:R-:W-:Y:S01]  /*0710*/  FFMA R17, R0, 1.1920928955078125e-07, RZ ;  /* 0x3400000000117823 */ /* 0x000fe200000000ff */
[----:B------:R-:W-:Y:S01]  /*0720*/  I2FP.F32.S32 R0, R19 ;  /* 0x0000001300007245 */ /* 0x000fe20000201400 */
[----:B------:R-:W-:Y:S01]  /*0730*/  FFMA R23, R14, R23, -0.5 ;  /* 0xbf0000000e177423 */ /* 0x000fe20000000017 */
[----:B------:R-:W-:Y:S01]  /*0740*/  FMUL R25, R22, R25 ;  /* 0x0000001916197220 */ /* 0x000fe20000400000 */
[----:B------:R-:W-:Y:S01]  /*0750*/  I2FP.F32.S32 R2, R16 ;  /* 0x0000001000027245 */ /* 0x000fe20000201400 */
[----:B------:R-:W-:Y:S01]  /*0760*/  FFMA R17, R17, 0.69314718246459960938, R20 ;  /* 0x3f31721811117823 */ /* 0x000fe20000000014 */
[----:B------:R-:W-:Y:S01]  /*0770*/  FFMA R0, R0, 1.1920928955078125e-07, RZ ;  /* 0x3400000000007823 */ /* 0x000fe200000000ff */
[----:B------:R-:W-:Y:S01]  /*0780*/  FFMA R25, R22, R25, R22 ;  /* 0x0000001916197223 */ /* 0x000fe20000000016 */
[----:B------:R-:W-:Y:S01]  /*0790*/  FMUL R23, R14, R23 ;  /* 0x000000170e177220 */ /* 0x000fe20000400000 */
[----:B------:R-:W-:Y:S01]  /*07a0*/  @P0 FFMA R17, R9, R15, +INF ;  /* 0x7f80000009110423 */ /* 0x000fe2000000000f */
[----:B------:R-:W-:Y:S01]  /*07b0*/  FFMA R11, -R11, R21, R4 ;  /* 0x000000150b0b7223 */ /* 0x000fe20000000104 */
[----:B------:R-:W-:Y:S01]  /*07c0*/  FFMA R0, R0, 0.69314718246459960938, R25 ;  /* 0x3f31721800007823 */ /* 0x000fe20000000019 */
[----:B------:R-:W-:Y:S01]  /*07d0*/  FFMA R23, R14, R23, R14 ;  /* 0x000000170e177223 */ /* 0x000fe2000000000e */
[----:B------:R-:W-:Y:S01]  /*07e0*/  FFMA R2, R2, 1.1920928955078125e-07, RZ ;  /* 0x3400000002027823 */ /* 0x000fe200000000ff */
[----:B------:R-:W-:Y:S01]  /*07f0*/  FFMA R11, -R10, R17, R11 ;  /* 0x000000110a0b7223 */ /* 0x000fe2000000010b */
[----:B------:R-:W-:-:S02]  /*0800*/  @P1 FFMA R0, R12, R15, +INF ;  /* 0x7f8000000c001423 */ /* 0x000fc4000000000f */
[----:B------:R-:W-:Y:S01]  /*0810*/  FFMA R2, R2, 0.69314718246459960938, R23 ;  /* 0x3f31721802027823 */ /* 0x000fe20000000017 */
[----:B------:R-:W-:Y:S01]  /*0820*/  @P2 FFMA R2, R13, R15, +INF ;  /* 0x7f8000000d022423 */ /* 0x000fe2000000000f */
[----:B------:R-:W-:-:S04]  /*0830*/  FFMA R11, -R8, R0, R11 ;  /* 0x00000000080b7223 */ /* 0x000fc8000000010b */
[----:B------:R-:W-:Y:S01]  /*0840*/  FFMA R4, -R6, R2, R11 ;  /* 0x0000000206047223 */ /* 0x000fe2000000010b */
[----:B------:R-:W-:Y:S06]  /*0850*/  BRA.U UP1, `(.L_x_80) ;  /* 0xfffffff901607547 */ /* 0x000fec000b83ffff */
.L_x_79:
[----:B------:R-:W-:Y:S05]  /*0860*/  BRA.U !UP0, `(.L_x_78) ;  /* 0x0000000508647547 */ /* 0x000fea000b800000 */
[----:B------:R-:W-:Y:S02]  /*0870*/  UISETP.NE.AND UP0, UPT, UR14, 0x1, UPT ;  /* 0x000000010e00788c */ /* 0x000fe4000bf05270 */
[----:B------:R-:W-:-:S04]  /*0880*/  ULOP3.LUT UR5, UR9, 0x1, URZ, 0xc0, !UPT ;  /* 0x0000000109057892 */ /* 0x000fc8000f8ec0ff */
[----:B------:R-:W-:-:S03]  /*0890*/  UISETP.NE.U32.AND UP1, UPT, UR5, 0x1, UPT ;  /* 0x000000010500788c */ /* 0x000fc6000bf25070 */
[----:B------:R-:W-:Y:S08]  /*08a0*/  BRA.U !UP0, `(.L_x_81) ;  /* 0x0000000108d87547 */ /* 0x000ff0000b800000 */
[----:B------:R-:W0:Y:S01]  /*08b0*/  LDC.64 R10, c[0x0][0x388] ;  /* 0x0000e200ff0a7b82 */ /* 0x000e220000000a00 */
[----:B------:R-:W-:-:S07]  /*08c0*/  IADD3 R7, PT, PT, R5, UR4, RZ ;  /* 0x0000000405077c10 */ /* 0x000fce000fffe0ff */
[----:B------:R-:W1:Y:S01]  /*08d0*/  LDC.64 R14, c[0x0][0x390] ;  /* 0x0000e400ff0e7b82 */ /* 0x000e620000000a00 */
[----:B0-----:R-:W-:-:S05]  /*08e0*/  IMAD.WIDE R10, R7, 0x4, R10 ;  /* 0x00000004070a7825 */ /* 0x001fca00078e020a */
[----:B------:R-:W2:Y:S04]  /*08f0*/  LDG.E R9, desc[UR16][R10.64+0x4] ;  /* 0x000004100a097981 */ /* 0x000ea8000c1e1900 */
[----:B------:R-:W3:Y:S01]  /*0900*/  LDG.E R8, desc[UR16][R10.64] ;  /* 0x000000100a087981 */ /* 0x000ee2000c1e1900 */
[----:B-1----:R-:W-:-:S05]  /*0910*/  IMAD.WIDE R14, R7, 0x4, R14 ;  /* 0x00000004070e7825 */ /* 0x002fca00078e020e */
[----:B------:R-:W4:Y:S04]  /*0920*/  LDG.E R7, desc[UR16][R14.64] ;  /* 0x000000100e077981 */ /* 0x000f28000c1e1900 */
[----:B------:R0:W5:Y:S01]  /*0930*/  LDG.E R6, desc[UR16][R14.64+0x4] ;  /* 0x000004100e067981 */ /* 0x000162000c1e1900 */
[----:B------:R-:W-:Y:S01]  /*0940*/  HFMA2 R12, -RZ, RZ, 1.5048828125, 33.21875 ;  /* 0x3e055027ff0c7431 */ /* 0x000fe200000001ff */
[----:B------:R-:W-:Y:S01]  /*0950*/  UIADD3 UR4, UPT, UPT, UR4, 0x2, URZ ;  /* 0x0000000204047890 */ /* 0x000fe2000fffe0ff */
[----:B--2---:R-:W-:Y:S02]  /*0960*/  FMNMX R9, R9, 9.9999999747524270788e-07, !PT ;  /* 0x358637bd09097809 */ /* 0x004fe40007800000 */
[----:B---3--:R-:W-:Y:S02]  /*0970*/  FMNMX R8, R8, 9.9999999747524270788e-07, !PT ;  /* 0x358637bd08087809 */ /* 0x008fe40007800000 */
[----:B------:R-:W-:-:S02]  /*0980*/  IADD3 R2, PT, PT, R9, -0x3f2aaaab, RZ ;  /* 0xc0d5555509027810 */ /* 0x000fc40007ffe0ff */
[----:B------:R-:W-:Y:S02]  /*0990*/  IADD3 R13, PT, PT, R8, -0x3f2aaaab, RZ ;  /* 0xc0d55555080d7810 */ /* 0x000fe40007ffe0ff */
[----:B------:R-:W-:Y:S02]  /*09a0*/  LOP3.LUT R2, R2, 0xff800000, RZ, 0xc0, !PT ;  /* 0xff80000002027812 */ /* 0x000fe400078ec0ff */
[----:B------:R-:W-:Y:S02]  /*09b0*/  LOP3.LUT R13, R13, 0xff800000, RZ, 0xc0, !PT ;  /* 0xff8000000d0d7812 */ /* 0x000fe400078ec0ff */
[----:B------:R-:W-:Y:S02]  /*09c0*/  IADD3 R10, PT, PT, R9, -R2, RZ ;  /* 0x80000002090a7210 */ /* 0x000fe40007ffe0ff */
[----:B------:R-:W-:-:S03]  /*09d0*/  IADD3 R11, PT, PT, R8, -R13, RZ ;  /* 0x8000000d080b7210 */ /* 0x000fc60007ffe0ff */
[----:B------:R-:W-:Y:S02]  /*09e0*/  FADD R10, R10, -1 ;  /* 0xbf8000000a0a7421 */ /* 0x000fe40000000000 */
[----:B------:R-:W-:Y:S02]  /*09f0*/  FADD R11, R11, -1 ;  /* 0xbf8000000b0b7421 */ /* 0x000fe40000000000 */
[CC--:B0-----:R-:W-:Y:S02]  /*0a00*/  FFMA R15, R10.reuse, -R12.reuse, 0.14084610342979431152 ;  /* 0x3e1039f60a0f7423 */ /* 0x0c1fe4000000080c */
[C---:B------:R-:W-:Y:S02]  /*0a10*/  FFMA R0, R11.reuse, -R12, 0.14084610342979431152 ;  /* 0x3e1039f60b007423 */ /* 0x040fe4000000080c */
[----:B------:R-:W-:Y:S02]  /*0a20*/  FFMA R15, R10, R15, -0.12148627638816833496 ;  /* 0xbdf8cdcc0a0f7423 */ /* 0x000fe4000000000f */
[----:B------:R-:W-:-:S02]  /*0a30*/  FFMA R0, R11, R0, -0.12148627638816833496 ;  /* 0xbdf8cdcc0b007423 */ /* 0x000fc40000000000 */
[C---:B------:R-:W-:Y:S02]  /*0a40*/  FFMA R15, R10.reuse, R15, 0.13980610668659210205 ;  /* 0x3e0f29550a0f7423 */ /* 0x040fe4000000000f */
[C---:B------:R-:W-:Y:S02]  /*0a50*/  FFMA R0, R11.reuse, R0, 0.13980610668659210205 ;  /* 0x3e0f29550b007423 */ /* 0x040fe40000000000 */
[C---:B------:R-:W-:Y:S02]  /*0a60*/  FFMA R15, R10.reuse, R15, -0.16684235632419586182 ;  /* 0xbe2ad8b90a0f7423 */ /* 0x040fe4000000000f */
[C---:B------:R-:W-:Y:S02]  /*0a70*/  FFMA R0, R11.reuse, R0, -0.16684235632419586182 ;  /* 0xbe2ad8b90b007423 */ /* 0x040fe40000000000 */
[----:B------:R-:W-:Y:S02]  /*0a80*/  FFMA R15, R10, R15, 0.20012299716472625732 ;  /* 0x3e4ced0b0a0f7423 */ /* 0x000fe4000000000f */
[----:B------:R-:W-:-:S02]  /*0a90*/  FFMA R0, R11, R0, 0.20012299716472625732 ;  /* 0x3e4ced0b0b007423 */ /* 0x000fc40000000000 */
[C---:B------:R-:W-:Y:S02]  /*0aa0*/  FFMA R15, R10.reuse, R15, -0.24999669194221496582 ;  /* 0xbe7fff220a0f7423 */ /* 0x040fe4000000000f */
[C---:B------:R-:W-:Y:S02]  /*0ab0*/  FFMA R0, R11.reuse, R0, -0.24999669194221496582 ;  /* 0xbe7fff220b007423 */ /* 0x040fe40000000000 */
[----:B------:R-:W-:Y:S02]  /*0ac0*/  FFMA R15, R10, R15, 0.33333182334899902344 ;  /* 0x3eaaaa780a0f7423 */ /* 0x000fe4000000000f */
[C---:B------:R-:W-:Y:S01]  /*0ad0*/  FFMA R0, R11.reuse, R0, 0.33333182334899902344 ;  /* 0x3eaaaa780b007423 */ /* 0x040fe20000000000 */
[----:B------:R-:W-:Y:S01]  /*0ae0*/  ISETP.GT.U32.AND P0, PT, R8, 0x7f7fffff, PT ;  /* 0x7f7fffff0800780c */ /* 0x000fe20003f04070 */
[C---:B------:R-:W-:Y:S02]  /*0af0*/  FFMA R15, R10.reuse, R15, -0.5 ;  /* 0xbf0000000a0f7423 */ /* 0x040fe4000000000f */
[----:B------:R-:W-:Y:S01]  /*0b00*/  FFMA R12, R11, R0, -0.5 ;  /* 0xbf0000000b0c7423 */ /* 0x000fe20000000000 */
[----:B------:R-:W-:Y:S01]  /*0b10*/  I2FP.F32.S32 R0, R13 ;  /* 0x0000000d00007245 */ /* 0x000fe20000201400 */
[C---:B------:R-:W-:Y:S01]  /*0b20*/  FMUL R15, R10.reuse, R15 ;  /* 0x0000000f0a0f7220 */ /* 0x040fe20000400000 */
[----:B------:R-:W-:Y:S01]  /*0b30*/  ISETP.GT.U32.AND P1, PT, R9, 0x7f7fffff, PT ;  /* 0x7f7fffff0900780c */ /* 0x000fe20003f24070 */
[C---:B------:R-:W-:Y:S01]  /*0b40*/  FMUL R12, R11.reuse, R12 ;  /* 0x0000000c0b0c7220 */ /* 0x040fe20000400000 */
[----:B------:R-:W-:Y:S01]  /*0b50*/  I2FP.F32.S32 R2, R2 ;  /* 0x0000000200027245 */ /* 0x000fe20000201400 */
[----:B------:R-:W-:Y:S01]  /*0b60*/  FFMA R15, R10, R15, R10 ;  /* 0x0000000f0a0f7223 */ /* 0x000fe2000000000a */
[----:B------:R-:W-:Y:S01]  /*0b70*/  FFMA R0, R0, 1.1920928955078125e-07, RZ ;  /* 0x3400000000007823 */ /* 0x000fe200000000ff */
[----:B------:R-:W-:Y:S01]  /*0b80*/  FFMA R11, R11, R12, R11 ;  /* 0x0000000c0b0b7223 */ /* 0x000fe2000000000b */
[----:B------:R-:W-:Y:S01]  /*0b90*/  MOV R10, 0x7f800000 ;  /* 0x7f800000000a7802 */ /* 0x000fe20000000f00 */
[----:B------:R-:W-:-:S02]  /*0ba0*/  FFMA R2, R2, 1.1920928955078125e-07, RZ ;  /* 0x3400000002027823 */ /* 0x000fc400000000ff */
[----:B------:R-:W-:Y:S02]  /*0bb0*/  FFMA R0, R0, 0.69314718246459960938, R11 ;  /* 0x3f31721800007823 */ /* 0x000fe4000000000b */
[-C--:B------:R-:W-:Y:S01]  /*0bc0*/  @P0 FFMA R0, R8, R10.reuse, +INF ;  /* 0x7f80000008000423 */ /* 0x080fe2000000000a */
[----:B------:R-:W-:Y:S01]  /*0bd0*/  FFMA R2, R2, 0.69314718246459960938, R15 ;  /* 0x3f31721802027823 */ /* 0x000fe2000000000f */
[----:B------:R-:W-:Y:S02]  /*0be0*/  @P1 FFMA R2, R9, R10, +INF ;  /* 0x7f80000009021423 */ /* 0x000fe4000000000a */
[----:B----4-:R-:W-:-:S04]  /*0bf0*/  FFMA R7, -R7, R0, R4 ;  /* 0x0000000007077223 */ /* 0x010fc80000000104 */
[----:B-----5:R-:W-:-:S07]  /*0c00*/  FFMA R4, -R6, R2, R7 ;  /* 0x0000000206047223 */ /* 0x020fce0000000107 */
.L_x_81:
[----:B------:R-:W-:Y:S05]  /*0c10*/  BRA.U UP1, `(.L_x_78) ;  /* 0x0000000101787547 */ /* 0x000fea000b800000 */
[----:B------:R-:W0:Y:S01]  /*0c20*/  LDC.64 R8, c[0x0][0x388] ;  /* 0x0000e200ff087b82 */ /* 0x000e220000000a00 */
[----:B------:R-:W-:-:S07]  /*0c30*/  IADD3 R5, PT, PT, R5, UR4, RZ ;  /* 0x0000000405057c10 */ /* 0x000fce000fffe0ff */
[----:B------:R-:W1:Y:S01]  /*0c40*/  LDC.64 R6, c[0x0][0x390] ;  /* 0x0000e400ff067b82 */ /* 0x000e620000000a00 */
[----:B0-----:R-:W-:-:S06]  /*0c50*/  IMAD.WIDE R8, R5, 0x4, R8 ;  /* 0x0000000405087825 */ /* 0x001fcc00078e0208 */
[----:B------:R-:W2:Y:S01]  /*0c60*/  LDG.E R8, desc[UR16][R8.64] ;  /* 0x0000001008087981 */ /* 0x000ea2000c1e1900 */
[----:B-1----:R-:W-:-:S06]  /*0c70*/  IMAD.WIDE R6, R5, 0x4, R6 ;  /* 0x0000000405067825 */ /* 0x002fcc00078e0206 */
[----:B------:R-:W3:Y:S01]  /*0c80*/  LDG.E R7, desc[UR16][R6.64] ;  /* 0x0000001006077981 */ /* 0x000ee2000c1e1900 */
[----:B------:R-:W-:Y:S01]  /*0c90*/  HFMA2 R11, -RZ, RZ, 1.5048828125, 33.21875 ;  /* 0x3e055027ff0b7431 */ /* 0x000fe200000001ff */
[----:B--2---:R-:W-:-:S04]  /*0ca0*/  FMNMX R2, R8, 9.9999999747524270788e-07, !PT ;  /* 0x358637bd08027809 */ /* 0x004fc80007800000 */
[C---:B------:R-:W-:Y:S02]  /*0cb0*/  IADD3 R0, PT, PT, R2.reuse, -0x3f2aaaab, RZ ;  /* 0xc0d5555502007810 */ /* 0x040fe40007ffe0ff */
[----:B------:R-:W-:Y:S02]  /*0cc0*/  ISETP.GT.U32.AND P0, PT, R2, 0x7f7fffff, PT ;  /* 0x7f7fffff0200780c */ /* 0x000fe40003f04070 */
[----:B------:R-:W-:-:S04]  /*0cd0*/  LOP3.LUT R5, R0, 0xff800000, RZ, 0xc0, !PT ;  /* 0xff80000000057812 */ /* 0x000fc800078ec0ff */
[----:B------:R-:W-:-:S05]  /*0ce0*/  IADD3 R0, PT, PT, R2, -R5, RZ ;  /* 0x8000000502007210 */ /* 0x000fca0007ffe0ff */
[----:B------:R-:W-:Y:S01]  /*0cf0*/  FADD R10, R0, -1 ;  /* 0xbf800000000a7421 */ /* 0x000fe20000000000 */
[----:B------:R-:W-:Y:S02]  /*0d00*/  I2FP.F32.S32 R0, R5 ;  /* 0x0000000500007245 */ /* 0x000fe40000201400 */
[----:B------:R-:W-:Y:S01]  /*0d10*/  MOV R5, 0x7f800000 ;  /* 0x7f80000000057802 */ /* 0x000fe20000000f00 */
[----:B------:R-:W-:Y:S02]  /*0d20*/  FFMA R11, R10, -R11, 0.14084610342979431152 ;  /* 0x3e1039f60a0b7423 */ /* 0x000fe4000000080b */
[----:B------:R-:W-:Y:S02]  /*0d30*/  FFMA R0, R0, 1.1920928955078125e-07, RZ ;  /* 0x3400000000007823 */ /* 0x000fe400000000ff */
[----:B------:R-:W-:-:S04]  /*0d40*/  FFMA R11, R10, R11, -0.12148627638816833496 ;  /* 0xbdf8cdcc0a0b7423 */ /* 0x000fc8000000000b */
[----:B------:R-:W-:-:S04]  /*0d50*/  FFMA R11, R10, R11, 0.13980610668659210205 ;  /* 0x3e0f29550a0b7423 */ /* 0x000fc8000000000b */
[----:B------:R-:W-:-:S04]  /*0d60*/  FFMA R11, R10, R11, -0.16684235632419586182 ;  /* 0xbe2ad8b90a0b7423 */ /* 0x000fc8000000000b */
[----:B------:R-:W-:-:S04]  /*0d70*/  FFMA R11, R10, R11, 0.20012299716472625732 ;  /* 0x3e4ced0b0a0b7423 */ /* 0x000fc8000000000b */
[----:B------:R-:W-:-:S04]  /*0d80*/  FFMA R11, R10, R11, -0.24999669194221496582 ;  /* 0xbe7fff220a0b7423 */ /* 0x000fc8000000000b */
[----:B------:R-:W-:-:S04]  /*0d90*/  FFMA R11, R10, R11, 0.33333182334899902344 ;  /* 0x3eaaaa780a0b7423 */ /* 0x000fc8000000000b */
[----:B------:R-:W-:-:S04]  /*0da0*/  FFMA R11, R10, R11, -0.5 ;  /* 0xbf0000000a0b7423 */ /* 0x000fc8000000000b */
[----:B------:R-:W-:-:S04]  /*0db0*/  FMUL R11, R10, R11 ;  /* 0x0000000b0a0b7220 */ /* 0x000fc80000400000 */
[----:B------:R-:W-:-:S04]  /*0dc0*/  FFMA R11, R10, R11, R10 ;  /* 0x0000000b0a0b7223 */ /* 0x000fc8000000000a */
[----:B------:R-:W-:Y:S01]  /*0dd0*/  FFMA R0, R0, 0.69314718246459960938, R11 ;  /* 0x3f31721800007823 */ /* 0x000fe2000000000b */
[----:B------:R-:W-:-:S04]  /*0de0*/  @P0 FFMA R0, R2, R5, +INF ;  /* 0x7f80000002000423 */ /* 0x000fc80000000005 */
[----:B---3--:R-:W-:-:S07]  /*0df0*/  FFMA R4, -R7, R0, R4 ;  /* 0x0000000007047223 */ /* 0x008fce0000000104 */
.L_x_78:
[----:B------:R-:W0:Y:S02]  /*0e00*/  LDC.64 R6, c[0x0][0x398] ;  /* 0x0000e600ff067b82 */ /* 0x000e240000000a00 */
[----:B0-----:R-:W-:-:S05]  /*0e10*/  IMAD.WIDE R2, R3, 0x4, R6 ;  /* 0x0000000403027825 */ /* 0x001fca00078e0206 */
[----:B------:R-:W-:Y:S01]  /*0e20*/  STG.E desc[UR16][R2.64], R4 ;  /* 0x0000000402007986 */ /* 0x000fe2000c101910 */
[----:B------:R-:W-:Y:S05]  /*0e30*/  EXIT ;  /* 0x000000000000794d */ /* 0x000fea0003800000 */
.L_x_82:
        /* <DEDUP_REMOVED lines=12> */
.L_x_130:


//--------------------- .text._Z7softmaxiiPfS_    --------------------------
	.section	.text._Z7softmaxiiPfS_,"ax",@progbits
	.align	128
        .global         _Z7softmaxiiPfS_
        .type           _Z7softmaxiiPfS_,@function
        .size           _Z7softmaxiiPfS_,(.L_x_123 - _Z7softmaxiiPfS_)
        .other          _Z7softmaxiiPfS_,@"STO_CUDA_ENTRY STV_DEFAULT"
_Z7softmaxiiPfS_:
.text._Z7softmaxiiPfS_:
        /* <DEDUP_REMOVED lines=15> */
[----:B------:R-:W-:-:S04]  /*00f0*/  IMAD R6, R6, UR4, RZ ;  /* 0x0000000406067c24 */ /* 0x000fc8000f8e02ff */
[----:B0-----:R-:W-:-:S05]  /*0100*/  IMAD.WIDE R2, R6, 0x4, R4 ;  /* 0x0000000406027825 */ /* 0x001fca00078e0204 */
[----:B-1----:R0:W5:Y:S01]  /*0110*/  LDG.E R0, desc[UR8][R2.64] ;  /* 0x0000000802007981 */ /* 0x002162000c1e1900 */
[----:B------:R-:W-:-:S09]  /*0120*/  UISETP.GE.AND UP0, UPT, UR4, 0x2, UPT ;  /* 0x000000020400788c */ /* 0x000fd2000bf06270 */
[----:B0-----:R-:W-:Y:S05]  /*0130*/  BRA.U !UP0, `(.L_x_83) ;  /* 0x0000000508a87547 */ /* 0x001fea000b800000 */
[----:B------:R-:W-:Y:S02]  /*0140*/  UIADD3 UR5, UPT, UPT, UR4, -0x1, URZ ;  /* 0xffffffff04057890 */ /* 0x000fe4000fffe0ff */
[----:B------:R-:W-:Y:S02]  /*0150*/  UIADD3 UR4, UPT, UPT, UR4, -0x2, URZ ;  /* 0xfffffffe04047890 */ /* 0x000fe4000fffe0ff */
[----:B------:R-:W-:Y:S02]  /*0160*/  ULOP3.LUT UR7, UR5, 0xf, URZ, 0xc0, !UPT ;  /* 0x0000000f05077892 */ /* 0x000fe4000f8ec0ff */
[----:B------:R-:W-:-:S03]  /*0170*/  UISETP.GE.U32.AND UP0, UPT, UR4, 0xf, UPT ;  /* 0x0000000f0400788c */ /* 0x000fc6000bf06070 */
[----:B------:R-:W-:-:S06]  /*0180*/  UMOV UR4, 0x1 ;  /* 0x0000000100047882 */ /* 0x000fcc0000000000 */
[----:B------:R-:W-:Y:S05]  /*0190*/  BRA.U !UP0, `(.L_x_84) ;  /* 0x00000001089c7547 */ /* 0x000fea000b800000 */
[----:B------:R-:W-:Y:S01]  /*01a0*/  IADD3 R9, PT, PT, R6, 0x1, RZ ;  /* 0x0000000106097810 */ /* 0x000fe20007ffe0ff */
[----:B------:R-:W-:-:S04]  /*01b0*/  ULOP3.LUT UR4, UR5, 0xfffffff0, URZ, 0xc0, !UPT ;  /* 0xfffffff005047892 */ /* 0x000fc8000f8ec0ff */
[----:B------:R-:W-:Y:S01]  /*01c0*/  IMAD.WIDE.U32 R4, R9, 0x4, R4 ;  /* 0x0000000409047825 */ /* 0x000fe200078e0004 */
[----:B------:R-:W-:-:S03]  /*01d0*/  UIADD3 UR6, UPT, UPT, -UR4, URZ, URZ ;  /* 0x000000ff04067290 */ /* 0x000fc6000fffe1ff */
[----:B------:R-:W-:Y:S01]  /*01e0*/  UMOV UR4, URZ ;  /* 0x000000ff00047c82 */ /* 0x000fe20008000000 */
[----:B------:R-:W-:-:S04]  /*01f0*/  IADD3 R13, P0, PT, R4, 0x20, RZ ;  /* 0x00000020040d7810 */ /* 0x000fc80007f1e0ff */
[----:B------:R-:W-:-:S09]  /*0200*/  IADD3.X R5, PT, PT, RZ, R5, RZ, P0, !PT ;  /* 0x00000005ff057210 */ /* 0x000fd200007fe4ff */
.L_x_85:
[----:B------:R-:W-:-:S05]  /*0210*/  MOV R4, R13 ;  /* 0x0000000d00047202 */ /* 0x000fca0000000f00 */
[----:B------:R-:W2:Y:S04]  /*0220*/  LDG.E R13, desc[UR8][R4.64+-0x20] ;  /* 0xffffe008040d7981 */ /* 0x000ea8000c1e1900 */
[----:B------:R-:W2:Y:S04]  /*0230*/  LDG.E R12, desc[UR8][R4.64+-0x1c] ;  /* 0xffffe408040c7981 */ /* 0x000ea8000c1e1900 */
[----:B------:R-:W3:Y:S04]  /*0240*/  LDG.E R15, desc[UR8][R4.64+-0x18] ;  /* 0xffffe808040f7981 */ /* 0x000ee8000c1e1900 */
[----:B------:R-:W3:Y:S04]  /*0250*/  LDG.E R14, desc[UR8][R4.64+-0x14] ;  /* 0xffffec08040e7981 */ /* 0x000ee8000c1e1900 */
[----:B------:R-:W4:Y:S04]  /*0260*/  LDG.E R17, desc[UR8][R4.64+-0x10] ;  /* 0xfffff00804117981 */ /* 0x000f28000c1e1900 */
        /* <DEDUP_REMOVED lines=10> */
[----:B------:R0:W4:Y:S01]  /*0310*/  LDG.E R8, desc[UR8][R4.64+0x1c] ;  /* 0x00001c0804087981 */ /* 0x000122000c1e1900 */
[----:B------:R-:W-:-:S02]  /*0320*/  UIADD3 UR6, UPT, UPT, UR6, 0x10, URZ ;  /* 0x0000001006067890 */ /* 0x000fc4000fffe0ff */
[----:B------:R-:W-:Y:S02]  /*0330*/  UIADD3 UR4, UPT, UPT, UR4, 0x10, URZ ;  /* 0x0000001004047890 */ /* 0x000fe4000fffe0ff */
[----:B------:R-:W-:Y:S01]  /*0340*/  UISETP.NE.AND UP0, UPT, UR6, URZ, UPT ;  /* 0x000000ff0600728c */ /* 0x000fe2000bf05270 */
[----:B--2--5:R-:W-:Y:S02]  /*0350*/  FMNMX3 R12, R0, R13, R12, !PT ;  /* 0x0000000d000c7276 */ /* 0x024fe4000780000c */
[----:B------:R-:W-:-:S04]  /*0360*/  IADD3 R13, P0, PT, R4, 0x40, RZ ;  /* 0x00000040040d7810 */ /* 0x000fc80007f1e0ff */
[----:B0-----:R-:W-:Y:S02]  /*0370*/  IADD3.X R5, PT, PT, RZ, R5, RZ, P0, !PT ;  /* 0x00000005ff057210 */ /* 0x001fe400007fe4ff */
[----:B---3--:R-:W-:-:S04]  /*0380*/  FMNMX3 R12, R12, R15, R14, !PT ;  /* 0x0000000f0c0c7276 */ /* 0x008fc8000780000e */
[----:B----4-:R-:W-:-:S04]  /*0390*/  FMNMX3 R12, R12, R17, R16, !PT ;  /* 0x000000110c0c7276 */ /* 0x010fc80007800010 */
[----:B------:R-:W-:-:S04]  /*03a0*/  FMNMX3 R12, R12, R19, R18, !PT ;  /* 0x000000130c0c7276 */ /* 0x000fc80007800012 */
[----:B------:R-:W-:-:S04]  /*03b0*/  FMNMX3 R12, R12, R21, R20, !PT ;  /* 0x000000150c0c7276 */ /* 0x000fc80007800014 */
[----:B------:R-:W-:-:S04]  /*03c0*/  FMNMX3 R12, R12, R23, R22, !PT ;  /* 0x000000170c0c7276 */ /* 0x000fc80007800016 */
[----:B------:R-:W-:-:S04]  /*03d0*/  FMNMX3 R10, R12, R10, R11, !PT ;  /* 0x0000000a0c0a7276 */ /* 0x000fc8000780000b */
[----:B------:R-:W-:Y:S01]  /*03e0*/  FMNMX3 R0, R10, R9, R8, !PT ;  /* 0x000000090a007276 */ /* 0x000fe20007800008 */
[----:B------:R-:W-:Y:S06]  /*03f0*/  BRA.U UP0, `(.L_x_85) ;  /* 0xfffffffd00847547 */ /* 0x000fec000b83ffff */
[----:B------:R-:W-:-:S12]  /*0400*/  UIADD3 UR4, UPT, UPT, UR4, 0x1, URZ ;  /* 0x0000000104047890 */ /* 0x000fd8000fffe0ff */
.L_x_84:
[----:B------:R-:W-:-:S09]  /*0410*/  UISETP.NE.AND UP0, UPT, UR7, URZ, UPT ;  /* 0x000000ff0700728c */ /* 0x000fd2000bf05270 */
[----:B------:R-:W-:Y:S05]  /*0420*/  BRA.U !UP0, `(.L_x_83) ;  /* 0x0000000108ec7547 */ /* 0x000fea000b800000 */
[----:B------:R-:W-:Y:S02]  /*0430*/  UISETP.GE.U32.AND UP0, UPT, UR7, 0x8, UPT ;  /* 0x000000080700788c */ /* 0x000fe4000bf06070 */
[----:B------:R-:W-:-:S04]  /*0440*/  ULOP3.LUT UR6, UR5, 0x7, URZ, 0xc0, !UPT ;  /* 0x0000000705067892 */ /* 0x000fc8000f8ec0ff */
[----:B------:R-:W-:-:S03]  /*0450*/  UISETP.NE.AND UP1, UPT, UR6, URZ, UPT ;  /* 0x000000ff0600728c */ /* 0x000fc6000bf25270 */
[----:B------:R-:W-:Y:S08]  /*0460*/  BRA.U !UP0, `(.L_x_86) ;  /* 0x0000000108547547 */ /* 0x000ff0000b800000 */
[----:B------:R-:W0:Y:S01]  /*0470*/  LDC.64 R8, c[0x0][0x388] ;  /* 0x0000e200ff087b82 */ /* 0x000e220000000a00 */
[----:B------:R-:W1:Y:S01]  /*0480*/  LDCU.64 UR10, c[0x0][0x388] ;  /* 0x00007100ff0a77ac */ /* 0x000e620008000a00 */
[C---:B------:R-:W-:Y:S02]  /*0490*/  IADD3 R10, P0, PT, R6.reuse, UR4, RZ ;  /* 0x00000004060a7c10 */ /* 0x040fe4000ff1e0ff */
[----:B------:R-:W-:Y:S02]  /*04a0*/  IADD3 R5, PT, PT, R6, UR4, RZ ;  /* 0x0000000406057c10 */ /* 0x000fe4000fffe0ff */
[----:B------:R-:W-:Y:S02]  /*04b0*/  IADD3.X R11, PT, PT, RZ, RZ, RZ, P0, !PT ;  /* 0x000000ffff0b7210 */ /* 0x000fe400007fe4ff */
[----:B-1----:R-:W-:Y:S01]  /*04c0*/  LEA R4, P0, R10, UR10, 0x2 ;  /* 0x0000000a0a047c11 */ /* 0x002fe2000f8010ff */
[----:B0-----:R-:W-:-:S03]  /*04d0*/  IMAD.WIDE.U32 R8, R5, 0x4, R8 ;  /* 0x0000000405087825 */ /* 0x001fc600078e0008 */
[----:B------:R-:W-:-:S03]  /*04e0*/  LEA.HI.X R5, R10, UR11, R11, 0x2, P0 ;  /* 0x0000000b0a057c11 */ /* 0x000fc600080f140b */
[----:B------:R-:W2:Y:S04]  /*04f0*/  LDG.E R9, desc[UR8][R8.64] ;  /* 0x0000000808097981 */ /* 0x000ea8000c1e1900 */
[----:B------:R-:W2:Y:S04]  /*0500*/  LDG.E R10, desc[UR8][R4.64+0x4] ;  /* 0x00000408040a7981 */ /* 0x000ea8000c1e1900 */
[----:B------:R-:W3:Y:S04]  /*0510*/  LDG.E R11, desc[UR8][R4.64+0x8] ;  /* 0x00000808040b7981 */ /* 0x000ee8000c1e1900 */
[----:B------:R-:W3:Y:S04]  /*0520*/  LDG.E R12, desc[UR8][R4.64+0xc] ;  /* 0x00000c08040c7981 */ /* 0x000ee8000c1e1900 */
[----:B------:R-:W4:Y:S04]  /*0530*/  LDG.E R13, desc[UR8][R4.64+0x10] ;  /* 0x00001008040d7981 */ /* 0x000f28000c1e1900 */
[----:B------:R-:W4:Y:S04]  /*0540*/  LDG.E R14, desc[UR8][R4.64+0x14] ;  /* 0x00001408040e7981 */ /* 0x000f28000c1e1900 */
[----:B------:R-:W4:Y:S04]  /*0550*/  LDG.E R15, desc[UR8][R4.64+0x18] ;  /* 0x00001808040f7981 */ /* 0x000f28000c1e1900 */
[----:B------:R-:W4:Y:S01]  /*0560*/  LDG.E R16, desc[UR8][R4.64+0x1c] ;  /* 0x00001c0804107981 */ /* 0x000f22000c1e1900 */
[----:B------:R-:W-:Y:S01]  /*0570*/  UIADD3 UR4, UPT, UPT, UR4, 0x8, URZ ;  /* 0x0000000804047890 */ /* 0x000fe2000fffe0ff */
[----:B--2--5:R-:W-:-:S04]  /*0580*/  FMNMX3 R10, R0, R9, R10, !PT ;  /* 0x00000009000a7276 */ /* 0x024fc8000780000a */
[----:B---3--:R-:W-:-:S04]  /*0590*/  FMNMX3 R10, R10, R11, R12, !PT ;  /* 0x0000000b0a0a7276 */ /* 0x008fc8000780000c */
[----:B----4-:R-:W-:-:S04]  /*05a0*/  FMNMX3 R10, R10, R13, R14, !PT ;  /* 0x0000000d0a0a7276 */ /* 0x010fc8000780000e */
[----:B------:R-:W-:-:S07]  /*05b0*/  FMNMX3 R0, R10, R15, R16, !PT ;  /* 0x0000000f0a007276 */ /* 0x000fce0007800010 */
.L_x_86:
        /* <DEDUP_REMOVED lines=16> */
[----:B------:R-:W3:Y:S01]  /*06c0*/  LDG.E R12, desc[UR8][R8.64+0xc] ;  /* 0x00000c08080c7981 */ /* 0x000ee2000c1e1900 */
[----:B------:R-:W-:Y:S01]  /*06d0*/  UIADD3 UR4, UPT, UPT, UR4, 0x4, URZ ;  /* 0x0000000404047890 */ /* 0x000fe2000fffe0ff */
[----:B--2--5:R-:W-:-:S04]  /*06e0*/  FMNMX3 R0, R0, R5, R10, !PT ;  /* 0x0000000500007276 */ /* 0x024fc8000780000a */
[----:B---3--:R-:W-:-:S07]  /*06f0*/  FMNMX3 R0, R0, R11, R12, !PT ;  /* 0x0000000b00007276 */ /* 0x008fce000780000c */
.L_x_87:
[----:B------:R-:W-:Y:S05]  /*0700*/  BRA.U !UP1, `(.L_x_83) ;  /* 0x0000000109347547 */ /* 0x000fea000b800000 */
[----:B------:R-:W0:Y:S01]  /*0710*/  LDC.64 R4, c[0x0][0x388] ;  /* 0x0000e200ff047b82 */ /* 0x000e220000000a00 */
[----:B------:R-:W-:Y:S01]  /*0720*/  IADD3 R9, PT, PT, R6, UR4, RZ ;  /* 0x0000000406097c10 */ /* 0x000fe2000fffe0ff */
[----:B------:R-:W-:-:S04]  /*0730*/  UIADD3 UR5, UPT, UPT, -UR5, URZ, URZ ;  /* 0x000000ff05057290 */ /* 0x000fc8000fffe1ff */
[----:B0-----:R-:W-:-:S05]  /*0740*/  IMAD.WIDE.U32 R4, R9, 0x4, R4 ;  /* 0x0000000409047825 */ /* 0x001fca00078e0004 */
[----:B------:R-:W-:-:S07]  /*0750*/  MOV R9, R5 ;  /* 0x0000000500097202 */ /* 0x000fce0000000f00 */
.L_x_88:
[----:B------:R-:W-:-:S06]  /*0760*/  MOV R5, R9 ;  /* 0x0000000900057202 */ /* 0x000fcc0000000f00 */
[----:B------:R0:W2:Y:S01]  /*0770*/  LDG.E R5, desc[UR8][R4.64] ;  /* 0x0000000804057981 */ /* 0x0000a2000c1e1900 */
[----:B------:R-:W-:-:S04]  /*0780*/  UIADD3 UR5, UPT, UPT, UR5, 0x1, URZ ;  /* 0x0000000105057890 */ /* 0x000fc8000fffe0ff */
[----:B------:R-:W-:Y:S01]  /*0790*/  UISETP.NE.AND UP0, UPT, UR5, URZ, UPT ;  /* 0x000000ff0500728c */ /* 0x000fe2000bf05270 */
[----:B0-----:R-:W-:-:S04]  /*07a0*/  IADD3 R4, P0, PT, R4, 0x4, RZ ;  /* 0x0000000404047810 */ /* 0x001fc80007f1e0ff */
[----:B------:R-:W-:Y:S02]  /*07b0*/  IADD3.X R9, PT, PT, RZ, R9, RZ, P0, !PT ;  /* 0x00000009ff097210 */ /* 0x000fe400007fe4ff */
[----:B--2--5:R-:W-:Y:S02]  /*07c0*/  FMNMX R0, R5, R0, !PT ;  /* 0x0000000005007209 */ /* 0x024fe40007800000 */
[----:B------:R-:W-:Y:S05]  /*07d0*/  BRA.U UP0, `(.L_x_88) ;  /* 0xfffffffd00e07547 */ /* 0x000fea000b83ffff */
.L_x_83:
[----:B------:R-:W0:Y:S01]  /*07e0*/  LDCU UR5, c[0x0][0x380] ;  /* 0x00007000ff0577ac */ /* 0x000e220008000800 */
[----:B------:R-:W-:Y:S01]  /*07f0*/  HFMA2 R17, -RZ, RZ, 0, 0 ;  /* 0x00000000ff117431 */ /* 0x000fe200000001ff */
[----:B0-----:R-:W-:-:S09]  /*0800*/  UISETP.GE.AND UP0, UPT, UR5, 0x1, UPT ;  /* 0x000000010500788c */ /* 0x001fd2000bf06270 */
[----:B------:R-:W-:Y:S05]  /*0810*/  BRA.U !UP0, `(.L_x_89) ;  /* 0x0000000d08407547 */ /* 0x000fea000b800000 */
[----:B------:R-:W-:Y:S01]  /*0820*/  UISETP.GE.U32.AND UP1, UPT, UR5, 0x8, UPT ;  /* 0x000000080500788c */ /* 0x000fe2000bf26070 */
[----:B------:R-:W-:Y:S01]  /*0830*/  MOV R17, RZ ;  /* 0x000000ff00117202 */ /* 0x000fe20000000f00 */
[----:B------:R-:W-:Y:S01]  /*0840*/  ULOP3.LUT UR6, UR5, 0x7, URZ, 0xc0, !UPT ;  /* 0x0000000705067892 */ /* 0x000fe2000f8ec0ff */
[----:B------:R-:W-:-:S03]  /*0850*/  UMOV UR4, URZ ;  /* 0x000000ff00047c82 */ /* 0x000fc60008000000 */
[----:B------:R-:W-:-:S03]  /*0860*/  UISETP.NE.AND UP0, UPT, UR6, URZ, UPT ;  /* 0x000000ff0600728c */ /* 0x000fc6000bf05270 */
[----:B------:R-:W-:Y:S08]  /*0870*/  BRA.U !UP1, `(.L_x_90) ;  /* 0x0000000509787547 */ /* 0x000ff0000b800000 */
[----:B------:R-:W0:Y:S01]  /*0880*/  LDC.64 R4, c[0x0][0x388] ;  /* 0x0000e200ff047b82 */ /* 0x000e220000000a00 */
[----:B------:R-:W-:Y:S01]  /*0890*/  ULOP3.LUT UR4, UR5, 0x7ffffff8, URZ, 0xc0, !UPT ;  /* 0x7ffffff805047892 */ /* 0x000fe2000f8ec0ff */
[----:B------:R-:W-:-:S03]  /*08a0*/  MOV R17, RZ ;  /* 0x000000ff00117202 */ /* 0x000fc60000000f00 */
[----:B------:R-:W-:Y:S01]  /*08b0*/  UIADD3 UR7, UPT, UPT, -UR4, URZ, URZ ;  /* 0x000000ff04077290 */ /* 0x000fe2000fffe1ff */
[----:B0-----:R-:W-:-:S03]  /*08c0*/  IMAD.WIDE.U32 R4, R6, 0x4, R4 ;  /* 0x0000000406047825 */ /* 0x001fc600078e0004 */
[----:B------:R-:W-:-:S04]  /*08d0*/  IADD3 R4, P0, PT, R4, 0x10, RZ ;  /* 0x0000001004047810 */ /* 0x000fc80007f1e0ff */
[----:B------:R-:W-:-:S09]  /*08e0*/  IADD3.X R5, PT, PT, RZ, R5, RZ, P0, !PT ;  /* 0x00000005ff057210 */ /* 0x000fd200007fe4ff */
.L_x_91:
[----:B------:R-:W2:Y:S04]  /*08f0*/  LDG.E R9, desc[UR8][R4.64+-0x10] ;  /* 0xfffff00804097981 */ /* 0x000ea8000c1e1900 */
[----:B------:R-:W3:Y:S04]  /*0900*/  LDG.E R25, desc[UR8][R4.64+-0xc] ;  /* 0xfffff40804197981 */ /* 0x000ee8000c1e1900 */
[----:B------:R-:W4:Y:S04]  /*0910*/  LDG.E R27, desc[UR8][R4.64+-0x8] ;  /* 0xfffff808041b7981 */ /* 0x000f28000c1e1900 */
[----:B------:R-:W4:Y:S04]  /*0920*/  LDG.E R23, desc[UR8][R4.64+-0x4] ;  /* 0xfffffc0804177981 */ /* 0x000f28000c1e1900 */
[----:B------:R-:W4:Y:S04]  /*0930*/  LDG.E R13, desc[UR8][R4.64] ;  /* 0x00000008040d7981 */ /* 0x000f28000c1e1900 */
[----:B------:R-:W4:Y:S04]  /*0940*/  LDG.E R19, desc[UR8][R4.64+0x4] ;  /* 0x0000040804137981 */ /* 0x000f28000c1e1900 */
[----:B------:R-:W4:Y:S04]  /*0950*/  LDG.E R15, desc[UR8][R4.64+0x8] ;  /* 0x00000808040f7981 */ /* 0x000f28000c1e1900 */
[----:B------:R0:W4:Y:S01]  /*0960*/  LDG.E R11, desc[UR8][R4.64+0xc] ;  /* 0x00000c08040b7981 */ /* 0x000122000c1e1900 */
[----:B------:R-:W-:Y:S01]  /*0970*/  HFMA2 R10, -RZ, RZ, 0.96630859375, -0.0022525787353515625 ;  /* 0x3bbb989dff0a7431 */ /* 0x000fe200000001ff */
[----:B------:R-:W-:Y:S01]  /*0980*/  MOV R8, 0x437c0000 ;  /* 0x437c000000087802 */ /* 0x000fe20000000f00 */
[----:B------:R-:W-:-:S04]  /*0990*/  UIADD3 UR7, UPT, UPT, UR7, 0x8, URZ ;  /* 0x0000000807077890 */ /* 0x000fc8000fffe0ff */
[----:B------:R-:W-:Y:S01]  /*09a0*/  UISETP.NE.AND UP1, UPT, UR7, URZ, UPT ;  /* 0x000000ff0700728c */ /* 0x000fe2000bf25270 */
[----:B0-----:R-:W-:-:S04]  /*09b0*/  IADD3 R4, P0, PT, R4, 0x20, RZ ;  /* 0x0000002004047810 */ /* 0x001fc80007f1e0ff */
[----:B------:R-:W-:Y:S01]  /*09c0*/  IADD3.X R5, PT, PT, RZ, R5, RZ, P0, !PT ;  /* 0x00000005ff057210 */ /* 0x000fe200007fe4ff */
[----:B--2--5:R-:W-:-:S04]  /*09d0*/  FADD R9, R9, -R0 ;  /* 0x8000000009097221 */ /* 0x024fc80000000000 */
[----:B------:R-:W-:Y:S01]  /*09e0*/  FFMA.SAT R21, R9, R10, 0.5 ;  /* 0x3f00000009157423 */ /* 0x000fe2000000200a */
[----:B---3--:R-:W-:-:S03]  /*09f0*/  FADD R25, R25, -R0 ;  /* 0x8000000019197221 */ /* 0x008fc60000000000 */
[----:B------:R-:W-:Y:S01]  /*0a00*/  FFMA.RM R14, R21, R8, 12582913 ;  /* 0x4b400001150e7423 */ /* 0x000fe20000004008 */
[----:B------:R-:W-:-:S03]  /*0a10*/  FFMA.SAT R21, R25, R10, 0.5 ;  /* 0x3f00000019157423 */ /* 0x000fc6000000200a */
[----:B------:R-:W-:Y:S01]  /*0a20*/  FADD R12, R14, -12583039 ;  /* 0xcb40007f0e0c7421 */ /* 0x000fe20000000000 */
[----:B----4-:R-:W-:-:S03]  /*0a30*/  FADD R23, R23, -R0 ;  /* 0x8000000017177221 */ /* 0x010fc60000000000 */
[----:B------:R-:W-:-:S04]  /*0a40*/  FFMA R12, R9, 1.4426950216293334961, -R12 ;  /* 0x3fb8aa3b090c7823 */ /* 0x000fc8000000080c */
[----:B------:R-:W-:Y:S01]  /*0a50*/  FFMA R16, R9, 1.925963033500011079e-08, R12 ;  /* 0x32a5706009107823 */ /* 0x000fe2000000000c */
[----:B------:R-:W-:Y:S01]  /*0a60*/  FFMA.RM R9, R21, R8, 12582913 ;  /* 0x4b40000115097423 */ /* 0x000fe20000004008 */
[----:B------:R-:W-:-:S03]  /*0a70*/  FADD R21, R27, -R0 ;  /* 0x800000001b157221 */ /* 0x000fc60000000000 */
[----:B------:R-:W-:Y:S01]  /*0a80*/  FADD R12, R9, -12583039 ;  /* 0xcb40007f090c7421 */ /* 0x000fe20000000000 */
[----:B------:R-:W0:Y:S01]  /*0a90*/  MUFU.EX2 R16, R16 ;  /* 0x0000001000107308 */ /* 0x000e220000000800 */
[----:B------:R-:W-:Y:S02]  /*0aa0*/  FFMA.SAT R27, R21, R10, 0.5 ;  /* 0x3f000000151b7423 */ /* 0x000fe4000000200a */
[----:B------:R-:W-:Y:S02]  /*0ab0*/  FFMA R18, R25, 1.4426950216293334961, -R12 ;  /* 0x3fb8aa3b19127823 */ /* 0x000fe4000000080c */
[----:B------:R-:W-:Y:S01]  /*0ac0*/  FFMA.RM R12, R27, R8, 12582913 ;  /* 0x4b4000011b0c7423 */ /* 0x000fe20000004008 */
[----:B------:R-:W-:Y:S01]  /*0ad0*/  FFMA.SAT R27, R23, R10, 0.5 ;  /* 0x3f000000171b7423 */ /* 0x000fe2000000200a */
[----:B------:R-:W-:Y:S01]  /*0ae0*/  FFMA R20, R25, 1.925963033500011079e-08, R18 ;  /* 0x32a5706019147823 */ /* 0x000fe20000000012 */
[--C-:B------:R-:W-:Y:S01]  /*0af0*/  FADD R25, R13, -R0.reuse ;  /* 0x800000000d197221 */ /* 0x100fe20000000000 */
[----:B------:R-:W-:Y:S01]  /*0b00*/  SHF.L.U32 R18, R14, 0x17, RZ ;  /* 0x000000170e127819 */ /* 0x000fe200000006ff */
[----:B------:R-:W-:Y:S01]  /*0b10*/  FADD R22, R12, -12583039 ;  /* 0xcb40007f0c167421 */ /* 0x000fe20000000000 */
[----:B------:R-:W-:Y:S01]  /*0b20*/  FFMA.RM R13, R27, R8, 12582913 ;  /* 0x4b4000011b0d7423 */ /* 0x000fe20000004008 */
[----:B------:R-:W-:Y:S01]  /*0b30*/  FFMA.SAT R29, R25, R10, 0.5 ;  /* 0x3f000000191d7423 */ /* 0x000fe2000000200a */
[----:B------:R-:W-:Y:S01]  /*0b40*/  FADD R27, R19, -R0 ;  /* 0x80000000131b7221 */ /* 0x000fe20000000000 */
[----:B------:R-:W-:Y:S01]  /*0b50*/  FFMA R22, R21, 1.4426950216293334961, -R22 ;  /* 0x3fb8aa3b15167823 */ /* 0x000fe20000000816 */
[----:B------:R-:W-:Y:S01]  /*0b60*/  FADD R24, R13, -12583039 ;  /* 0xcb40007f0d187421 */ /* 0x000fe20000000000 */
[----:B------:R1:W2:Y:S01]  /*0b70*/  MUFU.EX2 R14, R20 ;  /* 0x00000014000e7308 */ /* 0x0002a20000000800 */
[----:B0-----:R-:W-:Y:S01]  /*0b80*/  FFMA R17, R18, R16, R17 ;  /* 0x0000001012117223 */ /* 0x001fe20000000011 */
[----:B------:R-:W-:Y:S01]  /*0b90*/  FFMA.RM R16, R29, R8, 12582913 ;  /* 0x4b4000011d107423 */ /* 0x000fe20000004008 */
[----:B------:R-:W-:Y:S01]  /*0ba0*/  FFMA R18, R21, 1.925963033500011079e-08, R22 ;  /* 0x32a5706015127823 */ /* 0x000fe20000000016 */
[----:B------:R-:W-:Y:S01]  /*0bb0*/  FFMA R24, R23, 1.4426950216293334961, -R24 ;  /* 0x3fb8aa3b17187823 */ /* 0x000fe20000000818 */
[----:B------:R-:W-:Y:S01]  /*0bc0*/  FFMA.SAT R19, R27, R10, 0.5 ;  /* 0x3f0000001b137423 */ /* 0x000fe2000000200a */
[----:B------:R-:W-:Y:S01]  /*0bd0*/  FADD R22, R16, -12583039 ;  /* 0xcb40007f10167421 */ /* 0x000fe20000000000 */
[----:B------:R-:W-:Y:S01]  /*0be0*/  FADD R21, R11, -R0 ;  /* 0x800000000b157221 */ /* 0x000fe20000000000 */
[----:B------:R-:W-:Y:S01]  /*0bf0*/  FFMA R24, R23, 1.925963033500011079e-08, R24 ;  /* 0x32a5706017187823 */ /* 0x000fe20000000018 */
[----:B------:R-:W-:Y:S01]  /*0c00*/  FADD R23, R15, -R0 ;  /* 0x800000000f177221 */ /* 0x000fe20000000000 */
[----:B------:R-:W-:Y:S01]  /*0c10*/  FFMA R22, R25, 1.4426950216293334961, -R22 ;  /* 0x3fb8aa3b19167823 */ /* 0x000fe20000000816 */
[----:B------:R-:W-:Y:S01]  /*0c20*/  FFMA.RM R19, R19, R8, 12582913 ;  /* 0x4b40000113137423 */ /* 0x000fe20000004008 */
[----:B------:R-:W0:Y:S01]  /*0c30*/  MUFU.EX2 R18, R18 ;  /* 0x0000001200127308 */ /* 0x000e220000000800 */
[----:B------:R-:W-:Y:S01]  /*0c40*/  SHF.L.U32 R12, R12, 0x17, RZ ;  /* 0x000000170c0c7819 */ /* 0x000fe200000006ff */
[----:B-1----:R-:W-:Y:S01]  /*0c50*/  FFMA R20, R25, 1.925963033500011079e-08, R22 ;  /* 0x32a5706019147823 */ /* 0x002fe20000000016 */
[----:B------:R-:W-:Y:S01]  /*0c60*/  FFMA.SAT R25, R23, R10, 0.5 ;  /* 0x3f00000017197423 */ /* 0x000fe2000000200a */
[----:B------:R-:W-:Y:S01]  /*0c70*/  FADD R26, R19, -12583039 ;  /* 0xcb40007f131a7421 */ /* 0x000fe20000000000 */
[----:B------:R-:W-:-:S02]  /*0c80*/  SHF.L.U32 R22, R9, 0x17, RZ ;  /* 0x0000001709167819 */ /* 0x000fc400000006ff */
[----:B------:R-:W-:Y:S01]  /*0c90*/  FFMA.RM R11, R25, R8, 12582913 ;  /* 0x4b400001190b7423 */ /* 0x000fe20000004008 */
[----:B------:R-:W-:Y:S01]  /*0ca0*/  FFMA.SAT R25, R21, R10, 0.5 ;  /* 0x3f00000015197423 */ /* 0x000fe2000000200a */
[----:B------:R1:W3:Y:S01]  /*0cb0*/  MUFU.EX2 R15, R24 ;  /* 0x00000018000f7308 */ /* 0x0002e20000000800 */
[----:B------:R-:W-:Y:S01]  /*0cc0*/  FFMA R26, R27, 1.4426950216293334961, -R26 ;  /* 0x3fb8aa3b1b1a7823 */ /* 0x000fe2000000081a */
[----:B------:R-:W-:Y:S01]  /*0cd0*/  FADD R10, R11, -12583039 ;  /* 0xcb40007f0b0a7421 */ /* 0x000fe20000000000 */
[----:B------:R-:W-:Y:S01]  /*0ce0*/  FFMA.RM R8, R25, R8, 12582913 ;  /* 0x4b40000119087423 */ /* 0x000fe20000004008 */
[----:B--2---:R-:W-:Y:S01]  /*0cf0*/  FFMA R17, R22, R14, R17 ;  /* 0x0000000e16117223 */ /* 0x004fe20000000011 */
[----:B------:R-:W-:Y:S01]  /*0d00*/  FFMA R26, R27, 1.925963033500011079e-08, R26 ;  /* 0x32a570601b1a7823 */ /* 0x000fe2000000001a */
[----:B------:R-:W-:Y:S01]  /*0d10*/  SHF.L.U32 R13, R13, 0x17, RZ ;  /* 0x000000170d0d7819 */ /* 0x000fe200000006ff */
[----:B------:R-:W-:Y:S01]  /*0d20*/  FADD R28, R8, -12583039 ;  /* 0xcb40007f081c7421 */ /* 0x000fe20000000000 */
[----:B------:R-:W2:Y:S01]  /*0d30*/  MUFU.EX2 R20, R20 ;  /* 0x0000001400147308 */ /* 0x000ea20000000800 */
[----:B-1----:R-:W-:Y:S01]  /*0d40*/  FFMA R24, R23, 1.4426950216293334961, -R10 ;  /* 0x3fb8aa3b17187823 */ /* 0x002fe2000000080a */
[----:B0-----:R-:W-:Y:S01]  /*0d50*/  FFMA R12, R12, R18, R17 ;  /* 0x000000120c0c7223 */ /* 0x001fe20000000011 */
[----:B------:R-:W-:Y:S01]  /*0d60*/  FFMA R28, R21, 1.4426950216293334961, -R28 ;  /* 0x3fb8aa3b151c7823 */ /* 0x000fe2000000081c */
[----:B------:R-:W-:Y:S01]  /*0d70*/  SHF.L.U32 R16, R16, 0x17, RZ ;  /* 0x0000001710107819 */ /* 0x000fe200000006ff */
[----:B------:R-:W-:Y:S01]  /*0d80*/  FFMA R9, R23, 1.925963033500011079e-08, R24 ;  /* 0x32a5706017097823 */ /* 0x000fe20000000018 */
[----:B------:R-:W-:Y:S01]  /*0d90*/  SHF.L.U32 R11, R11, 0x17, RZ ;  /* 0x000000170b0b7819 */ /* 0x000fe200000006ff */
[----:B------:R-:W-:Y:S01]  /*0da0*/  FFMA R28, R21, 1.925963033500011079e-08, R28 ;  /* 0x32a57060151c7823 */ /* 0x000fe2000000001c */
[----:B------:R-:W0:Y:S01]  /*0db0*/  MUFU.EX2 R10, R26 ;  /* 0x0000001a000a7308 */ /* 0x000e220000000800 */
[----:B---3--:R-:W-:Y:S01]  /*0dc0*/  FFMA R13, R13, R15, R12 ;  /* 0x0000000f0d0d7223 */ /* 0x008fe2000000000c */
[----:B------:R-:W-:-:S02]  /*0dd0*/  SHF.L.U32 R12, R19, 0x17, RZ ;  /* 0x00000017130c7819 */ /* 0x000fc400000006ff */
[----:B------:R-:W-:-:S04]  /*0de0*/  SHF.L.U32 R8, R8, 0x17, RZ ;  /* 0x0000001708087819 */ /* 0x000fc800000006ff */
[----:B------:R-:W1:Y:S01]  /*0df0*/  MUFU.EX2 R9, R9 ;  /* 0x0000000900097308 */ /* 0x000e620000000800 */
[----:B--2---:R-:W-:-:S07]  /*0e00*/  FFMA R13, R16, R20, R13 ;  /* 0x00000014100d7223 */ /* 0x004fce000000000d */
[----:B------:R-:W2:Y:S01]  /*0e10*/  MUFU.EX2 R28, R28 ;  /* 0x0000001c001c7308 */ /* 0x000ea20000000800 */
[----:B0-----:R-:W-:-:S04]  /*0e20*/  FFMA R10, R12, R10, R13 ;  /* 0x0000000a0c0a7223 */ /* 0x001fc8000000000d */
[----:B-1----:R-:W-:-:S04]  /*0e30*/  FFMA R9, R11, R9, R10 ;  /* 0x000000090b097223 */ /* 0x002fc8000000000a */
[----:B--2---:R-:W-:Y:S01]  /*0e40*/  FFMA R17, R8, R28, R9 ;  /* 0x0000001c08117223 */ /* 0x004fe20000000009 */
[----:B------:R-:W-:Y:S06]  /*0e50*/  BRA.U UP1, `(.L_x_91) ;  /* 0xfffffff901a47547 */ /* 0x000fec000b83ffff */
.L_x_90:
[----:B------:R-:W-:Y:S05]  /*0e60*/  BRA.U !UP0, `(.L_x_89) ;  /* 0x0000000508ac7547 */ /* 0x000fea000b800000 */
[----:B------:R-:W-:Y:S02]  /*0e70*/  UISETP.GE.U32.AND UP0, UPT, UR6, 0x4, UPT ;  /* 0x000000040600788c */ /* 0x000fe4000bf06070 */
[----:B------:R-:W-:-:S04]  /*0e80*/  ULOP3.LUT UR7, UR5, 0x3, URZ, 0xc0, !UPT ;  /* 0x0000000305077892 */ /* 0x000fc8000f8ec0ff */
[----:B------:R-:W-:-:S03]  /*0e90*/  UISETP.NE.AND UP1, UPT, UR7, URZ, UPT ;  /* 0x000000ff0700728c */ /* 0x000fc6000bf25270 */
[----:B------:R-:W-:Y:S08]  /*0ea0*/  BRA.U !UP0, `(.L_x_92) ;  /* 0x0000000108cc7547 */ /* 0x000ff0000b800000 */
[----:B------:R-:W0:Y:S01]  /*0eb0*/  LDC.64 R8, c[0x0][0x388] ;  /* 0x0000e200ff087b82 */ /* 0x000e220000000a00 */
[----:B------:R-:W1:Y:S01]  /*0ec0*/  LDCU.64 UR10, c[0x0][0x388] ;  /* 0x00007100ff0a77ac */ /* 0x000e620008000a00 */
[C---:B------:R-:W-:Y:S02]  /*0ed0*/  IADD3 R5, PT, PT, R6.reuse, UR4, RZ ;  /* 0x0000000406057c10 */ /* 0x040fe4000fffe0ff */
[----:B------:R-:W-:-:S03]  /*0ee0*/  IADD3 R4, P0, PT, R6, UR4, RZ ;  /* 0x0000000406047c10 */ /* 0x000fc6000ff1e0ff */
[----:B0-----:R-:W-:Y:S01]  /*0ef0*/  IMAD.WIDE.U32 R8, R5, 0x4, R8 ;  /* 0x0000000405087825 */ /* 0x001fe200078e0008 */
[----:B------:R-:W-:Y:S02]  /*0f00*/  IADD3.X R5, PT, PT, RZ, RZ, RZ, P0, !PT ;  /* 0x000000ffff057210 */ /* 0x000fe400007fe4ff */
[----:B-1----:R-:W-:-:S03]  /*0f10*/  LEA R12, P0, R4, UR10, 0x2 ;  /* 0x0000000a040c7c11 */ /* 0x002fc6000f8010ff */
[----:B------:R-:W2:Y:S01]  /*0f20*/  LDG.E R9, desc[UR8][R8.64] ;  /* 0x0000000808097981 */ /* 0x000ea2000c1e1900 */
[----:B------:R-:W-:-:S05]  /*0f30*/  LEA.HI.X R13, R4, UR11, R5, 0x2, P0 ;  /* 0x0000000b040d7c11 */ /* 0x000fca00080f1405 */
[----:B------:R-:W3:Y:S04]  /*0f40*/  LDG.E R5, desc[UR8][R12.64+0x4] ;  /* 0x000004080c057981 */ /* 0x000ee8000c1e1900 */
[----:B------:R-:W4:Y:S04]  /*0f50*/  LDG.E R15, desc[UR8][R12.64+0x8] ;  /* 0x000008080c0f7981 */ /* 0x000f28000c1e1900 */
[----:B------:R-:W4:Y:S01]  /*0f60*/  LDG.E R19, desc[UR8][R12.64+0xc] ;  /* 0x00000c080c137981 */ /* 0x000f22000c1e1900 */
[----:B------:R-:W-:Y:S01]  /*0f70*/  HFMA2 R21, -RZ, RZ, 0.96630859375, -0.0022525787353515625 ;  /* 0x3bbb989dff157431 */ /* 0x000fe200000001ff */
[----:B------:R-:W-:Y:S01]  /*0f80*/  MOV R11, 0x437c0000 ;  /* 0x437c0000000b7802 */ /* 0x000fe20000000f00 */
[----:B------:R-:W-:Y:S01]  /*0f90*/  UIADD3 UR4, UPT, UPT, UR4, 0x4, URZ ;  /* 0x0000000404047890 */ /* 0x000fe2000fffe0ff */
[----:B--2--5:R-:W-:-:S04]  /*0fa0*/  FADD R10, R9, -R0 ;  /* 0x80000000090a7221 */ /* 0x024fc80000000000 */
[----:B------:R-:W-:Y:S01]  /*0fb0*/  FFMA.SAT R4, R10, R21, 0.5 ;  /* 0x3f0000000a047423 */ /* 0x000fe20000002015 */
[----:B---3--:R-:W-:-:S03]  /*0fc0*/  FADD R14, R5, -R0 ;  /* 0x80000000050e7221 */ /* 0x008fc60000000000 */
[----:B------:R-:W-:Y:S01]  /*0fd0*/  FFMA.RM R4, R4, R11, 12582913 ;  /* 0x4b40000104047423 */ /* 0x000fe2000000400b */
[-C--:B------:R-:W-:Y:S01]  /*0fe0*/  FFMA.SAT R16, R14, R21.reuse, 0.5 ;  /* 0x3f0000000e107423 */ /* 0x080fe20000002015 */
[--C-:B----4-:R-:W-:Y:S02]  /*0ff0*/  FADD R8, R15, -R0.reuse ;  /* 0x800000000f087221 */ /* 0x110fe40000000000 */
[C---:B------:R-:W-:Y:S01]  /*1000*/  FADD R5, R4.reuse, -12583039 ;  /* 0xcb40007f04057421 */ /* 0x040fe20000000000 */
[----:B------:R-:W-:Y:S01]  /*1010*/  SHF.L.U32 R4, R4, 0x17, RZ ;  /* 0x0000001704047819 */ /* 0x000fe200000006ff */
[----:B------:R-:W-:Y:S01]  /*1020*/  FADD R19, R19, -R0 ;  /* 0x8000000013137221 */ /* 0x000fe20000000000 */
[----:B------:R-:W-:Y:S01]  /*1030*/  FFMA.SAT R12, R8, R21, 0.5 ;  /* 0x3f000000080c7423 */ /* 0x000fe20000002015 */
[----:B------:R-:W-:Y:S01]  /*1040*/  FFMA R9, R10, 1.4426950216293334961, -R5 ;  /* 0x3fb8aa3b0a097823 */ /* 0x000fe20000000805 */
[----:B------:R-:W-:-:S03]  /*1050*/  FFMA.RM R5, R16, R11, 12582913 ;  /* 0x4b40000110057423 */ /* 0x000fc6000000400b */
[----:B------:R-:W-:Y:S01]  /*1060*/  FFMA R10, R10, 1.925963033500011079e-08, R9 ;  /* 0x32a570600a0a7823 */ /* 0x000fe20000000009 */
[----:B------:R-:W-:Y:S01]  /*1070*/  FADD R13, R5, -12583039 ;  /* 0xcb40007f050d7421 */ /* 0x000fe20000000000 */
[----:B------:R-:W-:Y:S01]  /*1080*/  FFMA.RM R9, R12, R11, 12582913 ;  /* 0x4b4000010c097423 */ /* 0x000fe2000000400b */
[----:B------:R-:W-:Y:S01]  /*1090*/  FFMA.SAT R12, R19, R21, 0.5 ;  /* 0x3f000000130c7423 */ /* 0x000fe20000002015 */
[----:B------:R-:W-:Y:S01]  /*10a0*/  SHF.L.U32 R5, R5, 0x17, RZ ;  /* 0x0000001705057819 */ /* 0x000fe200000006ff */
[----:B------:R-:W-:Y:S01]  /*10b0*/  FFMA R13, R14, 1.4426950216293334961, -R13 ;  /* 0x3fb8aa3b0e0d7823 */ /* 0x000fe2000000080d */
[C---:B------:R-:W-:Y:S01]  /*10c0*/  FADD R15, R9.reuse, -12583039 ;  /* 0xcb40007f090f7421 */ /* 0x040fe20000000000 */
[----:B------:R-:W-:Y:S01]  /*10d0*/  FFMA.RM R12, R12, R11, 12582913 ;  /* 0x4b4000010c0c7423 */ /* 0x000fe2000000400b */
[----:B------:R-:W0:Y:S01]  /*10e0*/  MUFU.EX2 R10, R10 ;  /* 0x0000000a000a7308 */ /* 0x000e220000000800 */
[----:B------:R-:W-:Y:S01]  /*10f0*/  FFMA R13, R14, 1.925963033500011079e-08, R13 ;  /* 0x32a570600e0d7823 */ /* 0x000fe2000000000d */
[----:B------:R-:W-:Y:S01]  /*1100*/  FFMA R15, R8, 1.4426950216293334961, -R15 ;  /* 0x3fb8aa3b080f7823 */ /* 0x000fe2000000080f */
[----:B------:R-:W-:Y:S01]  /*1110*/  FADD R14, R12, -12583039 ;  /* 0xcb40007f0c0e7421 */ /* 0x000fe20000000000 */
[----:B------:R-:W-:-:S02]  /*1120*/  IMAD.SHL.U32 R9, R9, 0x800000, RZ ;  /* 0x0080000009097824 */ /* 0x000fc400078e00ff */
[----:B------:R-:W-:Y:S01]  /*1130*/  FFMA R15, R8, 1.925963033500011079e-08, R15 ;  /* 0x32a57060080f7823 */ /* 0x000fe2000000000f */
[C---:B------:R-:W-:Y:S01]  /*1140*/  FFMA R14, R19.reuse, 1.4426950216293334961, -R14 ;  /* 0x3fb8aa3b130e7823 */ /* 0x040fe2000000080e */
[----:B------:R-:W1:Y:S03]  /*1150*/  MUFU.EX2 R13, R13 ;  /* 0x0000000d000d7308 */ /* 0x000e660000000800 */
[----:B------:R-:W-:-:S05]  /*1160*/  FFMA R14, R19, 1.925963033500011079e-08, R14 ;  /* 0x32a57060130e7823 */ /* 0x000fca000000000e */
[----:B------:R-:W2:Y:S01]  /*1170*/  MUFU.EX2 R15, R15 ;  /* 0x0000000f000f7308 */ /* 0x000ea20000000800 */
[----:B0-----:R-:W-:Y:S01]  /*1180*/  FFMA R4, R4, R10, R17 ;  /* 0x0000000a04047223 */ /* 0x001fe20000000011 */
[----:B------:R-:W-:-:S06]  /*1190*/  SHF.L.U32 R17, R12, 0x17, RZ ;  /* 0x000000170c117819 */ /* 0x000fcc00000006ff */
[----:B------:R-:W0:Y:S01]  /*11a0*/  MUFU.EX2 R14, R14 ;  /* 0x0000000e000e7308 */ /* 0x000e220000000800 */
[----:B-1----:R-:W-:-:S04]  /*11b0*/  FFMA R4, R5, R13, R4 ;  /* 0x0000000d05047223 */ /* 0x002fc80000000004 */
[----:B--2---:R-:W-:-:S04]  /*11c0*/  FFMA R4, R9, R15, R4 ;  /* 0x0000000f09047223 */ /* 0x004fc80000000004 */
[----:B0-----:R-:W-:-:S07]  /*11d0*/  FFMA R17, R17, R14, R4 ;  /* 0x0000000e11117223 */ /* 0x001fce0000000004 */
.L_x_92:
[----:B------:R-:W-:Y:S05]  /*11e0*/  BRA.U !UP1, `(.L_x_89) ;  /* 0x0000000109cc7547 */ /* 0x000fea000b800000 */
[----:B------:R-:W-:Y:S02]  /*11f0*/  UISETP.NE.AND UP0, UPT, UR7, 0x1, UPT ;  /* 0x000000010700788c */ /* 0x000fe4000bf05270 */
[----:B------:R-:W-:-:S04]  /*1200*/  ULOP3.LUT UR5, UR5, 0x1, URZ, 0xc0, !UPT ;  /* 0x0000000105057892 */ /* 0x000fc8000f8ec0ff */
[----:B------:R-:W-:-:S03]  /*1210*/  UISETP.NE.U32.AND UP1, UPT, UR5, 0x1, UPT ;  /* 0x000000010500788c */ /* 0x000fc6000bf25070 */
        /* <DEDUP_REMOVED lines=9> */
[----:B------:R-:W-:-:S06]  /*12b0*/  LEA.HI.X R9, R10, UR7, R9, 0x2, P0 ;  /* 0x000000070a097c11 */ /* 0x000fcc00080f1409 */
[----:B------:R-:W3:Y:S01]  /*12c0*/  LDG.E R9, desc[UR8][R8.64+0x4] ;  /* 0x0000040808097981 */ /* 0x000ee2000c1e1900 */
[----:B------:R-:W-:Y:S01]  /*12d0*/  HFMA2 R11, -RZ, RZ, 0.96630859375, -0.0022525787353515625 ;  /* 0x3bbb989dff0b7431 */ /* 0x000fe200000001ff */
[----:B------:R-:W-:Y:S01]  /*12e0*/  MOV R13, 0x437c0000 ;  /* 0x437c0000000d7802 */ /* 0x000fe20000000f00 */
[----:B------:R-:W-:Y:S01]  /*12f0*/  UIADD3 UR4, UPT, UPT, UR4, 0x2, URZ ;  /* 0x0000000204047890 */ /* 0x000fe2000fffe0ff */
[----:B--2--5:R-:W-:-:S04]  /*1300*/  FADD R10, R5, -R0 ;  /* 0x80000000050a7221 */ /* 0x024fc80000000000 */
[----:B------:R-:W-:Y:S01]  /*1310*/  FFMA.SAT R12, R10, R11, 0.5 ;  /* 0x3f0000000a0c7423 */ /* 0x000fe2000000200b */
[----:B---3--:R-:W-:-:S03]  /*1320*/  FADD R14, R9, -R0 ;  /* 0x80000000090e7221 */ /* 0x008fc60000000000 */
[----:B------:R-:W-:Y:S01]  /*1330*/  FFMA.RM R12, R12, R13, 12582913 ;  /* 0x4b4000010c0c7423 */ /* 0x000fe2000000400d */
[----:B------:R-:W-:-:S03]  /*1340*/  FFMA.SAT R16, R14, R11, 0.5 ;  /* 0x3f0000000e107423 */ /* 0x000fc6000000200b */
[C---:B------:R-:W-:Y:S01]  /*1350*/  FADD R15, R12.reuse, -12583039 ;  /* 0xcb40007f0c0f7421 */ /* 0x040fe20000000000 */
[----:B------:R-:W-:Y:S01]  /*1360*/  SHF.L.U32 R12, R12, 0x17, RZ ;  /* 0x000000170c0c7819 */ /* 0x000fe200000006ff */
[----:B------:R-:W-:Y:S02]  /*1370*/  FFMA.RM R16, R16, R13, 12582913 ;  /* 0x4b40000110107423 */ /* 0x000fe4000000400d */
[----:B------:R-:W-:Y:S02]  /*1380*/  FFMA R15, R10, 1.4426950216293334961, -R15 ;  /* 0x3fb8aa3b0a0f7823 */ /* 0x000fe4000000080f */
[----:B------:R-:W-:Y:S02]  /*1390*/  FADD R5, R16, -12583039 ;  /* 0xcb40007f10057421 */ /* 0x000fe40000000000 */
[----:B------:R-:W-:Y:S01]  /*13a0*/  FFMA R15, R10, 1.925963033500011079e-08, R15 ;  /* 0x32a570600a0f7823 */ /* 0x000fe2000000000f */
[----:B------:R-:W-:Y:S01]  /*13b0*/  SHF.L.U32 R9, R16, 0x17, RZ ;  /* 0x0000001710097819 */ /* 0x000fe200000006ff */
[----:B------:R-:W-:-:S04]  /*13c0*/  FFMA R5, R14, 1.4426950216293334961, -R5 ;  /* 0x3fb8aa3b0e057823 */ /* 0x000fc80000000805 */
[----:B------:R-:W0:Y:S01]  /*13d0*/  MUFU.EX2 R15, R15 ;  /* 0x0000000f000f7308 */ /* 0x000e220000000800 */
[----:B------:R-:W-:-:S07]  /*13e0*/  FFMA R5, R14, 1.925963033500011079e-08, R5 ;  /* 0x32a570600e057823 */ /* 0x000fce0000000005 */
[----:B------:R-:W1:Y:S01]  /*13f0*/  MUFU.EX2 R5, R5 ;  /* 0x0000000500057308 */ /* 0x000e620000000800 */
[----:B0-----:R-:W-:-:S04]  /*1400*/  FFMA R12, R12, R15, R17 ;  /* 0x0000000f0c0c7223 */ /* 0x001fc80000000011 */
[----:B-1----:R-:W-:-:S07]  /*1410*/  FFMA R17, R9, R5, R12 ;  /* 0x0000000509117223 */ /* 0x002fce000000000c */
.L_x_93:
[----:B------:R-:W-:Y:S05]  /*1420*/  BRA.U UP1, `(.L_x_89) ;  /* 0x00000001013c7547 */ /* 0x000fea000b800000 */
[----:B------:R-:W0:Y:S01]  /*1430*/  LDC.64 R4, c[0x0][0x388] ;  /* 0x0000e200ff047b82 */ /* 0x000e220000000a00 */
[----:B------:R-:W-:-:S05]  /*1440*/  IADD3 R9, PT, PT, R6, UR4, RZ ;  /* 0x0000000406097c10 */ /* 0x000fca000fffe0ff */
[----:B0-----:R-:W-:-:S06]  /*1450*/  IMAD.WIDE.U32 R4, R9, 0x4, R4 ;  /* 0x0000000409047825 */ /* 0x001fcc00078e0004 */
[----:B------:R-:W2:Y:S01]  /*1460*/  LDG.E R5, desc[UR8][R4.64] ;  /* 0x0000000804057981 */ /* 0x000ea2000c1e1900 */
[----:B------:R-:W-:Y:S01]  /*1470*/  HFMA2 R9, -RZ, RZ, 0.96630859375, -0.0022525787353515625 ;  /* 0x3bbb989dff097431 */ /* 0x000fe200000001ff */
[----:B------:R-:W-:Y:S01]  /*1480*/  MOV R10, 0x437c0000 ;  /* 0x437c0000000a7802 */ /* 0x000fe20000000f00 */
[----:B--2--5:R-:W-:-:S04]  /*1490*/  FADD R8, R5, -R0 ;  /* 0x8000000005087221 */ /* 0x024fc80000000000 */
[----:B------:R-:W-:-:S04]  /*14a0*/  FFMA.SAT R9, R8, R9, 0.5 ;  /* 0x3f00000008097423 */ /* 0x000fc80000002009 */
[----:B------:R-:W-:-:S04]  /*14b0*/  FFMA.RM R9, R9, R10, 12582913 ;  /* 0x4b40000109097423 */ /* 0x000fc8000000400a */
[----:B------:R-:W-:-:S04]  /*14c0*/  FADD R11, R9, -12583039 ;  /* 0xcb40007f090b7421 */ /* 0x000fc80000000000 */
[----:B------:R-:W-:-:S04]  /*14d0*/  FFMA R11, R8, 1.4426950216293334961, -R11 ;  /* 0x3fb8aa3b080b7823 */ /* 0x000fc8000000080b */
[----:B------:R-:W-:Y:S01]  /*14e0*/  FFMA R11, R8, 1.925963033500011079e-08, R11 ;  /* 0x32a57060080b7823 */ /* 0x000fe2000000000b */
[----:B------:R-:W-:-:S05]  /*14f0*/  SHF.L.U32 R8, R9, 0x17, RZ ;  /* 0x0000001709087819 */ /* 0x000fca00000006ff */
[----:B------:R-:W0:Y:S02]  /*1500*/  MUFU.EX2 R11, R11 ;  /* 0x0000000b000b7308 */ /* 0x000e240000000800 */
[----:B0-----:R-:W-:-:S07]  /*1510*/  FFMA R17, R8, R11, R17 ;  /* 0x0000000b08117223 */ /* 0x001fce0000000011 */
.L_x_89:
[----:B------:R-:W-:-:S06]  /*1520*/  IMAD.WIDE R2, R7, 0x4, R2 ;  /* 0x0000000407027825 */ /* 0x000fcc00078e0202 */
[----:B------:R-:W2:Y:S01]  /*1530*/  LDG.E R3, desc[UR8][R2.64] ;  /* 0x0000000802037981 */ /* 0x000ea2000c1e1900 */
[----:B------:R-:W-:Y:S01]  /*1540*/  MOV R5, 0x3bbb989d ;  /* 0x3bbb989d00057802 */ /* 0x000fe20000000f00 */
[----:B------:R-:W0:Y:S01]  /*1550*/  MUFU.RCP R8, R17 ;  /* 0x0000001100087308 */ /* 0x000e220000001000 */
[----:B------:R-:W-:Y:S01]  /*1560*/  MOV R9, 0x437c0000 ;  /* 0x437c000000097802 */ /* 0x000fe20000000f00 */
[----:B------:R-:W-:Y:S01]  /*1570*/  BSSY.RECONVERGENT B0, `(.L_x_94) ;  /* 0x0000016000007945 */ /* 0x000fe20003800200 */
[----:B------:R-:W-:Y:S01]  /*1580*/  IADD3 R6, PT, PT, R7, R6, RZ ;  /* 0x0000000607067210 */ /* 0x000fe20007ffe0ff */
[----:B--2--5:R-:W-:Y:S01]  /*1590*/  FADD R0, R3, -R0 ;  /* 0x8000000003007221 */ /* 0x024fe20000000000 */
[----:B0-----:R-:W-:-:S03]  /*15a0*/  FFMA R3, R8, -R17, 1 ;  /* 0x3f80000008037423 */ /* 0x001fc60000000811 */
[----:B------:R-:W-:Y:S01]  /*15b0*/  FFMA.SAT R4, R0, R5, 0.5 ;  /* 0x3f00000000047423 */ /* 0x000fe20000002005 */
[----:B------:R-:W-:-:S03]  /*15c0*/  FFMA R3, R8, R3, R8 ;  /* 0x0000000308037223 */ /* 0x000fc60000000008 */
[----:B------:R-:W-:-:S04]  /*15d0*/  FFMA.RM R4, R4, R9, 12582913 ;  /* 0x4b40000104047423 */ /* 0x000fc80000004009 */
[----:B------:R-:W-:-:S04]  /*15e0*/  FADD R5, R4, -12583039 ;  /* 0xcb40007f04057421 */ /* 0x000fc80000000000 */
[----:B------:R-:W-:-:S04]  /*15f0*/  FFMA R5, R0, 1.4426950216293334961, -R5 ;  /* 0x3fb8aa3b00057823 */ /* 0x000fc80000000805 */
[----:B------:R-:W-:Y:S01]  /*1600*/  FFMA R5, R0, 1.925963033500011079e-08, R5 ;  /* 0x32a5706000057823 */ /* 0x000fe20000000005 */
[----:B------:R-:W-:-:S05]  /*1610*/  SHF.L.U32 R0, R4, 0x17, RZ ;  /* 0x0000001704007819 */ /* 0x000fca00000006ff */
[----:B------:R-:W0:Y:S02]  /*1620*/  MUFU.EX2 R5, R5 ;  /* 0x0000000500057308 */ /* 0x000e240000000800 */
[----:B0-----:R-:W-:-:S06]  /*1630*/  FMUL R0, R0, R5 ;  /* 0x0000000500007220 */ /* 0x001fcc0000400000 */
[----:B------:R-:W0:Y:S01]  /*1640*/  FCHK P0, R0, R17 ;  /* 0x0000001100007302 */ /* 0x000e220000000000 */
[----:B------:R-:W-:-:S04]  /*1650*/  FFMA R2, R0, R3, RZ ;  /* 0x0000000300027223 */ /* 0x000fc800000000ff */
[----:B------:R-:W-:-:S04]  /*1660*/  FFMA R4, R2, -R17, R0 ;  /* 0x8000001102047223 */ /* 0x000fc80000000000 */
[----:B------:R-:W-:Y:S01]  /*1670*/  FFMA R9, R3, R4, R2 ;  /* 0x0000000403097223 */ /* 0x000fe20000000002 */
[----:B0-----:R-:W-:Y:S06]  /*1680*/  @!P0 BRA `(.L_x_95) ;  /* 0x0000000000108947 */ /* 0x001fec0003800000 */
[----:B------:R-:W-:Y:S02]  /*1690*/  MOV R3, R17 ;  /* 0x0000001100037202 */ /* 0x000fe40000000f00 */
[----:B------:R-:W-:-:S07]  /*16a0*/  MOV R2, 0x16c0 ;  /* 0x000016c000027802 */ /* 0x000fce0000000f00 */
[----:B------:R-:W-:Y:S05]  /*16b0*/  CALL.REL.NOINC `($__internal_4_$__cuda_sm3x_div_rn_noftz_f32_slowpath) ;  /* 0x0000000000187944 */ /* 0x000fea0003c00000 */
[----:B------:R-:W-:-:S07]  /*16c0*/  IMAD.MOV.U32 R9, RZ, RZ, R0 ;  /* 0x000000ffff097224 */ /* 0x000fce00078e0000 */
.L_x_95:
[----:B------:R-:W-:Y:S05]  /*16d0*/  BSYNC.RECONVERGENT B0 ;  /* 0x0000000000007941 */ /* 0x000fea0003800200 */
.L_x_94:
[----:B------:R-:W0:Y:S02]  /*16e0*/  LDC.64 R2, c[0x0][0x390] ;  /* 0x0000e400ff027b82 */ /* 0x000e240000000a00 */
[----:B0-----:R-:W-:-:S05]  /*16f0*/  IMAD.WIDE R6, R6, 0x4, R2 ;  /* 0x0000000406067825 */ /* 0x001fca00078e0202 */
[----:B------:R-:W-:Y:S01]  /*1700*/  STG.E desc[UR8][R6.64], R9 ;  /* 0x0000000906007986 */ /* 0x000fe2000c101908 */
[----:B------:R-:W-:Y:S05]  /*1710*/  EXIT ;  /* 0x000000000000794d */ /* 0x000fea0003800000 */
        .weak           $__internal_4_$__cuda_sm3x_div_rn_noftz_f32_slowpath
        .type           $__internal_4_$__cuda_sm3x_div_rn_noftz_f32_slowpath,@function
        .size           $__internal_4_$__cuda_sm3x_div_rn_noftz_f32_slowpath,(.L_x_123 - $__internal_4_$__cuda_sm3x_div_rn_noftz_f32_slowpath)
$__internal_4_$__cuda_sm3x_div_rn_noftz_f32_slowpath:
        /* <DEDUP_REMOVED lines=35> */
.L_x_97:
        /* <DEDUP_REMOVED lines=30> */
[-CC-:B------:R-:W-:Y:S01]  /*1b30*/  FFMA.RM R4, R13, R9.reuse, R8.reuse ;  /* 0x000000090d047223 */ /* 0x180fe20000004008 */
[C---:B------:R-:W-:Y:S02]  /*1b40*/  ISETP.NE.AND P2, PT, R7.reuse, RZ, PT ;  /* 0x000000ff0700720c */ /* 0x040fe40003f45270 */
[----:B------:R-:W-:Y:S02]  /*1b50*/  ISETP.NE.AND P1, PT, R7, RZ, PT ;  /* 0x000000ff0700720c */ /* 0x000fe40003f25270 */
[----:B------:R-:W-:Y:S01]  /*1b60*/  LOP3.LUT R5, R3, 0x7fffff, RZ, 0xc0, !PT ;  /* 0x007fffff03057812 */ /* 0x000fe200078ec0ff */
[----:B------:R-:W-:Y:S01]  /*1b70*/  FFMA.RP R3, R13, R9, R8 ;  /* 0x000000090d037223 */ /* 0x000fe20000008008 */
[----:B------:R-:W-:Y:S02]  /*1b80*/  IADD3 R8, PT, PT, R7, 0x20, RZ ;  /* 0x0000002007087810 */ /* 0x000fe40007ffe0ff */
[----:B------:R-:W-:-:S02]  /*1b90*/  LOP3.LUT R5, R5, 0x800000, RZ, 0xfc, !PT ;  /* 0x0080000005057812 */ /* 0x000fc400078efcff */
[----:B------:R-:W-:Y:S02]  /*1ba0*/  IADD3 R7, PT, PT, -R7, RZ, RZ ;  /* 0x000000ff07077210 */ /* 0x000fe40007ffe1ff */
[----:B------:R-:W-:Y:S02]  /*1bb0*/  SHF.L.U32 R8, R5, R8, RZ ;  /* 0x0000000805087219 */ /* 0x000fe400000006ff */
[----:B------:R-:W-:Y:S02]  /*1bc0*/  FSETP.NEU.FTZ.AND P0, PT, R3, R4, PT ;  /* 0x000000040300720b */ /* 0x000fe40003f1d000 */
[----:B------:R-:W-:Y:S02]  /*1bd0*/  SEL R4, R7, RZ, P2 ;  /* 0x000000ff07047207 */ /* 0x000fe40001000000 */
[----:B------:R-:W-:Y:S02]  /*1be0*/  ISETP.NE.AND P1, PT, R8, RZ, P1 ;  /* 0x000000ff0800720c */ /* 0x000fe40000f25270 */
[----:B------:R-:W-:-:S02]  /*1bf0*/  SHF.R.U32.HI R4, RZ, R4, R5 ;  /* 0x00000004ff047219 */ /* 0x000fc40000011605 */
[----:B------:R-:W-:Y:S02]  /*1c00*/  PLOP3.LUT P0, PT, P0, P1, PT, 0xf8, 0x8f ;  /* 0x00000000008f781c */ /* 0x000fe40000703f70 */
[----:B------:R-:W-:Y:S02]  /*1c10*/  SHF.R.U32.HI R8, RZ, 0x1, R4 ;  /* 0x00000001ff087819 */ /* 0x000fe40000011604 */
[----:B------:R-:W-:-:S04]  /*1c20*/  SEL R3, RZ, 0x1, !P0 ;  /* 0x00000001ff037807 */ /* 0x000fc80004000000 */
[----:B------:R-:W-:-:S04]  /*1c30*/  LOP3.LUT R3, R3, 0x1, R8, 0xf8, !PT ;  /* 0x0000000103037812 */ /* 0x000fc800078ef808 */
[----:B------:R-:W-:-:S04]  /*1c40*/  LOP3.LUT R3, R3, R4, RZ, 0xc0, !PT ;  /* 0x0000000403037212 */ /* 0x000fc800078ec0ff */
[----:B------:R-:W-:-:S04]  /*1c50*/  IADD3 R3, PT, PT, R8, R3, RZ ;  /* 0x0000000308037210 */ /* 0x000fc80007ffe0ff */
[----:B------:R-:W-:Y:S01]  /*1c60*/  LOP3.LUT R0, R3, R0, RZ, 0xfc, !PT ;  /* 0x0000000003007212 */ /* 0x000fe200078efcff */
[----:B------:R-:W-:Y:S06]  /*1c70*/  BRA `(.L_x_105) ;  /* 0x0000000000107947 */ /* 0x000fec0003800000 */
.L_x_104:
[----:B------:R-:W-:-:S04]  /*1c80*/  LOP3.LUT R0, R0, 0x80000000, RZ, 0xc0, !PT ;  /* 0x8000000000007812 */ /* 0x000fc800078ec0ff */
[----:B------:R-:W-:Y:S01]  /*1c90*/  LOP3.LUT R0, R0, 0x7f800000, RZ, 0xfc, !PT ;  /* 0x7f80000000007812 */ /* 0x000fe200078efcff */
[----:B------:R-:W-:Y:S06]  /*1ca0*/  BRA `(.L_x_105) ;  /* 0x0000000000047947 */ /* 0x000fec0003800000 */
.L_x_103:
[----:B------:R-:W-:-:S07]  /*1cb0*/  LEA R0, R4, R0, 0x17 ;  /* 0x0000000004007211 */ /* 0x000fce00078eb8ff */
.L_x_105:
[----:B------:R-:W-:Y:S05]  /*1cc0*/  BSYNC.RECONVERGENT B2 ;  /* 0x0000000000027941 */ /* 0x000fea0003800200 */
.L_x_102:
[----:B------:R-:W-:Y:S05]  /*1cd0*/  BRA `(.L_x_106) ;  /* 0x0000000000207947 */ /* 0x000fea0003800000 */
.L_x_101:
[----:B------:R-:W-:-:S04]  /*1ce0*/  LOP3.LUT R0, R3, 0x80000000, R4, 0x48, !PT ;  /* 0x8000000003007812 */ /* 0x000fc800078e4804 */
[----:B------:R-:W-:Y:S01]  /*1cf0*/  LOP3.LUT R0, R0, 0x7f800000, RZ, 0xfc, !PT ;  /* 0x7f80000000007812 */ /* 0x000fe200078efcff */
[----:B------:R-:W-:Y:S06]  /*1d00*/  BRA `(.L_x_106) ;  /* 0x0000000000147947 */ /* 0x000fec0003800000 */
.L_x_100:
[----:B------:R-:W-:Y:S01]  /*1d10*/  LOP3.LUT R0, R3, 0x80000000, R4, 0x48, !PT ;  /* 0x8000000003007812 */ /* 0x000fe200078e4804 */
[----:B------:R-:W-:Y:S06]  /*1d20*/  BRA `(.L_x_106) ;  /* 0x00000000000c7947 */ /* 0x000fec0003800000 */
.L_x_99:
[----:B------:R-:W0:Y:S01]  /*1d30*/  MUFU.RSQ R0, -QNAN ;  /* 0xffc0000000007908 */ /* 0x000e220000001400 */
[----:B------:R-:W-:Y:S05]  /*1d40*/  BRA `(.L_x_106) ;  /* 0x0000000000047947 */ /* 0x000fea0003800000 */
.L_x_98:
[----:B------:R-:W-:-:S07]  /*1d50*/  FADD.FTZ R0, R0, R3 ;  /* 0x0000000300007221 */ /* 0x000fce0000010000 */
.L_x_106:
[----:B------:R-:W-:Y:S05]  /*1d60*/  BSYNC.RECONVERGENT B1 ;  /* 0x0000000000017941 */ /* 0x000fea0003800200 */
.L_x_96:
[----:B------:R-:W-:-:S04]  /*1d70*/  HFMA2 R3, -RZ, RZ, 0, 0 ;  /* 0x00000000ff037431 */ /* 0x000fc800000001ff */
[----:B0-----:R-:W-:Y:S05]  /*1d80*/  RET.REL.NODEC R2 `(_Z7softmaxiiPfS_) ;  /* 0xffffffe0029c7950 */ /* 0x001fea0003c3ffff */
.L_x_107:
        /* <DEDUP_REMOVED lines=15> */
.L_x_123:


//--------------------- .text._Z4reluiiPfS_       --------------------------
	.section	.text._Z4reluiiPfS_,"ax",@progbits
	.align	128
        .global         _Z4reluiiPfS_
        .type           _Z4reluiiPfS_,@function
        .size           _Z4reluiiPfS_,(.L_x_132 - _Z4reluiiPfS_)
        .other          _Z4reluiiPfS_,@"STO_CUDA_ENTRY STV_DEFAULT"
_Z4reluiiPfS_:
.text._Z4reluiiPfS_:
        /* <DEDUP_REMOVED lines=19> */
[----:B--2---:R-:W-:Y:S01]  /*0130*/  IMAD.WIDE R4, R7, 0x4, R4 ;  /* 0x0000000407047825 */ /* 0x004fe200078e0204 */
[----:B---3--:R-:W-:-:S05]  /*0140*/  FMNMX R7, RZ, R2, !PT ;  /* 0x00000002ff077209 */ /* 0x008fca0007800000 */
[----:B------:R-:W-:Y:S01]  /*0150*/  STG.E desc[UR4][R4.64], R7 ;  /* 0x0000000704007986 */ /* 0x000fe2000c101904 */
[----:B------:R-:W-:Y:S05]  /*0160*/  EXIT ;  /* 0x000000000000794d */ /* 0x000fea0003800000 */
.L_x_108:
        /* <DEDUP_REMOVED lines=9> */
.L_x_132:


//--------------------- .text._Z6matmuliiPfS_S_   --------------------------
	.section	.text._Z6matmuliiPfS_S_,"ax",@progbits
	.align	128
        .global         _Z6matmuliiPfS_S_
        .type           _Z6matmuliiPfS_S_,@function
        .size           _Z6matmuliiPfS_S_,(.L_x_133 - _Z6matmuliiPfS_S_)
        .other          _Z6matmuliiPfS_S_,@"STO_CUDA_ENTRY STV_DEFAULT"
_Z6matmuliiPfS_S_:
.text._Z6matmuliiPfS_S_:
[----:B------:R-:W-:Y:S01]  /*0000*/  LDC R1, c[0x0][0x37c] ;  /* 0x0000df00ff017b82 */ /* 0x000fe20000000800 */
[----:B------:R-:W0:Y:S01]  /*0010*/  LDCU.64 UR8, c[0x0][0x380] ;  /* 0x00007000ff0877ac */ /* 0x000e220008000a00 */
[----:B------:R-:W1:Y:S01]  /*0020*/  S2R R23, SR_CTAID.Y ;  /* 0x0000000000177919 */ /* 0x000e620000002600 */
[----:B------:R-:W-:Y:S01]  /*0030*/  HFMA2 R25, -RZ, RZ, 0, 0 ;  /* 0x00000000ff197431 */ /* 0x000fe200000001ff */
[----:B------:R-:W2:Y:S01]  /*0040*/  LDCU.64 UR10, c[0x0][0x358] ;  /* 0x00006b00ff0a77ac */ /* 0x000ea20008000a00 */
[----:B------:R-:W1:Y:S01]  /*0050*/  S2R R2, SR_TID.Y ;  /* 0x0000000000027919 */ /* 0x000e620000002200 */
[----:B------:R-:W3:Y:S01]  /*0060*/  S2R R10, SR_CTAID.X ;  /* 0x00000000000a7919 */ /* 0x000ee20000002500 */
[----:B------:R-:W3:Y:S01]  /*0070*/  S2R R3, SR_TID.X ;  /* 0x0000000000037919 */ /* 0x000ee20000002100 */
[----:B0-----:R-:W-:-:S04]  /*0080*/  MOV R0, UR9 ;  /* 0x0000000900007c02 */ /* 0x001fc80008000f00 */
[----:B------:R-:W-:-:S04]  /*0090*/  VIMNMX R4, PT, PT, R0, UR8, !PT ;  /* 0x0000000800047c48 */ /* 0x000fc8000ffe0100 */
[----:B------:R-:W-:Y:S01]  /*00a0*/  ISETP.GE.AND P0, PT, R4, 0x1, PT ;  /* 0x000000010400780c */ /* 0x000fe20003f06270 */
[----:B-1----:R-:W-:Y:S01]  /*00b0*/  IMAD R23, R23, 0x8, R2 ;  /* 0x0000000817177824 */ /* 0x002fe200078e0202 */
[----:B---3--:R-:W-:-:S11]  /*00c0*/  LEA R24, R10, R3, 0x3 ;  /* 0x000000030a187211 */ /* 0x008fd600078e18ff */
[----:B--2---:R-:W-:Y:S05]  /*00d0*/  @!P0 BRA `(.L_x_109) ;  /* 0x0000000800488947 */ /* 0x004fea0003800000 */
[----:B------:R-:W0:Y:S01]  /*00e0*/  S2UR UR6, SR_CgaCtaId ;  /* 0x00000000000679c3 */ /* 0x000e220000008800 */
[----:B------:R-:W-:Y:S01]  /*00f0*/  UMOV UR4, 0x400 ;  /* 0x0000040000047882 */ /* 0x000fe20000000000 */
[C---:B------:R-:W-:Y:S01]  /*0100*/  ISETP.GE.U32.AND P0, PT, R4.reuse, 0x9, PT ;  /* 0x000000090400780c */ /* 0x040fe20003f06070 */
[----:B------:R-:W-:Y:S01]  /*0110*/  UIADD3 UR5, UPT, UPT, UR4, 0x100, URZ ;  /* 0x0000010004057890 */ /* 0x000fe2000fffe0ff */
[----:B------:R-:W-:Y:S01]  /*0120*/  IADD3 R4, PT, PT, R4, -0x1, RZ ;  /* 0xffffffff04047810 */ /* 0x000fe20007ffe0ff */
[----:B------:R-:W-:Y:S01]  /*0130*/  IMAD.MOV.U32 R25, RZ, RZ, RZ ;  /* 0x000000ffff197224 */ /* 0x000fe200078e00ff */
[----:B0-----:R-:W-:Y:S02]  /*0140*/  ULEA UR4, UR6, UR4, 0x18 ;  /* 0x0000000406047291 */ /* 0x001fe4000f8ec0ff */
[----:B------:R-:W-:-:S04]  /*0150*/  ULEA UR5, UR6, UR5, 0x18 ;  /* 0x0000000506057291 */ /* 0x000fc8000f8ec0ff */
[C---:B------:R-:W-:Y:S01]  /*0160*/  LEA R22, R2.reuse, UR4, 0x5 ;  /* 0x0000000402167c11 */ /* 0x040fe2000f8e28ff */
[----:B------:R-:W-:Y:S01]  /*0170*/  UMOV UR4, URZ ;  /* 0x000000ff00047c82 */ /* 0x000fe20008000000 */
[C---:B------:R-:W-:Y:S02]  /*0180*/  LEA R5, R3.reuse, UR5, 0x2 ;  /* 0x0000000503057c11 */ /* 0x040fe4000f8e10ff */
[----:B------:R-:W-:Y:S02]  /*0190*/  LEA R6, R3, R22, 0x2 ;  /* 0x0000001603067211 */ /* 0x000fe400078e10ff */
[----:B------:R-:W-:Y:S01]  /*01a0*/  LEA R7, R2, R5, 0x5 ;  /* 0x0000000502077211 */ /* 0x000fe200078e28ff */
[----:B------:R-:W-:Y:S06]  /*01b0*/  @!P0 BRA `(.L_x_110) ;  /* 0x0000000400708947 */ /* 0x000fec0003800000 */
[C---:B------:R-:W-:Y:S01]  /*01c0*/  VIADD R8, R2.reuse, 0x8 ;  /* 0x0000000802087836 */ /* 0x040fe20000000000 */
[CC--:B------:R-:W-:Y:S01]  /*01d0*/  ISETP.GE.AND P1, PT, R23.reuse, R0.reuse, PT ;  /* 0x000000001700720c */ /* 0x0c0fe20003f26270 */
[-CC-:B------:R-:W-:Y:S01]  /*01e0*/  IMAD R17, R2, R0.reuse, R3.reuse ;  /* 0x0000000002117224 */ /* 0x180fe200078e0203 */
[----:B------:R-:W-:Y:S01]  /*01f0*/  MOV R18, R3 ;  /* 0x0000000300127202 */ /* 0x000fe20000000f00 */
[--C-:B------:R-:W-:Y:S01]  /*0200*/  IMAD R8, R8, R0, R3.reuse ;  /* 0x0000000008087224 */ /* 0x100fe200078e0203 */
[----:B------:R-:W-:Y:S01]  /*0210*/  LEA.HI R0, R4, 0x1, RZ, 0x1d ;  /* 0x0000000104007811 */ /* 0x000fe200078fe8ff */
[----:B------:R-:W-:Y:S01]  /*0220*/  IMAD R16, R23, UR8, R3 ;  /* 0x0000000817107c24 */ /* 0x000fe2000f8e0203 */
[----:B------:R-:W-:Y:S01]  /*0230*/  LEA R17, R10, R17, 0x3 ;  /* 0x000000110a117211 */ /* 0x000fe200078e18ff */
[----:B------:R-:W-:Y:S01]  /*0240*/  IMAD.MOV.U32 R25, RZ, RZ, RZ ;  /* 0x000000ffff197224 */ /* 0x000fe200078e00ff */
[----:B------:R-:W-:Y:S01]  /*0250*/  LOP3.LUT R0, R0, 0x3ffffffe, RZ, 0xc0, !PT ;  /* 0x3ffffffe00007812 */ /* 0x000fe200078ec0ff */
[----:B------:R-:W0:Y:S01]  /*0260*/  LDCU UR5, c[0x0][0x380] ;  /* 0x00007000ff0577ac */ /* 0x000e220008000800 */
[----:B------:R-:W-:-:S02]  /*0270*/  LEA R19, R10, R8, 0x3 ;  /* 0x000000080a137211 */ /* 0x000fc400078e18ff */
[----:B------:R-:W-:Y:S01]  /*0280*/  MOV R21, R2 ;  /* 0x0000000200157202 */ /* 0x000fe20000000f00 */
[----:B------:R-:W-:Y:S01]  /*0290*/  UMOV UR4, 0x8 ;  /* 0x0000000800047882 */ /* 0x000fe20000000000 */
[----:B------:R-:W-:-:S07]  /*02a0*/  IADD3 R20, PT, PT, -R0, RZ, RZ ;  /* 0x000000ff00147210 */ /* 0x000fce0007ffe1ff */
.L_x_111:
[----:B------:R-:W1:Y:S01]  /*02b0*/  LDC R0, c[0x0][0x384] ;  /* 0x0000e100ff007b82 */ /* 0x000e620000000800 */
[----:B0-----:R-:W-:Y:S01]  /*02c0*/  UMOV UR8, UR5 ;  /* 0x0000000500087c82 */ /* 0x001fe20008000000 */
[----:B------:R-:W-:Y:S01]  /*02d0*/  HFMA2 R29, -RZ, RZ, 0, 0 ;  /* 0x00000000ff1d7431 */ /* 0x000fe200000001ff */
[----:B------:R-:W-:Y:S01]  /*02e0*/  ISETP.GE.AND P0, PT, R24, UR8, PT ;  /* 0x0000000818007c0c */ /* 0x000fe2000bf06270 */
[----:B------:R-:W-:Y:S01]  /*02f0*/  IMAD.MOV.U32 R10, RZ, RZ, RZ ;  /* 0x000000ffff0a7224 */ /* 0x000fe200078e00ff */
[----:B------:R-:W-:-:S03]  /*0300*/  ISETP.GE.OR P2, PT, R18, UR8, P1 ;  /* 0x0000000812007c0c */ /* 0x000fc60008f46670 */
[----:B------:R-:W0:Y:S01]  /*0310*/  LDC.64 R26, c[0x0][0x388] ;  /* 0x0000e200ff1a7b82 */ /* 0x000e220000000a00 */
[----:B-1----:R-:W-:Y:S01]  /*0320*/  ISETP.GE.OR P3, PT, R21, R0, P0 ;  /* 0x000000001500720c */ /* 0x002fe20000766670 */
[----:B0-----:R-:W-:-:S12]  /*0330*/  IMAD.WIDE R26, R16, 0x4, R26 ;  /* 0x00000004101a7825 */ /* 0x001fd800078e021a */
[----:B------:R-:W0:Y:S01]  /*0340*/  @!P3 LDC.64 R8, c[0x0][0x390] ;  /* 0x0000e400ff08bb82 */ /* 0x000e220000000a00 */
[----:B------:R-:W2:Y:S01]  /*0350*/  @!P2 LDG.E R29, desc[UR10][R26.64] ;  /* 0x0000000a1a1da981 */ /* 0x000ea2000c1e1900 */
[----:B0-----:R-:W-:-:S05]  /*0360*/  @!P3 IMAD.WIDE R8, R17, 0x4, R8 ;  /* 0x000000041108b825 */ /* 0x001fca00078e0208 */
[----:B------:R-:W3:Y:S04]  /*0370*/  @!P3 LDG.E R10, desc[UR10][R8.64] ;  /* 0x0000000a080ab981 */ /* 0x000ee8000c1e1900 */
[----:B--2---:R-:W-:Y:S04]  /*0380*/  STS [R6], R29 ;  /* 0x0000001d06007388 */ /* 0x004fe80000000800 */
[----:B---3--:R-:W-:Y:S01]  /*0390*/  STS [R7], R10 ;  /* 0x0000000a07007388 */ /* 0x008fe20000000800 */
[----:B------:R-:W-:Y:S06]  /*03a0*/  BAR.SYNC.DEFER_BLOCKING 0x0 ;  /* 0x0000000000007b1d */ /* 0x000fec0000010000 */
[----:B------:R-:W-:Y:S04]  /*03b0*/  LDS R28, [R5] ;  /* 0x00000000051c7984 */ /* 0x000fe80000000800 */
[----:B------:R-:W0:Y:S04]  /*03c0*/  LDS.128 R12, [R22] ;  /* 0x00000000160c7984 */ /* 0x000e280000000c00 */
[----:B------:R-:W1:Y:S04]  /*03d0*/  LDS R9, [R5+0x20] ;  /* 0x0000200005097984 */ /* 0x000e680000000800 */
[----:B------:R-:W2:Y:S01]  /*03e0*/  LDS R11, [R5+0x40] ;  /* 0x00004000050b7984 */ /* 0x000ea20000000800 */
[----:B0-----:R-:W-:-:S03]  /*03f0*/  FFMA R28, R12, R28, R25 ;  /* 0x0000001c0c1c7223 */ /* 0x001fc60000000019 */
[----:B------:R-:W0:Y:S01]  /*0400*/  LDS R12, [R5+0x60] ;  /* 0x00006000050c7984 */ /* 0x000e220000000800 */
[----:B-1----:R-:W-:-:S03]  /*0410*/  FFMA R28, R9, R13, R28 ;  /* 0x0000000d091c7223 */ /* 0x002fc6000000001c */
[----:B------:R-:W-:Y:S01]  /*0420*/  LDS R13, [R5+0x80] ;  /* 0x00008000050d7984 */ /* 0x000fe20000000800 */
[----:B--2---:R-:W-:-:S03]  /*0430*/  FFMA R25, R11, R14, R28 ;  /* 0x0000000e0b197223 */ /* 0x004fc6000000001c */
[----:B------:R-:W1:Y:S01]  /*0440*/  LDS.128 R8, [R22+0x10] ;  /* 0x0000100016087984 */ /* 0x000e620000000c00 */
[----:B------:R-:W-:Y:S01]  /*0450*/  MOV R29, RZ ;  /* 0x000000ff001d7202 */ /* 0x000fe20000000f00 */
[----:B0-----:R-:W-:Y:S02]  /*0460*/  FFMA R15, R12, R15, R25 ;  /* 0x0000000f0c0f7223 */ /* 0x001fe40000000019 */
[----:B------:R-:W0:Y:S02]  /*0470*/  LDS R25, [R5+0xa0] ;  /* 0x0000a00005197984 */ /* 0x000e240000000800 */
[----:B-1----:R-:W-:Y:S02]  /*0480*/  FFMA R14, R8, R13, R15 ;  /* 0x0000000d080e7223 */ /* 0x002fe4000000000f */
[----:B------:R-:W1:Y:S04]  /*0490*/  LDS R15, [R5+0xc0] ;  /* 0x0000c000050f7984 */ /* 0x000e680000000800 */
[----:B------:R-:W2:Y:S01]  /*04a0*/  LDS R8, [R5+0xe0] ;  /* 0x0000e00005087984 */ /* 0x000ea20000000800 */
[----:B------:R-:W-:-:S04]  /*04b0*/  IADD3 R12, PT, PT, R18, 0x8, RZ ;  /* 0x00000008120c7810 */ /* 0x000fc80007ffe0ff */
[----:B------:R-:W-:Y:S01]  /*04c0*/  ISETP.GE.OR P2, PT, R12, UR8, P1 ;  /* 0x000000080c007c0c */ /* 0x000fe20008f46670 */
[----:B------:R-:W-:-:S12]  /*04d0*/  BAR.SYNC.DEFER_BLOCKING 0x0 ;  /* 0x0000000000007b1d */ /* 0x000fd80000010000 */
[----:B------:R-:W3:Y:S01]  /*04e0*/  @!P2 LDG.E R29, desc[UR10][R26.64+0x20] ;  /* 0x0000200a1a1da981 */ /* 0x000ee2000c1e1900 */
[----:B------:R-:W-:-:S05]  /*04f0*/  VIADD R13, R21, 0x8 ;  /* 0x00000008150d7836 */ /* 0x000fca0000000000 */
[----:B------:R-:W-:-:S13]  /*0500*/  ISETP.GE.OR P0, PT, R13, R0, P0 ;  /* 0x000000000d00720c */ /* 0x000fda0000706670 */
[----:B------:R-:W4:Y:S01]  /*0510*/  @!P0 LDC.64 R12, c[0x0][0x390] ;  /* 0x0000e400ff0c8b82 */ /* 0x000f220000000a00 */
[----:B---3--:R4:W-:Y:S02]  /*0520*/  STS [R6], R29 ;  /* 0x0000001d06007388 */ /* 0x0089e40000000800 */
[----:B----4-:R-:W-:-:S04]  /*0530*/  @!P0 IMAD.WIDE R28, R19, 0x4, R12 ;  /* 0x00000004131c8825 */ /* 0x010fc800078e020c */
[----:B------:R-:W-:-:S06]  /*0540*/  HFMA2 R12, -RZ, RZ, 0, 0 ;  /* 0x00000000ff0c7431 */ /* 0x000fcc00000001ff */
[----:B------:R-:W3:Y:S01]  /*0550*/  @!P0 LDG.E R12, desc[UR10][R28.64] ;  /* 0x0000000a1c0c8981 */ /* 0x000ee2000c1e1900 */
[----:B0-----:R-:W-:-:S04]  /*0560*/  FFMA R14, R25, R9, R14 ;  /* 0x00000009190e7223 */ /* 0x001fc8000000000e */
[----:B-1----:R-:W-:-:S04]  /*0570*/  FFMA R27, R15, R10, R14 ;  /* 0x0000000a0f1b7223 */ /* 0x002fc8000000000e */
[----:B--2---:R-:W-:Y:S01]  /*0580*/  FFMA R11, R8, R11, R27 ;  /* 0x0000000b080b7223 */ /* 0x004fe2000000001b */
[----:B------:R-:W-:-:S04]  /*0590*/  IADD3 R20, PT, PT, R20, 0x2, RZ ;  /* 0x0000000214147810 */ /* 0x000fc80007ffe0ff */
[----:B------:R-:W-:Y:S01]  /*05a0*/  ISETP.NE.AND P0, PT, R20, RZ, PT ;  /* 0x000000ff1400720c */ /* 0x000fe20003f05270 */
[----:B------:R-:W-:Y:S01]  /*05b0*/  UIADD3 UR4, UPT, UPT, UR4, 0x10, URZ ;  /* 0x0000001004047890 */ /* 0x000fe2000fffe0ff */
[----:B------:R-:W-:Y:S01]  /*05c0*/  IADD3 R18, PT, PT, R18, 0x10, RZ ;  /* 0x0000001012127810 */ /* 0x000fe20007ffe0ff */
[----:B------:R-:W-:Y:S01]  /*05d0*/  VIADD R16, R16, 0x10 ;  /* 0x0000001010107836 */ /* 0x000fe20000000000 */
[----:B------:R-:W-:Y:S02]  /*05e0*/  IADD3 R21, PT, PT, R21, 0x10, RZ ;  /* 0x0000001015157810 */ /* 0x000fe40007ffe0ff */
[C---:B------:R-:W-:Y:S02]  /*05f0*/  LEA R17, R0.reuse, R17, 0x4 ;  /* 0x0000001100117211 */ /* 0x040fe400078e20ff */
[----:B------:R-:W-:Y:S01]  /*0600*/  LEA R19, R0, R19, 0x4 ;  /* 0x0000001300137211 */ /* 0x000fe200078e20ff */
[----:B---3--:R-:W-:Y:S01]  /*0610*/  STS [R7], R12 ;  /* 0x0000000c07007388 */ /* 0x008fe20000000800 */
[----:B------:R-:W-:Y:S06]  /*0620*/  BAR.SYNC.DEFER_BLOCKING 0x0 ;  /* 0x0000000000007b1d */ /* 0x000fec0000010000 */
[----:B------:R-:W-:Y:S04]  /*0630*/  LDS R9, [R5] ;  /* 0x0000000005097984 */ /* 0x000fe80000000800 */
[----:B------:R-:W0:Y:S04]  /*0640*/  LDS.128 R12, [R22] ;  /* 0x00000000160c7984 */ /* 0x000e280000000c00 */
[----:B------:R-:W1:Y:S04]  /*0650*/  LDS R10, [R5+0x20] ;  /* 0x00002000050a7984 */ /* 0x000e680000000800 */
[----:B------:R-:W2:Y:S04]  /*0660*/  LDS R25, [R5+0x40] ;  /* 0x0000400005197984 */ /* 0x000ea80000000800 */
[----:B------:R-:W3:Y:S04]  /*0670*/  LDS R26, [R5+0x60] ;  /* 0x00006000051a7984 */ /* 0x000ee80000000800 */
[----:B------:R-:W-:Y:S01]  /*0680*/  LDS R27, [R5+0xa0] ;  /* 0x0000a000051b7984 */ /* 0x000fe20000000800 */
[----:B0-----:R-:W-:-:S03]  /*0690*/  FFMA R8, R12, R9, R11 ;  /* 0x000000090c087223 */ /* 0x001fc6000000000b */
[----:B------:R-:W-:Y:S01]  /*06a0*/  LDS R12, [R5+0xc0] ;  /* 0x0000c000050c7984 */ /* 0x000fe20000000800 */
[----:B-1----:R-:W-:-:S03]  /*06b0*/  FFMA R8, R10, R13, R8 ;  /* 0x0000000d0a087223 */ /* 0x002fc60000000008 */
[----:B------:R-:W-:Y:S01]  /*06c0*/  LDS R13, [R5+0x80] ;  /* 0x00008000050d7984 */ /* 0x000fe20000000800 */
[----:B--2---:R-:W-:-:S03]  /*06d0*/  FFMA R25, R25, R14, R8 ;  /* 0x0000000e19197223 */ /* 0x004fc60000000008 */
[----:B------:R-:W0:Y:S01]  /*06e0*/  LDS.128 R8, [R22+0x10] ;  /* 0x0000100016087984 */ /* 0x000e220000000c00 */
[----:B---3--:R-:W-:-:S03]  /*06f0*/  FFMA R15, R26, R15, R25 ;  /* 0x0000000f1a0f7223 */ /* 0x008fc60000000019 */
[----:B------:R-:W1:Y:S01]  /*0700*/  LDS R25, [R5+0xe0] ;  /* 0x0000e00005197984 */ /* 0x000e620000000800 */
[----:B0-----:R-:W-:-:S04]  /*0710*/  FFMA R8, R8, R13, R15 ;  /* 0x0000000d08087223 */ /* 0x001fc8000000000f */
[----:B------:R-:W-:-:S04]  /*0720*/  FFMA R9, R27, R9, R8 ;  /* 0x000000091b097223 */ /* 0x000fc80000000008 */
[----:B------:R-:W-:-:S04]  /*0730*/  FFMA R10, R12, R10, R9 ;  /* 0x0000000a0c0a7223 */ /* 0x000fc80000000009 */
[----:B-1----:R-:W-:Y:S01]  /*0740*/  FFMA R25, R25, R11, R10 ;  /* 0x0000000b19197223 */ /* 0x002fe2000000000a */
[----:B------:R-:W-:Y:S06]  /*0750*/  BAR.SYNC.DEFER_BLOCKING 0x0 ;  /* 0x0000000000007b1d */ /* 0x000fec0000010000 */
[----:B------:R-:W-:Y:S05]  /*0760*/  @P0 BRA `(.L_x_111) ;  /* 0xfffffff800d00947 */ /* 0x000fea000383ffff */
[----:B------:R-:W-:-:S12]  /*0770*/  UIADD3 UR4, UPT, UPT, UR4, -0x8, URZ ;  /* 0xfffffff804047890 */ /* 0x000fd8000fffe0ff */
.L_x_110:
[----:B------:R-:W-:-:S13]  /*0780*/  LOP3.LUT P0, RZ, R4, 0x8, RZ, 0xc0, !PT ;  /* 0x0000000804ff7812 */ /* 0x000fda000780c0ff */
[----:B------:R-:W-:Y:S05]  /*0790*/  @P0 BRA `(.L_x_109) ;  /* 0x0000000000980947 */ /* 0x000fea0003800000 */
[----:B------:R-:W-:Y:S01]  /*07a0*/  VIADD R11, R2, UR4 ;  /* 0x00000004020b7c36 */ /* 0x000fe20008000000 */
[-C--:B------:R-:W-:Y:S02]  /*07b0*/  ISETP.GE.AND P0, PT, R23, R0.reuse, PT ;  /* 0x000000001700720c */ /* 0x080fe40003f06270 */
[----:B------:R-:W-:Y:S02]  /*07c0*/  IADD3 R4, PT, PT, R3, UR4, RZ ;  /* 0x0000000403047c10 */ /* 0x000fe4000fffe0ff */
[----:B------:R-:W-:Y:S02]  /*07d0*/  ISETP.GE.AND P1, PT, R11, R0, PT ;  /* 0x000000000b00720c */ /* 0x000fe40003f26270 */
[----:B------:R-:W-:Y:S02]  /*07e0*/  ISETP.GE.OR P0, PT, R4, UR8, P0 ;  /* 0x0000000804007c0c */ /* 0x000fe40008706670 */
[----:B------:R-:W-:Y:S02]  /*07f0*/  ISETP.GE.OR P1, PT, R24, UR8, P1 ;  /* 0x0000000818007c0c */ /* 0x000fe40008f26670 */
[----:B------:R-:W-:-:S09]  /*0800*/  MOV R17, RZ ;  /* 0x000000ff00117202 */ /* 0x000fd20000000f00 */
[----:B------:R-:W0:Y:S01]  /*0810*/  @!P0 LDC.64 R12, c[0x0][0x388] ;  /* 0x0000e200ff0c8b82 */ /* 0x000e220000000a00 */
[----:B------:R-:W-:Y:S02]  /*0820*/  @!P0 IMAD R9, R23, UR8, R4 ;  /* 0x0000000817098c24 */ /* 0x000fe4000f8e0204 */
[----:B------:R-:W-:Y:S02]  /*0830*/  HFMA2 R4, -RZ, RZ, 0, 0 ;  /* 0x00000000ff047431 */ /* 0x000fe400000001ff */
[----:B------:R-:W-:-:S03]  /*0840*/  @!P1 IMAD R11, R11, R0, R24 ;  /* 0x000000000b0b9224 */ /* 0x000fc600078e0218 */
[----:B------:R-:W1:Y:S01]  /*0850*/  @!P1 LDC.64 R2, c[0x0][0x390] ;  /* 0x0000e400ff029b82 */ /* 0x000e620000000a00 */
[----:B0-----:R-:W-:-:S05]  /*0860*/  @!P0 IMAD.WIDE R12, R9, 0x4, R12 ;  /* 0x00000004090c8825 */ /* 0x001fca00078e020c */
[----:B------:R-:W2:Y:S01]  /*0870*/  @!P0 LDG.E R17, desc[UR10][R12.64] ;  /* 0x0000000a0c118981 */ /* 0x000ea2000c1e1900 */
[----:B-1----:R-:W-:-:S05]  /*0880*/  @!P1 IMAD.WIDE R2, R11, 0x4, R2 ;  /* 0x000000040b029825 */ /* 0x002fca00078e0202 */
[----:B------:R-:W3:Y:S04]  /*0890*/  @!P1 LDG.E R4, desc[UR10][R2.64] ;  /* 0x0000000a02049981 */ /* 0x000ee8000c1e1900 */
[----:B--2---:R-:W-:Y:S04]  /*08a0*/  STS [R6], R17 ;  /* 0x0000001106007388 */ /* 0x004fe80000000800 */
[----:B---3--:R-:W-:Y:S01]  /*08b0*/  STS [R7], R4 ;  /* 0x0000000407007388 */ /* 0x008fe20000000800 */
[----:B------:R-:W-:Y:S06]  /*08c0*/  BAR.SYNC.DEFER_BLOCKING 0x0 ;  /* 0x0000000000007b1d */ /* 0x000fec0000010000 */
[----:B------:R-:W-:Y:S04]  /*08d0*/  LDS R16, [R5] ;  /* 0x0000000005107984 */ /* 0x000fe80000000800 */
[----:B------:R-:W0:Y:S04]  /*08e0*/  LDS.128 R8, [R22] ;  /* 0x0000000016087984 */ /* 0x000e280000000c00 */
[----:B------:R-:W1:Y:S04]  /*08f0*/  LDS R19, [R5+0x20] ;  /* 0x0000200005137984 */ /* 0x000e680000000800 */
[----:B------:R-:W2:Y:S04]  /*0900*/  LDS R18, [R5+0x40] ;  /* 0x0000400005127984 */ /* 0x000ea80000000800 */
[----:B------:R-:W3:Y:S04]  /*0910*/  LDS R21, [R5+0x60] ;  /* 0x0000600005157984 */ /* 0x000ee80000000800 */
[----:B------:R-:W-:Y:S04]  /*0920*/  LDS R20, [R5+0x80] ;  /* 0x0000800005147984 */ /* 0x000fe80000000800 */
[----:B------:R-:W4:Y:S04]  /*0930*/  LDS.128 R12, [R22+0x10] ;  /* 0x00001000160c7984 */ /* 0x000f280000000c00 */
[----:B------:R-:W5:Y:S04]  /*0940*/  LDS R3, [R5+0xa0] ;  /* 0x0000a00005037984 */ /* 0x000f680000000800 */
[----:B------:R-:W5:Y:S04]  /*0950*/  LDS R2, [R5+0xc0] ;  /* 0x0000c00005027984 */ /* 0x000f680000000800 */
[----:B------:R-:W5:Y:S01]  /*0960*/  LDS R7, [R5+0xe0] ;  /* 0x0000e00005077984 */ /* 0x000f620000000800 */
[----:B0-----:R-:W-:-:S04]  /*0970*/  FFMA R8, R8, R16, R25 ;  /* 0x0000001008087223 */ /* 0x001fc80000000019 */
[----:B-1----:R-:W-:-:S04]  /*0980*/  FFMA R9, R19, R9, R8 ;  /* 0x0000000913097223 */ /* 0x002fc80000000008 */
[----:B--2---:R-:W-:-:S04]  /*0990*/  FFMA R10, R18, R10, R9 ;  /* 0x0000000a120a7223 */ /* 0x004fc80000000009 */
[----:B---3--:R-:W-:-:S04]  /*09a0*/  FFMA R11, R21, R11, R10 ;  /* 0x0000000b150b7223 */ /* 0x008fc8000000000a */
[----:B----4-:R-:W-:-:S04]  /*09b0*/  FFMA R12, R12, R20, R11 ;  /* 0x000000140c0c7223 */ /* 0x010fc8000000000b */
[----:B-----5:R-:W-:-:S04]  /*09c0*/  FFMA R3, R3, R13, R12 ;  /* 0x0000000d03037223 */ /* 0x020fc8000000000c */
[----:B------:R-:W-:-:S04]  /*09d0*/  FFMA R2, R2, R14, R3 ;  /* 0x0000000e02027223 */ /* 0x000fc80000000003 */
[----:B------:R-:W-:Y:S01]  /*09e0*/  FFMA R25, R7, R15, R2 ;  /* 0x0000000f07197223 */ /* 0x000fe20000000002 */
[----:B------:R-:W-:Y:S06]  /*09f0*/  BAR.SYNC.DEFER_BLOCKING 0x0 ;  /* 0x0000000000007b1d */ /* 0x000fec0000010000 */
.L_x_109:
[----:B------:R-:W-:-:S04]  /*0a00*/  ISETP.GE.AND P0, PT, R23, R0, PT ;  /* 0x000000001700720c */ /* 0x000fc80003f06270 */
[----:B------:R-:W-:-:S13]  /*0a10*/  ISETP.GE.OR P0, PT, R24, UR8, P0 ;  /* 0x0000000818007c0c */ /* 0x000fda0008706670 */
[----:B------:R-:W-:Y:S05]  /*0a20*/  @P0 EXIT ;  /* 0x000000000000094d */ /* 0x000fea0003800000 */
[----:B------:R-:W0:Y:S01]  /*0a30*/  LDC.64 R2, c[0x0][0x398] ;  /* 0x0000e600ff027b82 */ /* 0x000e220000000a00 */
[----:B------:R-:W-:-:S04]  /*0a40*/  IMAD R23, R23, UR8, R24 ;  /* 0x0000000817177c24 */ /* 0x000fc8000f8e0218 */
[----:B0-----:R-:W-:-:S05]  /*0a50*/  IMAD.WIDE R2, R23, 0x4, R2 ;  /* 0x0000000417027825 */ /* 0x001fca00078e0202 */
[----:B------:R-:W-:Y:S01]  /*0a60*/  STG.E desc[UR10][R2.64], R25 ;  /* 0x0000001902007986 */ /* 0x000fe2000c10190a */
[----:B------:R-:W-:Y:S05]  /*0a70*/  EXIT ;  /* 0x000000000000794d */ /* 0x000fea0003800000 */
.L_x_112:
        /* <DEDUP_REMOVED lines=16> */
.L_x_133:


//--------------------- .text._Z7forwardiiiPfS_S_S_ --------------------------
	.section	.text._Z7forwardiiiPfS_S_S_,"ax",@progbits
	.align	128
        .global         _Z7forwardiiiPfS_S_S_
        .type           _Z7forwardiiiPfS_S_S_,@function
        .size           _Z7forwardiiiPfS_S_S_,(.L_x_134 - _Z7forwardiiiPfS_S_S_)
        .other          _Z7forwardiiiPfS_S_S_,@"STO_CUDA_ENTRY STV_DEFAULT"
_Z7forwardiiiPfS_S_S_:
.text._Z7forwardiiiPfS_S_S_:
        /* <DEDUP_REMOVED lines=14> */
[----:B------:R-:W0:Y:S01]  /*00e0*/  LDC.64 R4, c[0x0][0x3a0] ;  /* 0x0000e800ff047b82 */ /* 0x000e220000000a00 */
[----:B------:R-:W1:Y:S07]  /*00f0*/  LDCU.64 UR4, c[0x0][0x358] ;  /* 0x00006b00ff0477ac */ /* 0x000e6e0008000a00 */
[----:B------:R-:W2:Y:S08]  /*0100*/  LDC R6, c[0x0][0x384] ;  /* 0x0000e100ff067b82 */ /* 0x000eb00000000800 */
[----:B------:R-:W3:Y:S01]  /*0110*/  LDC.64 R2, c[0x0][0x3a8] ;  /* 0x0000ea00ff027b82 */ /* 0x000ee20000000a00 */
[----:B0-----:R-:W-:-:S05]  /*0120*/  IMAD.WIDE R4, R7, 0x4, R4 ;  /* 0x0000000407047825 */ /* 0x001fca00078e0204 */
[----:B-1----:R-:W4:Y:S01]  /*0130*/  LDG.E R13, desc[UR4][R4.64] ;  /* 0x00000004040d7981 */ /* 0x002f22000c1e1900 */
[----:B------:R-:W-:Y:S01]  /*0140*/  IMAD R11, R9, R0, R7 ;  /* 0x00000000090b7224 */ /* 0x000fe200078e0207 */
[----:B--2---:R-:W-:-:S03]  /*0150*/  ISETP.GE.AND P0, PT, R6, 0x1, PT ;  /* 0x000000010600780c */ /* 0x004fc60003f06270 */
[----:B---3--:R-:W-:-:S05]  /*0160*/  IMAD.WIDE R2, R11, 0x4, R2 ;  /* 0x000000040b027825 */ /* 0x008fca00078e0202 */
[----:B----4-:R0:W-:Y:S05]  /*0170*/  STG.E desc[UR4][R2.64], R13 ;  /* 0x0000000d02007986 */ /* 0x0101ea000c101904 */
[----:B------:R-:W-:Y:S05]  /*0180*/  @!P0 EXIT ;  /* 0x000000000000894d */ /* 0x000fea0003800000 */
[C---:B------:R-:W-:Y:S01]  /*0190*/  ISETP.GE.U32.AND P1, PT, R6.reuse, 0x8, PT ;  /* 0x000000080600780c */ /* 0x040fe20003f26070 */
[----:B------:R-:W-:Y:S01]  /*01a0*/  HFMA2 R8, -RZ, RZ, 0, 0 ;  /* 0x00000000ff087431 */ /* 0x000fe200000001ff */
[----:B------:R-:W-:Y:S01]  /*01b0*/  LOP3.LUT R18, R6, 0x7, RZ, 0xc0, !PT ;  /* 0x0000000706127812 */ /* 0x000fe200078ec0ff */
[----:B------:R-:W-:-:S03]  /*01c0*/  IMAD R9, R9, R6, RZ ;  /* 0x0000000609097224 */ /* 0x000fc600078e02ff */
[----:B------:R-:W-:-:S07]  /*01d0*/  ISETP.NE.AND P0, PT, R18, RZ, PT ;  /* 0x000000ff1200720c */ /* 0x000fce0003f05270 */
[----:B------:R-:W-:Y:S06]  /*01e0*/  @!P1 BRA `(.L_x_113) ;  /* 0x0000000000dc9947 */ /* 0x000fec0003800000 */
[----:B------:R-:W1:Y:S01]  /*01f0*/  LDC.64 R4, c[0x0][0x390] ;  /* 0x0000e400ff047b82 */ /* 0x000e620000000a00 */
[----:B------:R-:W-:Y:S02]  /*0200*/  LOP3.LUT R8, R6, 0x7ffffff8, RZ, 0xc0, !PT ;  /* 0x7ffffff806087812 */ /* 0x000fe400078ec0ff */
[----:B------:R-:W-:Y:S02]  /*0210*/  MOV R11, R7 ;  /* 0x00000007000b7202 */ /* 0x000fe40000000f00 */
[----:B------:R-:W-:Y:S01]  /*0220*/  IADD3 R10, PT, PT, -R8, RZ, RZ ;  /* 0x000000ff080a7210 */ /* 0x000fe20007ffe1ff */
[----:B-1----:R-:W-:-:S03]  /*0230*/  IMAD.WIDE.U32 R4, R9, 0x4, R4 ;  /* 0x0000000409047825 */ /* 0x002fc600078e0004 */
[----:B------:R-:W-:-:S04]  /*0240*/  IADD3 R12, P1, PT, R4, 0x10, RZ ;  /* 0x00000010040c7810 */ /* 0x000fc80007f3e0ff */
[----:B------:R-:W-:-:S09]  /*0250*/  IADD3.X R5, PT, PT, RZ, R5, RZ, P1, !PT ;  /* 0x00000005ff057210 */ /* 0x000fd20000ffe4ff */
.L_x_114:
[----:B------:R-:W1:Y:S01]  /*0260*/  LDC.64 R14, c[0x0][0x398] ;  /* 0x0000e600ff0e7b82 */ /* 0x000e620000000a00 */
[----:B------:R-:W-:-:S05]  /*0270*/  MOV R4, R12 ;  /* 0x0000000c00047202 */ /* 0x000fca0000000f00 */
[----:B--2---:R-:W2:Y:S01]  /*0280*/  LDG.E R16, desc[UR4][R4.64+-0x10] ;  /* 0xfffff00404107981 */ /* 0x004ea2000c1e1900 */
[----:B-1----:R-:W-:-:S05]  /*0290*/  IMAD.WIDE R14, R11, 0x4, R14 ;  /* 0x000000040b0e7825 */ /* 0x002fca00078e020e */
[----:B------:R-:W2:Y:S02]  /*02a0*/  LDG.E R12, desc[UR4][R14.64] ;  /* 0x000000040e0c7981 */ /* 0x000ea4000c1e1900 */
[----:B--2---:R-:W-:Y:S01]  /*02b0*/  FFMA R19, R12, R16, R13 ;  /* 0x000000100c137223 */ /* 0x004fe2000000000d */
[----:B0-----:R-:W-:-:S04]  /*02c0*/  IMAD.WIDE R12, R0, 0x4, R14 ;  /* 0x00000004000c7825 */ /* 0x001fc800078e020e */
[----:B------:R0:W-:Y:S04]  /*02d0*/  STG.E desc[UR4][R2.64], R19 ;  /* 0x0000001302007986 */ /* 0x0001e8000c101904 */
[----:B------:R-:W2:Y:S04]  /*02e0*/  LDG.E R16, desc[UR4][R12.64] ;  /* 0x000000040c107981 */ /* 0x000ea8000c1e1900 */
[----:B------:R-:W2:Y:S02]  /*02f0*/  LDG.E R17, desc[UR4][R4.64+-0xc] ;  /* 0xfffff40404117981 */ /* 0x000ea4000c1e1900 */
[----:B--2---:R-:W-:Y:S01]  /*0300*/  FFMA R21, R16, R17, R19 ;  /* 0x0000001110157223 */ /* 0x004fe20000000013 */
[----:B------:R-:W-:-:S04]  /*0310*/  IMAD.WIDE R16, R0, 0x4, R12 ;  /* 0x0000000400107825 */ /* 0x000fc800078e020c */
[----:B------:R-:W-:Y:S04]  /*0320*/  STG.E desc[UR4][R2.64], R21 ;  /* 0x0000001502007986 */ /* 0x000fe8000c101904 */
[----:B------:R-:W2:Y:S04]  /*0330*/  LDG.E R20, desc[UR4][R16.64] ;  /* 0x0000000410147981 */ /* 0x000ea8000c1e1900 */
[----:B------:R-:W2:Y:S01]  /*0340*/  LDG.E R22, desc[UR4][R4.64+-0x8] ;  /* 0xfffff80404167981 */ /* 0x000ea2000c1e1900 */
[----:B------:R-:W-:-:S04]  /*0350*/  IMAD.WIDE R14, R0, 0x4, R16 ;  /* 0x00000004000e7825 */ /* 0x000fc800078e0210 */
[----:B--2---:R-:W-:-:S05]  /*0360*/  FFMA R23, R20, R22, R21 ;  /* 0x0000001614177223 */ /* 0x004fca0000000015 */
[----:B------:R1:W-:Y:S04]  /*0370*/  STG.E desc[UR4][R2.64], R23 ;  /* 0x0000001702007986 */ /* 0x0003e8000c101904 */
[----:B------:R-:W0:Y:S04]  /*0380*/  LDG.E R20, desc[UR4][R14.64] ;  /* 0x000000040e147981 */ /* 0x000e28000c1e1900 */
[----:B------:R-:W0:Y:S02]  /*0390*/  LDG.E R12, desc[UR4][R4.64+-0x4] ;  /* 0xfffffc04040c7981 */ /* 0x000e24000c1e1900 */
[----:B0-----:R-:W-:Y:S01]  /*03a0*/  FFMA R19, R20, R12, R23 ;  /* 0x0000000c14137223 */ /* 0x001fe20000000017 */
[----:B------:R-:W-:-:S04]  /*03b0*/  IMAD.WIDE R12, R0, 0x4, R14 ;  /* 0x00000004000c7825 */ /* 0x000fc800078e020e */
[----:B------:R0:W-:Y:S04]  /*03c0*/  STG.E desc[UR4][R2.64], R19 ;  /* 0x0000001302007986 */ /* 0x0001e8000c101904 */
[----:B------:R-:W2:Y:S04]  /*03d0*/  LDG.E R20, desc[UR4][R12.64] ;  /* 0x000000040c147981 */ /* 0x000ea8000c1e1900 */
[----:B------:R-:W2:Y:S02]  /*03e0*/  LDG.E R16, desc[UR4][R4.64] ;  /* 0x0000000404107981 */ /* 0x000ea4000c1e1900 */
[----:B--2---:R-:W-:Y:S01]  /*03f0*/  FFMA R25, R20, R16, R19 ;  /* 0x0000001014197223 */ /* 0x004fe20000000013 */
[----:B------:R-:W-:-:S04]  /*0400*/  IMAD.WIDE R16, R0, 0x4, R12 ;  /* 0x0000000400107825 */ /* 0x000fc800078e020c */
[----:B------:R2:W-:Y:S04]  /*0410*/  STG.E desc[UR4][R2.64], R25 ;  /* 0x0000001902007986 */ /* 0x0005e8000c101904 */
[----:B------:R-:W1:Y:S04]  /*0420*/  LDG.E R20, desc[UR4][R16.64] ;  /* 0x0000000410147981 */ /* 0x000e68000c1e1900 */
[----:B------:R-:W1:Y:S02]  /*0430*/  LDG.E R14, desc[UR4][R4.64+0x4] ;  /* 0x00000404040e7981 */ /* 0x000e64000c1e1900 */
[----:B-1----:R-:W-:Y:S01]  /*0440*/  FFMA R23, R20, R14, R25 ;  /* 0x0000000e14177223 */ /* 0x002fe20000000019 */
[----:B------:R-:W-:-:S04]  /*0450*/  IMAD.WIDE R14, R0, 0x4, R16 ;  /* 0x00000004000e7825 */ /* 0x000fc800078e0210 */
[----:B------:R2:W-:Y:S04]  /*0460*/  STG.E desc[UR4][R2.64], R23 ;  /* 0x0000001702007986 */ /* 0x0005e8000c101904 */
[----:B------:R-:W0:Y:S04]  /*0470*/  LDG.E R20, desc[UR4][R14.64] ;  /* 0x000000040e147981 */ /* 0x000e28000c1e1900 */
[----:B------:R-:W0:Y:S01]  /*0480*/  LDG.E R12, desc[UR4][R4.64+0x8] ;  /* 0x00000804040c7981 */ /* 0x000e22000c1e1900 */
[----:B------:R-:W-:Y:S01]  /*0490*/  IADD3 R10, PT, PT, R10, 0x8, RZ ;  /* 0x000000080a0a7810 */ /* 0x000fe20007ffe0ff */
[----:B0-----:R-:W-:Y:S01]  /*04a0*/  FFMA R19, R20, R12, R23 ;  /* 0x0000000c14137223 */ /* 0x001fe20000000017 */
[----:B------:R-:W-:-:S04]  /*04b0*/  IMAD.WIDE R20, R0, 0x4, R14 ;  /* 0x0000000400147825 */ /* 0x000fc800078e020e */
[----:B------:R2:W-:Y:S04]  /*04c0*/  STG.E desc[UR4][R2.64], R19 ;  /* 0x0000001302007986 */ /* 0x0005e8000c101904 */
[----:B------:R-:W3:Y:S04]  /*04d0*/  LDG.E R20, desc[UR4][R20.64] ;  /* 0x0000000414147981 */ /* 0x000ee8000c1e1900 */
[----:B------:R0:W3:Y:S01]  /*04e0*/  LDG.E R13, desc[UR4][R4.64+0xc] ;  /* 0x00000c04040d7981 */ /* 0x0000e2000c1e1900 */
[----:B------:R-:W-:Y:S02]  /*04f0*/  ISETP.NE.AND P1, PT, R10, RZ, PT ;  /* 0x000000ff0a00720c */ /* 0x000fe40003f25270 */
[----:B------:R-:W-:-:S02]  /*0500*/  IADD3 R12, P2, PT, R4, 0x20, RZ ;  /* 0x00000020040c7810 */ /* 0x000fc40007f5e0ff */
[----:B------:R-:W-:Y:S02]  /*0510*/  LEA R11, R0, R11, 0x3 ;  /* 0x0000000b000b7211 */ /* 0x000fe400078e18ff */
[----:B0-----:R-:W-:Y:S01]  /*0520*/  IADD3.X R5, PT, PT, RZ, R5, RZ, P2, !PT ;  /* 0x00000005ff057210 */ /* 0x001fe200017fe4ff */
[----:B---3--:R-:W-:-:S05]  /*0530*/  FFMA R13, R20, R13, R19 ;  /* 0x0000000d140d7223 */ /* 0x008fca0000000013 */
[----:B------:R2:W-:Y:S01]  /*0540*/  STG.E desc[UR4][R2.64], R13 ;  /* 0x0000000d02007986 */ /* 0x0005e2000c101904 */
[----:B------:R-:W-:Y:S05]  /*0550*/  @P1 BRA `(.L_x_114) ;  /* 0xfffffffc00401947 */ /* 0x000fea000383ffff */
.L_x_113:
[----:B------:R-:W-:Y:S05]  /*0560*/  @!P0 EXIT ;  /* 0x000000000000894d */ /* 0x000fea0003800000 */
[----:B------:R-:W-:Y:S02]  /*0570*/  ISETP.GE.U32.AND P1, PT, R18, 0x4, PT ;  /* 0x000000041200780c */ /* 0x000fe40003f26070 */
[----:B------:R-:W-:-:S04]  /*0580*/  LOP3.LUT R16, R6, 0x3, RZ, 0xc0, !PT ;  /* 0x0000000306107812 */ /* 0x000fc800078ec0ff */
[----:B------:R-:W-:-:S07]  /*0590*/  ISETP.NE.AND P0, PT, R16, RZ, PT ;  /* 0x000000ff1000720c */ /* 0x000fce0003f05270 */
[----:B------:R-:W-:Y:S06]  /*05a0*/  @!P1 BRA `(.L_x_115) ;  /* 0x00000000007c9947 */ /* 0x000fec0003800000 */
[----:B------:R-:W1:Y:S01]  /*05b0*/  LDC.64 R14, c[0x0][0x390] ;  /* 0x0000e400ff0e7b82 */ /* 0x000e620000000a00 */
[----:B------:R-:W-:Y:S01]  /*05c0*/  IADD3 R17, PT, PT, R9, R8, RZ ;  /* 0x0000000809117210 */ /* 0x000fe20007ffe0ff */
[----:B------:R-:W-:Y:S01]  /*05d0*/  IMAD R5, R8, R0, R7 ;  /* 0x0000000008057224 */ /* 0x000fe200078e0207 */
[----:B------:R-:W3:Y:S05]  /*05e0*/  LDCU.64 UR6, c[0x0][0x390] ;  /* 0x00007200ff0677ac */ /* 0x000eea0008000a00 */
[----:B------:R-:W4:Y:S01]  /*05f0*/  LDC.64 R10, c[0x0][0x398] ;  /* 0x0000e600ff0a7b82 */ /* 0x000f220000000a00 */
[----:B-1----:R-:W-:-:S06]  /*0600*/  IMAD.WIDE.U32 R14, R17, 0x4, R14 ;  /* 0x00000004110e7825 */ /* 0x002fcc00078e000e */
[----:B------:R-:W5:Y:S01]  /*0610*/  LDG.E R14, desc[UR4][R14.64] ;  /* 0x000000040e0e7981 */ /* 0x000f62000c1e1900 */
[----:B----4-:R-:W-:-:S05]  /*0620*/  IMAD.WIDE R10, R5, 0x4, R10 ;  /* 0x00000004050a7825 */ /* 0x010fca00078e020a */
[----:B------:R-:W5:Y:S01]  /*0630*/  LDG.E R12, desc[UR4][R10.64] ;  /* 0x000000040a0c7981 */ /* 0x000f62000c1e1900 */
[----:B------:R-:W-:-:S04]  /*0640*/  IADD3 R5, P1, PT, R9, R8, RZ ;  /* 0x0000000809057210 */ /* 0x000fc80007f3e0ff */
[----:B------:R-:W-:Y:S02]  /*0650*/  IADD3.X R18, PT, PT, RZ, RZ, RZ, P1, !PT ;  /* 0x000000ffff127210 */ /* 0x000fe40000ffe4ff */
[----:B---3--:R-:W-:-:S04]  /*0660*/  LEA R4, P1, R5, UR6, 0x2 ;  /* 0x0000000605047c11 */ /* 0x008fc8000f8210ff */
[----:B------:R-:W-:Y:S01]  /*0670*/  LEA.HI.X R5, R5, UR7, R18, 0x2, P1 ;  /* 0x0000000705057c11 */ /* 0x000fe200088f1412 */
[----:B-----5:R-:W-:Y:S01]  /*0680*/  FFMA R17, R12, R14, R13 ;  /* 0x0000000e0c117223 */ /* 0x020fe2000000000d */
[----:B0-2---:R-:W-:-:S04]  /*0690*/  IMAD.WIDE R12, R0, 0x4, R10 ;  /* 0x00000004000c7825 */ /* 0x005fc800078e020a */
[----:B------:R1:W-:Y:S04]  /*06a0*/  STG.E desc[UR4][R2.64], R17 ;  /* 0x0000001102007986 */ /* 0x0003e8000c101904 */
[----:B------:R-:W2:Y:S04]  /*06b0*/  LDG.E R18, desc[UR4][R12.64] ;  /* 0x000000040c127981 */ /* 0x000ea8000c1e1900 */
[----:B------:R-:W2:Y:S01]  /*06c0*/  LDG.E R14, desc[UR4][R4.64+0x4] ;  /* 0x00000404040e7981 */ /* 0x000ea2000c1e1900 */
[----:B------:R-:W-:-:S04]  /*06d0*/  IMAD.WIDE R10, R0, 0x4, R12 ;  /* 0x00000004000a7825 */ /* 0x000fc800078e020c */
[----:B--2---:R-:W-:-:S05]  /*06e0*/  FFMA R19, R18, R14, R17 ;  /* 0x0000000e12137223 */ /* 0x004fca0000000011 */
[----:B------:R1:W-:Y:S04]  /*06f0*/  STG.E desc[UR4][R2.64], R19 ;  /* 0x0000001302007986 */ /* 0x0003e8000c101904 */
[----:B------:R-:W2:Y:S04]  /*0700*/  LDG.E R14, desc[UR4][R10.64] ;  /* 0x000000040a0e7981 */ /* 0x000ea8000c1e1900 */
[----:B------:R-:W2:Y:S02]  /*0710*/  LDG.E R15, desc[UR4][R4.64+0x8] ;  /* 0x00000804040f7981 */ /* 0x000ea4000c1e1900 */
[----:B--2---:R-:W-:Y:S01]  /*0720*/  FFMA R21, R14, R15, R19 ;  /* 0x0000000f0e157223 */ /* 0x004fe20000000013 */
[----:B------:R-:W-:-:S04]  /*0730*/  IMAD.WIDE R14, R0, 0x4, R10 ;  /* 0x00000004000e7825 */ /* 0x000fc800078e020a */
[----:B------:R1:W-:Y:S04]  /*0740*/  STG.E desc[UR4][R2.64], R21 ;  /* 0x0000001502007986 */ /* 0x0003e8000c101904 */
[----:B------:R-:W2:Y:S04]  /*0750*/  LDG.E R14, desc[UR4][R14.64] ;  /* 0x000000040e0e7981 */ /* 0x000ea8000c1e1900 */
[----:B------:R-:W2:Y:S01]  /*0760*/  LDG.E R13, desc[UR4][R4.64+0xc] ;  /* 0x00000c04040d7981 */ /* 0x000ea2000c1e1900 */
[----:B------:R-:W-:Y:S01]  /*0770*/  IADD3 R8, PT, PT, R8, 0x4, RZ ;  /* 0x0000000408087810 */ /* 0x000fe20007ffe0ff */
[----:B--2---:R-:W-:-:S05]  /*0780*/  FFMA R13, R14, R13, R21 ;  /* 0x0000000d0e0d7223 */ /* 0x004fca0000000015 */
[----:B------:R1:W-:Y:S02]  /*0790*/  STG.E desc[UR4][R2.64], R13 ;  /* 0x0000000d02007986 */ /* 0x0003e4000c101904 */
.L_x_115:
[----:B------:R-:W-:Y:S05]  /*07a0*/  @!P0 EXIT ;  /* 0x000000000000894d */ /* 0x000fea0003800000 */
[----:B------:R-:W-:Y:S02]  /*07b0*/  ISETP.NE.AND P1, PT, R16, 0x1, PT ;  /* 0x000000011000780c */ /* 0x000fe40003f25270 */
[----:B------:R-:W-:-:S04]  /*07c0*/  LOP3.LUT R6, R6, 0x1, RZ, 0xc0, !PT ;  /* 0x0000000106067812 */ /* 0x000fc800078ec0ff */
[----:B------:R-:W-:-:S07]  /*07d0*/  ISETP.NE.U32.AND P0, PT, R6, 0x1, PT ;  /* 0x000000010600780c */ /* 0x000fce0003f05070 */
[----:B------:R-:W-:Y:S06]  /*07e0*/  @!P1 BRA `(.L_x_116) ;  /* 0x0000000000549947 */ /* 0x000fec0003800000 */
[----:B------:R-:W3:Y:S01]  /*07f0*/  LDC.64 R10, c[0x0][0x390] ;  /* 0x0000e400ff0a7b82 */ /* 0x000ee20000000a00 */
[----:B------:R-:W-:Y:S01]  /*0800*/  IADD3 R15, PT, PT, R9, R8, RZ ;  /* 0x00000008090f7210 */ /* 0x000fe20007ffe0ff */
[----:B-1----:R-:W-:Y:S01]  /*0810*/  IMAD R17, R8, R0, R7 ;  /* 0x0000000008117224 */ /* 0x002fe200078e0207 */
[----:B------:R-:W1:Y:S05]  /*0820*/  LDCU.64 UR6, c[0x0][0x390] ;  /* 0x00007200ff0677ac */ /* 0x000e6a0008000a00 */
[----:B------:R-:W4:Y:S01]  /*0830*/  LDC.64 R4, c[0x0][0x398] ;  /* 0x0000e600ff047b82 */ /* 0x000f220000000a00 */
[----:B---3--:R-:W-:-:S06]  /*0840*/  IMAD.WIDE.U32 R14, R15, 0x4, R10 ;  /* 0x000000040f0e7825 */ /* 0x008fcc00078e000a */
[----:B------:R-:W2:Y:S01]  /*0850*/  LDG.E R14, desc[UR4][R14.64] ;  /* 0x000000040e0e7981 */ /* 0x000ea2000c1e1900 */
[----:B----4-:R-:W-:-:S05]  /*0860*/  IMAD.WIDE R10, R17, 0x4, R4 ;  /* 0x00000004110a7825 */ /* 0x010fca00078e0204 */
[----:B------:R-:W2:Y:S01]  /*0870*/  LDG.E R6, desc[UR4][R10.64] ;  /* 0x000000040a067981 */ /* 0x000ea2000c1e1900 */
[----:B------:R-:W-:-:S04]  /*0880*/  IADD3 R5, P1, PT, R9, R8, RZ ;  /* 0x0000000809057210 */ /* 0x000fc80007f3e0ff */
[----:B------:R-:W-:Y:S02]  /*0890*/  IADD3.X R12, PT, PT, RZ, RZ, RZ, P1, !PT ;  /* 0x000000ffff0c7210 */ /* 0x000fe40000ffe4ff */
[----:B-1----:R-:W-:Y:S01]  /*08a0*/  LEA R4, P1, R5, UR6, 0x2 ;  /* 0x0000000605047c11 */ /* 0x002fe2000f8210ff */
[----:B------:R-:W-:-:S03]  /*08b0*/  IMAD.WIDE R16, R0, 0x4, R10 ;  /* 0x0000000400107825 */ /* 0x000fc600078e020a */
[----:B------:R-:W-:Y:S01]  /*08c0*/  LEA.HI.X R5, R5, UR7, R12, 0x2, P1 ;  /* 0x0000000705057c11 */ /* 0x000fe200088f140c */
[----:B--2---:R-:W-:-:S05]  /*08d0*/  FFMA R19, R6, R14, R13 ;  /* 0x0000000e06137223 */ /* 0x004fca000000000d */
[----:B------:R3:W-:Y:S04]  /*08e0*/  STG.E desc[UR4][R2.64], R19 ;  /* 0x0000001302007986 */ /* 0x0007e8000c101904 */
[----:B------:R-:W0:Y:S04]  /*08f0*/  LDG.E R16, desc[UR4][R16.64] ;  /* 0x0000000410107981 */ /* 0x000e28000c1e1900 */
[----:B------:R-:W0:Y:S01]  /*0900*/  LDG.E R4, desc[UR4][R4.64+0x4] ;  /* 0x0000040404047981 */ /* 0x000e22000c1e1900 */
[----:B------:R-:W-:Y:S01]  /*0910*/  IADD3 R8, PT, PT, R8, 0x2, RZ ;  /* 0x0000000208087810 */ /* 0x000fe20007ffe0ff */
[----:B0-----:R-:W-:-:S05]  /*0920*/  FFMA R13, R16, R4, R19 ;  /* 0x00000004100d7223 */ /* 0x001fca0000000013 */
[----:B------:R3:W-:Y:S02]  /*0930*/  STG.E desc[UR4][R2.64], R13 ;  /* 0x0000000d02007986 */ /* 0x0007e4000c101904 */
.L_x_116:
[----:B------:R-:W-:Y:S05]  /*0940*/  @P0 EXIT ;  /* 0x000000000000094d */ /* 0x000fea0003800000 */
[----:B------:R-:W4:Y:S01]  /*0950*/  LDC.64 R4, c[0x0][0x398] ;  /* 0x0000e600ff047b82 */ /* 0x000f220000000a00 */
[----:B------:R-:W-:Y:S01]  /*0960*/  IMAD R7, R8, R0, R7 ;  /* 0x0000000008077224 */ /* 0x000fe200078e0207 */
[----:B------:R-:W-:-:S06]  /*0970*/  IADD3 R9, PT, PT, R9, R8, RZ ;  /* 0x0000000809097210 */ /* 0x000fcc0007ffe0ff */
[----:B------:R-:W5:Y:S01]  /*0980*/  LDC.64 R10, c[0x0][0x390] ;  /* 0x0000e400ff0a7b82 */ /* 0x000f620000000a00 */
[----:B----4-:R-:W-:-:S06]  /*0990*/  IMAD.WIDE R4, R7, 0x4, R4 ;  /* 0x0000000407047825 */ /* 0x010fcc00078e0204 */
[----:B------:R-:W0:Y:S01]  /*09a0*/  LDG.E R4, desc[UR4][R4.64] ;  /* 0x0000000404047981 */ /* 0x000e22000c1e1900 */
[----:B-----5:R-:W-:-:S06]  /*09b0*/  IMAD.WIDE.U32 R6, R9, 0x4, R10 ;  /* 0x0000000409067825 */ /* 0x020fcc00078e000a */
[----:B------:R-:W0:Y:S02]  /*09c0*/  LDG.E R6, desc[UR4][R6.64] ;  /* 0x0000000406067981 */ /* 0x000e24000c1e1900 */
[----:B0123--:R-:W-:-:S05]  /*09d0*/  FFMA R13, R4, R6, R13 ;  /* 0x00000006040d7223 */ /* 0x00ffca000000000d */
[----:B------:R-:W-:Y:S01]  /*09e0*/  STG.E desc[UR4][R2.64], R13 ;  /* 0x0000000d02007986 */ /* 0x000fe2000c101904 */
[----:B------:R-:W-:Y:S05]  /*09f0*/  EXIT ;  /* 0x000000000000794d */ /* 0x000fea0003800000 */
.L_x_117:
        /* <DEDUP_REMOVED lines=16> */
.L_x_134:


//--------------------- .text._Z3addiPfS_S_       --------------------------
	.section	.text._Z3addiPfS_S_,"ax",@progbits
	.align	128
        .global         _Z3addiPfS_S_
        .type           _Z3addiPfS_S_,@function
        .size           _Z3addiPfS_S_,(.L_x_135 - _Z3addiPfS_S_)
        .other          _Z3addiPfS_S_,@"STO_CUDA_ENTRY STV_DEFAULT"
_Z3addiPfS_S_:
.text._Z3addiPfS_S_:
        /* <DEDUP_REMOVED lines=8> */
[----:B------:R-:W0:Y:S01]  /*0080*/  LDC.64 R2, c[0x0][0x388] ;  /* 0x0000e200ff027b82 */ /* 0x000e220000000a00 */
[----:B------:R-:W1:Y:S07]  /*0090*/  LDCU.64 UR4, c[0x0][0x358] ;  /* 0x00006b00ff0477ac */ /* 0x000e6e0008000a00 */
[----:B------:R-:W2:Y:S08]  /*00a0*/  LDC.64 R4, c[0x0][0x390] ;  /* 0x0000e400ff047b82 */ /* 0x000eb00000000a00 */
[----:B------:R-:W3:Y:S01]  /*00b0*/  LDC.64 R6, c[0x0][0x398] ;  /* 0x0000e600ff067b82 */ /* 0x000ee20000000a00 */
[----:B0-----:R-:W-:-:S06]  /*00c0*/  IMAD.WIDE R2, R9, 0x4, R2 ;  /* 0x0000000409027825 */ /* 0x001fcc00078e0202 */
[----:B-1----:R-:W4:Y:S01]  /*00d0*/  LDG.E R2, desc[UR4][R2.64] ;  /* 0x0000000402027981 */ /* 0x002f22000c1e1900 */
[----:B--2---:R-:W-:-:S06]  /*00e0*/  IMAD.WIDE R4, R9, 0x4, R4 ;  /* 0x0000000409047825 */ /* 0x004fcc00078e0204 */
[----:B------:R-:W4:Y:S01]  /*00f0*/  LDG.E R5, desc[UR4][R4.64] ;  /* 0x0000000404057981 */ /* 0x000f22000c1e1900 */
[----:B---3--:R-:W-:-:S04]  /*0100*/  IMAD.WIDE R6, R9, 0x4, R6 ;  /* 0x0000000409067825 */ /* 0x008fc800078e0206 */
[----:B----4-:R-:W-:-:S05]  /*0110*/  FADD R9, R2, R5 ;  /* 0x0000000502097221 */ /* 0x010fca0000000000 */
[----:B------:R-:W-:Y:S01]  /*0120*/  STG.E desc[UR4][R6.64], R9 ;  /* 0x0000000906007986 */ /* 0x000fe2000c101904 */
[----:B------:R-:W-:Y:S05]  /*0130*/  EXIT ;  /* 0x000000000000794d */ /* 0x000fea0003800000 */
.L_x_118:
        /* <DEDUP_REMOVED lines=12> */
.L_x_135:


//--------------------- .nv.global.init           --------------------------
	.section	.nv.global.init,"aw",@progbits
	.align	4
.nv.global.init:
	.type		mrg32k3aM1SubSeq,@object
	.size		mrg32k3aM1SubSeq,(mrg32k3aM2SubSeq - mrg32k3aM1SubSeq)
mrg32k3aM1SubSeq:
        /*0000*/ 	.byte	0x0b, 0xcc, 0xee, 0x04, 0x73, 0x29, 0x8b, 0x6f, 0xf6, 0x53, 0x03, 0xf6, 0x23, 0xf6, 0xea, 0xda
        /* <DEDUP_REMOVED lines=125> */
	.type		mrg32k3aM2SubSeq,@object
	.size		mrg32k3aM2SubSeq,(mrg32k3aM1 - mrg32k3aM2SubSeq)
mrg32k3aM2SubSeq:
        /* <DEDUP_REMOVED lines=126> */
	.type		mrg32k3aM1,@object
	.size		mrg32k3aM1,(mrg32k3aM1Seq - mrg32k3aM1)
mrg32k3aM1:
        /* <DEDUP_REMOVED lines=144> */
	.type		mrg32k3aM1Seq,@object
	.size		mrg32k3aM1Seq,(mrg32k3aM2 - mrg32k3aM1Seq)
mrg32k3aM1Seq:
        /* <DEDUP_REMOVED lines=144> */
	.type		mrg32k3aM2,@object
	.size		mrg32k3aM2,(mrg32k3aM2Seq - mrg32k3aM2)
mrg32k3aM2:
        /* <DEDUP_REMOVED lines=144> */
	.type		mrg32k3aM2Seq,@object
	.size		mrg32k3aM2Seq,(precalc_xorwow_matrix - mrg32k3aM2Seq)
mrg32k3aM2Seq:
        /* <DEDUP_REMOVED lines=144> */
	.type		precalc_xorwow_matrix,@object
	.size		precalc_xorwow_matrix,(precalc_xorwow_offset_matrix - precalc_xorwow_matrix)
precalc_xorwow_matrix:
        /* <DEDUP_REMOVED lines=6400> */
	.type		precalc_xorwow_offset_matrix,@object
	.size		precalc_xorwow_offset_matrix,(.L_1 - precalc_xorwow_offset_matrix)
precalc_xorwow_offset_matrix:
        /* <DEDUP_REMOVED lines=6400> */
.L_1:


//--------------------- .nv.shared.reserved.0     --------------------------
	.section	.nv.shared.reserved.0,"aw",@nobits
	.weak		__nv_reservedSMEM_offset_0_alias
	.size		__nv_reservedSMEM_offset_0_alias, 0, 64
	.other		__nv_reservedSMEM_offset_0_alias,@"STO_CUDA_RESERVED_SHARED STV_DEFAULT"
__nv_reservedSMEM_offset_0_alias:
	.zero		0
	.zero		64


//--------------------- .nv.shared._Z6matmuliiPfS_S_ --------------------------
	.section	.nv.shared._Z6matmuliiPfS_S_,"aw",@nobits
	.sectionflags	@""
	.align	4
.nv.shared._Z6matmuliiPfS_S_:
	.zero		1536


//--------------------- .nv.constant0._Z12update_layeriiifPfS_S_S_ --------------------------
	.section	.nv.constant0._Z12update_layeriiifPfS_S_S_,"a",@progbits
	.sectionflags	@""
	.align	4
.nv.constant0._Z12update_layeriiifPfS_S_S_:
	.zero		944


//--------------------- .nv.constant0._Z14relu_backwardsiiPfS_S_ --------------------------
	.section	.nv.constant0._Z14relu_backwardsiiPfS_S_,"a",@progbits
	.sectionflags	@""
	.align	4
.nv.constant0._Z14relu_backwardsiiPfS_S_:
	.zero		928


//--------------------- .nv.constant0._Z9backwardsiiiPfS_S_S_ --------------------------
	.section	.nv.constant0._Z9backwardsiiiPfS_S_S_,"a",@progbits
	.sectionflags	@""
	.align	4
.nv.constant0._Z9backwardsiiiPfS_S_S_:
	.zero		944


//--------------------- .nv.constant0._Z23cross_entropy_backwardsiiPfS_S_ --------------------------
	.section	.nv.constant0._Z23cross_entropy_backwardsiiPfS_S_,"a",@progbits
	.sectionflags	@""
	.align	4
.nv.constant0._Z23cross_entropy_backwardsiiPfS_S_:
	.zero		928


//--------------------- .nv.constant0._Z11init_biasesiPf --------------------------
	.section	.nv.constant0._Z11init_biasesiPf,"a",@progbits
	.sectionflags	@""
	.align	4
.nv.constant0._Z11init_biasesiPf:
	.zero		912


//--------------------- .nv.constant0._Z12init_weightsiiPf --------------------------
	.section	.nv.constant0._Z12init_weightsiiPf,"a",@progbits
	.sectionflags	@""
	.align	4
.nv.constant0._Z12init_weightsiiPf:
	.zero		912


//--------------------- .nv.constant0._Z13cross_entropyiiPfS_S_ --------------------------
	.section	.nv.constant0._Z13cross_entropyiiPfS_S_,"a",@progbits
	.sectionflags	@""
	.align	4
.nv.constant0._Z13cross_entropyiiPfS_S_:
	.zero		928


//--------------------- .nv.constant0._Z7softmaxiiPfS_ --------------------------
	.section	.nv.constant0._Z7softmaxiiPfS_,"a",@progbits
	.sectionflags	@""
	.align	4
.nv.constant0._Z7softmaxiiPfS_:
	.zero		920


//--------------------- .nv.constant0._Z4reluiiPfS_ --------------------------
	.section	.nv.constant0._Z4reluiiPfS_,"a",@progbits
	.sectionflags	@""
	.align	4
.nv.constant0._Z4reluiiPfS_:
	.zero		920


//--------------------- .nv.constant0._Z6matmuliiPfS_S_ --------------------------
	.section	.nv.constant0._Z6matmuliiPfS_S_,"a",@progbits
	.sectionflags	@""
	.align	4
.nv.constant0._Z6matmuliiPfS_S_:
	.zero		928


//--------------------- .nv.constant0._Z7forwardiiiPfS_S_S_ --------------------------
	.section	.nv.constant0._Z7forwardiiiPfS_S_S_,"a",@progbits
	.sectionflags	@""
	.align	4
.nv.constant0._Z7forwardiiiPfS_S_S_:
	.zero		944


//--------------------- .nv.constant0._Z3addiPfS_S_ --------------------------
	.section	.nv.constant0._Z3addiPfS_S_,"a",@progbits
	.sectionflags	@""
	.align	4
.nv.constant0._Z3addiPfS_S_:
	.zero		928


//--------------------- SYMBOLS --------------------------

	.type		.nv.reservedSmem.offset0,@object
	.size		.nv.reservedSmem.offset0,0x4
	.type		.nv.reservedSmem.cap,@object
	.size		.nv.reservedSmem.cap,0x4
